def matmul_kernel(
    a_ptr,
    b_ptr,
    c_ptr,
    M,
    N,
    K,
    stride_am,
    stride_ak,
    stride_bk,
    stride_bn,
    stride_cm,
    stride_cn,
    BLOCK_M: tl.constexpr,
    BLOCK_N: tl.constexpr,
    BLOCK_K: tl.constexpr,
    GROUP_M: tl.constexpr,
):
    pid = tl.program_id(axis=0)
    num_pid_m = tl.cdiv(M, BLOCK_M)
    num_pid_n = tl.cdiv(N, BLOCK_N)
    num_pid_in_group = GROUP_M * num_pid_n
    group_id = pid // num_pid_in_group
    first_pid_m = group_id * GROUP_M
    group_size_m = min(num_pid_m - first_pid_m, GROUP_M)
    pid_m = first_pid_m + ((pid % num_pid_in_group) % group_size_m)
    pid_n = (pid % num_pid_in_group) // group_size_m

    offs_am = (pid_m * BLOCK_M + tl.arange(0, BLOCK_M)) % M
    offs_bn = (pid_n * BLOCK_N + tl.arange(0, BLOCK_N)) % N
    offs_k = tl.arange(0, BLOCK_K)
    a_ptrs = a_ptr + offs_am[:, None] * stride_am + offs_k[None, :] * stride_ak
    b_ptrs = b_ptr + offs_k[:, None] * stride_bk + offs_bn[None, :] * stride_bn

    acc = tl.zeros((BLOCK_M, BLOCK_N), dtype=tl.float32)
    for kk in range(0, tl.cdiv(K, BLOCK_K)):
        a = tl.load(a_ptrs, mask=offs_k[None, :] < K - kk * BLOCK_K, other=0.0)
        b = tl.load(b_ptrs, mask=offs_k[:, None] < K - kk * BLOCK_K, other=0.0)
        acc = tl.dot(a, b, acc)
        a_ptrs += BLOCK_K * stride_ak
        b_ptrs += BLOCK_K * stride_bk

    c = acc.to(c_ptr.dtype.element_ty)
    offs_cm = pid_m * BLOCK_M + tl.arange(0, BLOCK_M)
    offs_cn = pid_n * BLOCK_N + tl.arange(0, BLOCK_N)
    c_ptrs = c_ptr + offs_cm[:, None] * stride_cm + offs_cn[None, :] * stride_cn
    mask = (offs_cm[:, None] < M) & (offs_cn[None, :] < N)
    tl.store(c_ptrs, c, mask=mask)

# config = {"BLOCK_K": 64, "BLOCK_M": 128, "BLOCK_N": 128, "GROUP_M": 8, "arch": "sm_100", "dtype": "fp16", "num_ctas": 2, "num_stages": 2, "num_warps": 2}
# arch = sm_100


// ===== COMPILED SASS (sm_100a) =====

	.target	sm_100a

	.elftype	@"ET_EXEC"


//--------------------- .note.nv.tkinfo           --------------------------
	.section	.note.nv.tkinfo,"",@"SHT_NOTE"
	.sectionflags	@"SHF_NOTE_NV_TKINFO"
	.tkinfo
        /*0018*/ 	.word	0x00000081
        /*0030*/ 	.string	""
        /*0030*/ 	.string	"ptxas-blackwell"
        /*0030*/ 	.string	"Cuda compilation tools, release 12.9, V12.9.86"
        /*0030*/ 	.string	"Build cuda_12.9.r12.9/compiler.36037853_0"
        /*0030*/ 	.string	"-v  -suppress-debug-info  -lineinfo  -arch sm_100a "



//--------------------- .note.nv.cuver            --------------------------
	.section	.note.nv.cuver,"",@"SHT_NOTE"
	.sectionflags	@"SHF_NOTE_NV_CUVER"
        /*0018*/ 	.short	0x0001
        /*001a*/ 	.short	0x0064
        /*001c*/ 	.short	0x0001
        /*001e*/ 	.short	0x0000
        /*0020*/ 	.short	0x0001
        /*0022*/ 	.short	0x0000


//--------------------- .nv.info                  --------------------------
	.section	.nv.info,"",@"SHT_CUDA_INFO"
	.align	4


	//----- nvinfo : EIATTR_REGCOUNT
	.align		4
        /*0000*/ 	.byte	0x04, 0x2f
        /*0002*/ 	.short	(.L_1 - .L_0)
	.align		4
.L_0:
        /*0004*/ 	.word	index@(matmul_kernel)
        /*0008*/ 	.word	0x00000020


	//----- nvinfo : EIATTR_FRAME_SIZE
	.align		4
.L_1:
        /*000c*/ 	.byte	0x04, 0x11
        /*000e*/ 	.short	(.L_3 - .L_2)
	.align		4
.L_2:
        /*0010*/ 	.word	index@(matmul_kernel)
        /*0014*/ 	.word	0x00001608


	//----- nvinfo : EIATTR_MIN_STACK_SIZE
	.align		4
.L_3:
        /*0018*/ 	.byte	0x04, 0x12
        /*001a*/ 	.short	(.L_5 - .L_4)
	.align		4
.L_4:
        /*001c*/ 	.word	index@(matmul_kernel)
        /*0020*/ 	.word	0x00001608
.L_5:


//--------------------- .nv.info.matmul_kernel    --------------------------
	.section	.nv.info.matmul_kernel,"",@"SHT_CUDA_INFO"
	.sectionflags	@""
	.align	4


	//----- nvinfo : EIATTR_CUDA_API_VERSION
	.align		4
        /*0000*/ 	.byte	0x04, 0x37
        /*0002*/ 	.short	(.L_7 - .L_6)
.L_6:
        /*0004*/ 	.word	0x00000081


	//----- nvinfo : EIATTR_KPARAM_INFO
	.align		4
.L_7:
        /*0008*/ 	.byte	0x04, 0x17
        /*000a*/ 	.short	(.L_9 - .L_8)
.L_8:
        /*000c*/ 	.word	0x00000000
        /*0010*/ 	.short	0x000d
        /*0012*/ 	.short	0x0048
        /*0014*/ 	.byte	0x00, 0xf4, 0x21, 0x00


	//----- nvinfo : EIATTR_KPARAM_INFO
	.align		4
.L_9:
        /*0018*/ 	.byte	0x04, 0x17
        /*001a*/ 	.short	(.L_11 - .L_10)
.L_10:
        /*001c*/ 	.word	0x00000000
        /*0020*/ 	.short	0x000c
        /*0022*/ 	.short	0x0040
        /*0024*/ 	.byte	0x00, 0xf4, 0x21, 0x00


	//----- nvinfo : EIATTR_KPARAM_INFO
	.align		4
.L_11:
        /*0028*/ 	.byte	0x04, 0x17
        /*002a*/ 	.short	(.L_13 - .L_12)
.L_12:
        /*002c*/ 	.word	0x00000000
        /*0030*/ 	.short	0x000b
        /*0032*/ 	.short	0x0038
        /*0034*/ 	.byte	0x00, 0xf0, 0x11, 0x00


	//----- nvinfo : EIATTR_KPARAM_INFO
	.align		4
.L_13:
        /*0038*/ 	.byte	0x04, 0x17
        /*003a*/ 	.short	(.L_15 - .L_14)
.L_14:
        /*003c*/ 	.word	0x00000000
        /*0040*/ 	.short	0x000a
        /*0042*/ 	.short	0x0034
        /*0044*/ 	.byte	0x00, 0xf0, 0x11, 0x00


	//----- nvinfo : EIATTR_KPARAM_INFO
	.align		4
.L_15:
        /*0048*/ 	.byte	0x04, 0x17
        /*004a*/ 	.short	(.L_17 - .L_16)
.L_16:
        /*004c*/ 	.word	0x00000000
        /*0050*/ 	.short	0x0009
        /*0052*/ 	.short	0x0030
        /*0054*/ 	.byte	0x00, 0xf0, 0x11, 0x00


	//----- nvinfo : EIATTR_KPARAM_INFO
	.align		4
.L_17:
        /*0058*/ 	.byte	0x04, 0x17
        /*005a*/ 	.short	(.L_19 - .L_18)
.L_18:
        /*005c*/ 	.word	0x00000000
        /*0060*/ 	.short	0x0008
        /*0062*/ 	.short	0x002c
        /*0064*/ 	.byte	0x00, 0xf0, 0x11, 0x00


	//----- nvinfo : EIATTR_KPARAM_INFO
	.align		4
.L_19:
        /*0068*/ 	.byte	0x04, 0x17
        /*006a*/ 	.short	(.L_21 - .L_20)
.L_20:
        /*006c*/ 	.word	0x00000000
        /*0070*/ 	.short	0x0007
        /*0072*/ 	.short	0x0028
        /*0074*/ 	.byte	0x00, 0xf0, 0x11, 0x00


	//----- nvinfo : EIATTR_KPARAM_INFO
	.align		4
.L_21:
        /*0078*/ 	.byte	0x04, 0x17
        /*007a*/ 	.short	(.L_23 - .L_22)
.L_22:
        /*007c*/ 	.word	0x00000000
        /*0080*/ 	.short	0x0006
        /*0082*/ 	.short	0x0024
        /*0084*/ 	.byte	0x00, 0xf0, 0x11, 0x00


	//----- nvinfo : EIATTR_KPARAM_INFO
	.align		4
.L_23:
        /*0088*/ 	.byte	0x04, 0x17
        /*008a*/ 	.short	(.L_25 - .L_24)
.L_24:
        /*008c*/ 	.word	0x00000000
        /*0090*/ 	.short	0x0005
        /*0092*/ 	.short	0x0020
        /*0094*/ 	.byte	0x00, 0xf0, 0x11, 0x00


	//----- nvinfo : EIATTR_KPARAM_INFO
	.align		4
.L_25:
        /*0098*/ 	.byte	0x04, 0x17
        /*009a*/ 	.short	(.L_27 - .L_26)
.L_26:
        /*009c*/ 	.word	0x00000000
        /*00a0*/ 	.short	0x0004
        /*00a2*/ 	.short	0x001c
        /*00a4*/ 	.byte	0x00, 0xf0, 0x11, 0x00


	//----- nvinfo : EIATTR_KPARAM_INFO
	.align		4
.L_27:
        /*00a8*/ 	.byte	0x04, 0x17
        /*00aa*/ 	.short	(.L_29 - .L_28)
.L_28:
        /*00ac*/ 	.word	0x00000000
        /*00b0*/ 	.short	0x0003
        /*00b2*/ 	.short	0x0018
        /*00b4*/ 	.byte	0x00, 0xf0, 0x11, 0x00


	//----- nvinfo : EIATTR_KPARAM_INFO
	.align		4
.L_29:
        /*00b8*/ 	.byte	0x04, 0x17
        /*00ba*/ 	.short	(.L_31 - .L_30)
.L_30:
        /*00bc*/ 	.word	0x00000000
        /*00c0*/ 	.short	0x0002
        /*00c2*/ 	.short	0x0010
        /*00c4*/ 	.byte	0x00, 0xf4, 0x21, 0x00


	//----- nvinfo : EIATTR_KPARAM_INFO
	.align		4
.L_31:
        /*00c8*/ 	.byte	0x04, 0x17
        /*00ca*/ 	.short	(.L_33 - .L_32)
.L_32:
        /*00cc*/ 	.word	0x00000000
        /*00d0*/ 	.short	0x0001
        /*00d2*/ 	.short	0x0008
        /*00d4*/ 	.byte	0x00, 0xf4, 0x21, 0x00


	//----- nvinfo : EIATTR_KPARAM_INFO
	.align		4
.L_33:
        /*00d8*/ 	.byte	0x04, 0x17
        /*00da*/ 	.short	(.L_35 - .L_34)
.L_34:
        /*00dc*/ 	.word	0x00000000
        /*00e0*/ 	.short	0x0000
        /*00e2*/ 	.short	0x0000
        /*00e4*/ 	.byte	0x00, 0xf4, 0x21, 0x00


	//----- nvinfo : EIATTR_EXPLICIT_CLUSTER
	.align		4
.L_35:
        /*00e8*/ 	.byte	0x01, 0x3e
	.zero		2


	//----- nvinfo : EIATTR_CTA_PER_CLUSTER
	.align		4
        /*00ec*/ 	.byte	0x04, 0x3d
        /*00ee*/ 	.short	(.L_37 - .L_36)
.L_36:
        /*00f0*/ 	.word	0x00000002
        /*00f4*/ 	.word	0x00000001
        /*00f8*/ 	.word	0x00000001


	//----- nvinfo : EIATTR_SPARSE_MMA_MASK
	.align		4
.L_37:
        /*00fc*/ 	.byte	0x03, 0x50
        /*00fe*/ 	.short	0x0000


	//----- nvinfo : EIATTR_MAXREG_COUNT
	.align		4
        /*0100*/ 	.byte	0x03, 0x1b
        /*0102*/ 	.short	0x00ff


	//----- nvinfo : EIATTR_NUM_BARRIERS
	.align		4
        /*0104*/ 	.byte	0x02, 0x4c
        /*0106*/ 	.byte	0x01
	.zero		1


	//----- nvinfo : EIATTR_ANNOTATIONS
	.align		4
        /*0108*/ 	.byte	0x04, 0x55
        /*010a*/ 	.short	(.L_39 - .L_38)


	//   ....[0]....
.L_38:
        /*010c*/ 	.word	0x00000001
        /*0110*/ 	.byte	0xa0, 0x00, 0x00, 0x00, 0x01, 0x00, 0x00, 0x00, 0xe0, 0x00, 0x00, 0x00, 0x01, 0x00, 0x00, 0x00
        /* <DEDUP_REMOVED lines=2369> */
        /*9530*/ 	.byte	0xe0, 0x39, 0x02, 0x00, 0x01, 0x00, 0x00, 0x00, 0xf0, 0x39, 0x02, 0x00


	//----- nvinfo : EIATTR_VRC_CTA_INIT_COUNT
	.align		4
.L_39:
        /*953c*/ 	.byte	0x02, 0x4a
	.zero		1
	.zero		1


	//----- nvinfo : EIATTR_EXIT_INSTR_OFFSETS
	.align		4
        /*9540*/ 	.byte	0x04, 0x1c
        /*9542*/ 	.short	(.L_41 - .L_40)


	//   ....[0]....
.L_40:
        /*9544*/ 	.word	0x00024000


	//   ....[1]....
        /*9548*/ 	.word	0x00024030


	//----- nvinfo : EIATTR_REQNTID
	.align		4
.L_41:
        /*954c*/ 	.byte	0x04, 0x10
        /*954e*/ 	.short	(.L_43 - .L_42)
.L_42:
        /*9550*/ 	.word	0x00000040
        /*9554*/ 	.word	0x00000001
        /*9558*/ 	.word	0x00000001


	//----- nvinfo : EIATTR_CBANK_PARAM_SIZE
	.align		4
.L_43:
        /*955c*/ 	.byte	0x03, 0x19
        /*955e*/ 	.short	0x0050


	//----- nvinfo : EIATTR_PARAM_CBANK
	.align		4
        /*9560*/ 	.byte	0x04, 0x0a
        /*9562*/ 	.short	(.L_45 - .L_44)
	.align		4
.L_44:
        /*9564*/ 	.word	index@(.nv.constant0.matmul_kernel)
        /*9568*/ 	.short	0x0380
        /*956a*/ 	.short	0x0050


	//----- nvinfo : EIATTR_SW_WAR
	.align		4
.L_45:
        /*956c*/ 	.byte	0x04, 0x36
        /*956e*/ 	.short	(.L_47 - .L_46)
.L_46:
        /*9570*/ 	.word	0x00000008
.L_47:


//--------------------- .nv.compat                --------------------------
	.section	.nv.compat,"",@"SHT_CUDA_COMPAT_INFO"
	.align	4
        /*0000*/ 	.byte	0x02, 0x02, 0x01, 0x00, 0x02, 0x05, 0x05, 0x00, 0x02, 0x03, 0x00, 0x00, 0x02, 0x06, 0x01, 0x00


//--------------------- .nv.callgraph             --------------------------
	.section	.nv.callgraph,"",@"SHT_CUDA_CALLGRAPH"
	.align	4
	.sectionentsize	8
	.align		4
        /*0000*/ 	.word	0x00000000
	.align		4
        /*0004*/ 	.word	0xffffffff
	.align		4
        /*0008*/ 	.word	0x00000000
	.align		4
        /*000c*/ 	.word	0xfffffffe
	.align		4
        /*0010*/ 	.word	0x00000000
	.align		4
        /*0014*/ 	.word	0xfffffffd
	.align		4
        /*0018*/ 	.word	0x00000000
	.align		4
        /*001c*/ 	.word	0xfffffffc


//--------------------- .text.matmul_kernel       --------------------------
	.section	.text.matmul_kernel,"ax",@progbits
	.align	128
        .global         matmul_kernel
        .type           matmul_kernel,@function
        .size           matmul_kernel,(.L_x_3 - matmul_kernel)
        .other          matmul_kernel,@"STO_CUDA_ENTRY STV_DEFAULT"
matmul_kernel:
.text.matmul_kernel:
[----:B------:R-:W0:Y:S08]  /*0000*/  LDC R1, c[0x0][0x37c] ;  /* 0x0000df00ff017b82 */ /* 0x000e300000000800 */
[----:B------:R-:W1:Y:S08]  /*0010*/  LDC.64 R2, c[0x0][0x398] ;  /* 0x0000e600ff027b82 */ /* 0x000e700000000a00 */
[----:B------:R-:W2:Y:S02]  /*0020*/  S2UR UR5, SR_CgaSize ;  /* 0x00000000000579c3 */ /* 0x000ea40000008a00 */
[----:B--2---:R-:W-:-:S12]  /*0030*/  UIMAD UR5, UR5, -0xa0, URZ ;  /* 0xffffff60050578a4 */ /* 0x004fd8000f8e02ff */
[----:B------:R-:W2:Y:S01]  /*0040*/  LDCU UR5, c[0x0][UR5+0x2b0] ;  /* 0x00005600050577ac */ /* 0x000ea20008000800 */
[----:B0-----:R-:W-:Y:S01]  /*0050*/  VIADD R1, R1, 0xffffe9f8 ;  /* 0xffffe9f801017836 */ /* 0x001fe20000000000 */
[----:B------:R-:W0:Y:S01]  /*0060*/  S2R R28, SR_TID.X ;  /* 0x00000000001c7919 */ /* 0x000e220000002100 */
[----:B------:R-:W-:Y:S01]  /*0070*/  CS2R R14, SRZ ;  /* 0x00000000000e7805 */ /* 0x000fe2000001ff00 */
[----:B------:R-:W3:Y:S01]  /*0080*/  LDCU UR8, c[0x0][0x3a0] ;  /* 0x00007400ff0877ac */ /* 0x000ee20008000800 */
[----:B------:R-:W-:Y:S01]  /*0090*/  CS2R R16, SRZ ;  /* 0x0000000000107805 */ /* 0x000fe2000001ff00 */
[----:B------:R4:W-:Y:S01]  /*00a0*/  STL [R1], RZ ;  /* 0x000000ff01007387 */ /* 0x0009e20000100800 */
[----:B------:R-:W5:Y:S01]  /*00b0*/  S2UR UR4, SR_CTAID.X ;  /* 0x00000000000479c3 */ /* 0x000f620000002500 */
[----:B------:R-:W-:Y:S02]  /*00c0*/  CS2R R18, SRZ ;  /* 0x0000000000127805 */ /* 0x000fe4000001ff00 */
[----:B------:R-:W-:Y:S01]  /*00d0*/  CS2R R20, SRZ ;  /* 0x0000000000147805 */ /* 0x000fe2000001ff00 */
[----:B------:R4:W-:Y:S01]  /*00e0*/  STL [R1+0x4], RZ ;  /* 0x000004ff01007387 */ /* 0x0009e20000100800 */
[----:B------:R-:W-:-:S02]  /*00f0*/  CS2R R22, SRZ ;  /* 0x0000000000167805 */ /* 0x000fc4000001ff00 */
[----:B------:R-:W-:Y:S02]  /*0100*/  CS2R R24, SRZ ;  /* 0x0000000000187805 */ /* 0x000fe4000001ff00 */
[----:B------:R-:W-:Y:S01]  /*0110*/  CS2R R26, SRZ ;  /* 0x00000000001a7805 */ /* 0x000fe2000001ff00 */
[----:B------:R4:W-:Y:S01]  /*0120*/  STL [R1+0x8], RZ ;  /* 0x000008ff01007387 */ /* 0x0009e20000100800 */
[----:B------:R-:W2:Y:S01]  /*0130*/  S2UR UR7, SR_CgaCtaId ;  /* 0x00000000000779c3 */ /* 0x000ea20000008800 */
[----:B------:R-:W0:Y:S02]  /*0140*/  LDCU.64 UR10, c[0x0][0x358] ;  /* 0x00006b00ff0a77ac */ /* 0x000e240008000a00 */
[----:B------:R4:W-:Y:S04]  /*0150*/  STL [R1+0xc], RZ ;  /* 0x00000cff01007387 */ /* 0x0009e80000100800 */
[----:B------:R4:W-:Y:S01]  /*0160*/  STL [R1+0x10], RZ ;  /* 0x000010ff01007387 */ /* 0x0009e20000100800 */
[----:B-1----:R-:W-:-:S03]  /*0170*/  VIADD R0, R3, 0x7f ;  /* 0x0000007f03007836 */ /* 0x002fc60000000000 */
[----:B------:R4:W-:Y:S02]  /*0180*/  STL [R1+0x14], RZ ;  /* 0x000014ff01007387 */ /* 0x0009e40000100800 */
[----:B------:R-:W-:Y:S02]  /*0190*/  SHF.R.S32.HI R5, RZ, 0x1f, R0 ;  /* 0x0000001fff057819 */ /* 0x000fe40000011400 */
[----:B------:R4:W-:Y:S02]  /*01a0*/  STL [R1+0x18], RZ ;  /* 0x000018ff01007387 */ /* 0x0009e40000100800 */
[----:B------:R-:W-:Y:S02]  /*01b0*/  LEA.HI R5, R5, R0, RZ, 0x7 ;  /* 0x0000000005057211 */ /* 0x000fe400078f38ff */
[----:B------:R4:W-:Y:S01]  /*01c0*/  STL [R1+0x1c], RZ ;  /* 0x00001cff01007387 */ /* 0x0009e20000100800 */
[----:B0-----:R-:W-:Y:S02]  /*01d0*/  LOP3.LUT R28, R28, 0x3f, RZ, 0xc0, !PT ;  /* 0x0000003f1c1c7812 */ /* 0x001fe400078ec0ff */
[----:B------:R-:W-:Y:S01]  /*01e0*/  SHF.R.S32.HI R0, RZ, 0x7, R5 ;  /* 0x00000007ff007819 */ /* 0x000fe20000011405 */
[----:B------:R4:W-:Y:S01]  /*01f0*/  STL [R1+0x30], RZ ;  /* 0x000030ff01007387 */ /* 0x0009e20000100800 */
[----:B-----5:R-:W-:-:S03]  /*0200*/  I2FP.F32.U32 R5, UR4 ;  /* 0x0000000400057c45 */ /* 0x020fc60008201000 */
[----:B------:R-:W-:Y:S01]  /*0210*/  IMAD.SHL.U32 R0, R0, 0x8, RZ ;  /* 0x0000000800007824 */ /* 0x000fe200078e00ff */
[----:B------:R4:W-:Y:S01]  /*0220*/  STL [R1+0x34], RZ ;  /* 0x000034ff01007387 */ /* 0x0009e20000100800 */
[----:B--2---:R-:W-:-:S03]  /*0230*/  FMUL R5, R5, UR5 ;  /* 0x0000000505057c20 */ /* 0x004fc60008400000 */
[----:B------:R-:W-:Y:S01]  /*0240*/  IABS R9, R0 ;  /* 0x0000000000097213 */ /* 0x000fe20000000000 */
[----:B------:R4:W-:Y:S02]  /*0250*/  STL [R1+0x38], RZ ;  /* 0x000038ff01007387 */ /* 0x0009e40000100800 */
[----:B------:R-:W-:Y:S02]  /*0260*/  F2I.U32.TRUNC.NTZ R5, R5 ;  /* 0x0000000500057305 */ /* 0x000fe4000020f000 */
[----:B------:R4:W-:Y:S04]  /*0270*/  STL [R1+0x3c], RZ ;  /* 0x00003cff01007387 */ /* 0x0009e80000100800 */
[----:B------:R4:W-:Y:S02]  /*0280*/  STL [R1+0x20], RZ ;  /* 0x000020ff01007387 */ /* 0x0009e40000100800 */
[----:B------:R-:W0:Y:S02]  /*0290*/  I2F.RP R4, R9 ;  /* 0x0000000900047306 */ /* 0x000e240000209400 */
[----:B------:R4:W-:Y:S04]  /*02a0*/  STL [R1+0x24], RZ ;  /* 0x000024ff01007387 */ /* 0x0009e80000100800 */
[----:B------:R4:W-:Y:S04]  /*02b0*/  STL [R1+0x28], RZ ;  /* 0x000028ff01007387 */ /* 0x0009e80000100800 */
[----:B------:R4:W-:Y:S04]  /*02c0*/  STL [R1+0x2c], RZ ;  /* 0x00002cff01007387 */ /* 0x0009e80000100800 */
[----:B------:R4:W-:Y:S01]  /*02d0*/  STL [R1+0x50], RZ ;  /* 0x000050ff01007387 */ /* 0x0009e20000100800 */
[----:B0-----:R-:W0:Y:S03]  /*02e0*/  MUFU.RCP R4, R4 ;  /* 0x0000000400047308 */ /* 0x001e260000001000 */
[----:B------:R4:W-:Y:S04]  /*02f0*/  STL [R1+0x54], RZ ;  /* 0x000054ff01007387 */ /* 0x0009e80000100800 */
[----:B------:R4:W-:Y:S04]  /*0300*/  STL [R1+0x58], RZ ;  /* 0x000058ff01007387 */ /* 0x0009e80000100800 */
[----:B------:R4:W-:Y:S04]  /*0310*/  STL [R1+0x5c], RZ ;  /* 0x00005cff01007387 */ /* 0x0009e80000100800 */
[----:B------:R4:W-:Y:S01]  /*0320*/  STL [R1+0x60], RZ ;  /* 0x000060ff01007387 */ /* 0x0009e20000100800 */
[----:B0-----:R-:W-:Y:S01]  /*0330*/  VIADD R6, R4, 0xffffffe ;  /* 0x0ffffffe04067836 */ /* 0x001fe20000000000 */
[----:B------:R-:W-:-:S02]  /*0340*/  IABS R4, R5 ;  /* 0x0000000500047213 */ /* 0x000fc40000000000 */
[----:B------:R4:W-:Y:S01]  /*0350*/  STL [R1+0x64], RZ ;  /* 0x000064ff01007387 */ /* 0x0009e20000100800 */
[----:B------:R0:W1:Y:S03]  /*0360*/  F2I.FTZ.U32.TRUNC.NTZ R7, R6 ;  /* 0x0000000600077305 */ /* 0x000066000021f000 */
[----:B------:R4:W-:Y:S04]  /*0370*/  STL [R1+0x68], RZ ;  /* 0x000068ff01007387 */ /* 0x0009e80000100800 */
[----:B------:R4:W-:Y:S01]  /*0380*/  STL [R1+0x6c], RZ ;  /* 0x00006cff01007387 */ /* 0x0009e20000100800 */
[----:B0-----:R-:W-:-:S03]  /*0390*/  IMAD.MOV.U32 R6, RZ, RZ, RZ ;  /* 0x000000ffff067224 */ /* 0x001fc600078e00ff */
[----:B------:R4:W-:Y:S04]  /*03a0*/  STL [R1+0x70], RZ ;  /* 0x000070ff01007387 */ /* 0x0009e80000100800 */
[----:B------:R4:W-:Y:S01]  /*03b0*/  STL [R1+0x74], RZ ;  /* 0x000074ff01007387 */ /* 0x0009e20000100800 */
[----:B-1----:R-:W-:-:S03]  /*03c0*/  IMAD.MOV R8, RZ, RZ, -R7 ;  /* 0x000000ffff087224 */ /* 0x002fc600078e0a07 */
[----:B------:R4:W-:Y:S01]  /*03d0*/  STL [R1+0x78], RZ ;  /* 0x000078ff01007387 */ /* 0x0009e20000100800 */
[----:B------:R-:W-:Y:S01]  /*03e0*/  IMAD R11, R8, R9, RZ ;  /* 0x00000009080b7224 */ /* 0x000fe200078e02ff */
[----:B------:R-:W-:Y:S02]  /*03f0*/  IABS R8, R0 ;  /* 0x0000000000087213 */ /* 0x000fe40000000000 */
[----:B------:R4:W-:Y:S01]  /*0400*/  STL [R1+0x7c], RZ ;  /* 0x00007cff01007387 */ /* 0x0009e20000100800 */
[----:B------:R-:W-:-:S03]  /*0410*/  IMAD.HI.U32 R7, R7, R11, R6 ;  /* 0x0000000b07077227 */ /* 0x000fc600078e0006 */
[----:B------:R4:W-:Y:S01]  /*0420*/  STL [R1+0x80], RZ ;  /* 0x000080ff01007387 */ /* 0x0009e20000100800 */
[----:B------:R-:W-:Y:S02]  /*0430*/  IMAD.MOV R6, RZ, RZ, -R8 ;  /* 0x000000ffff067224 */ /* 0x000fe400078e0a08 */
[----:B------:R-:W-:Y:S01]  /*0440*/  IMAD.HI.U32 R7, R7, R4, RZ ;  /* 0x0000000407077227 */ /* 0x000fe200078e00ff */
[----:B------:R4:W-:Y:S03]  /*0450*/  STL [R1+0x84], RZ ;  /* 0x000084ff01007387 */ /* 0x0009e60000100800 */
[----:B------:R-:W-:Y:S01]  /*0460*/  IMAD R4, R7, R6, R4 ;  /* 0x0000000607047224 */ /* 0x000fe200078e0204 */
[----:B------:R4:W-:Y:S04]  /*0470*/  STL [R1+0x88], RZ ;  /* 0x000088ff01007387 */ /* 0x0009e80000100800 */
[----:B------:R-:W-:Y:S01]  /*0480*/  ISETP.GT.U32.AND P1, PT, R9, R4, PT ;  /* 0x000000040900720c */ /* 0x000fe20003f24070 */
[----:B------:R4:W-:Y:S04]  /*0490*/  STL [R1+0x8c], RZ ;  /* 0x00008cff01007387 */ /* 0x0009e80000100800 */
[----:B------:R4:W-:Y:S04]  /*04a0*/  STL [R1+0x90], RZ ;  /* 0x000090ff01007387 */ /* 0x0009e80000100800 */
[----:B------:R4:W-:Y:S04]  /*04b0*/  STL [R1+0x94], RZ ;  /* 0x000094ff01007387 */ /* 0x0009e80000100800 */
[----:B------:R-:W-:Y:S01]  /*04c0*/  @!P1 IMAD.IADD R4, R4, 0x1, -R9 ;  /* 0x0000000104049824 */ /* 0x000fe200078e0a09 */
[----:B------:R4:W-:Y:S01]  /*04d0*/  STL [R1+0x98], RZ ;  /* 0x000098ff01007387 */ /* 0x0009e20000100800 */
[----:B------:R-:W-:Y:S01]  /*04e0*/  @!P1 VIADD R7, R7, 0x1 ;  /* 0x0000000107079836 */ /* 0x000fe20000000000 */
[----:B------:R-:W-:-:S02]  /*04f0*/  ISETP.NE.AND P1, PT, R0, RZ, PT ;  /* 0x000000ff0000720c */ /* 0x000fc40003f25270 */
[----:B------:R-:W-:Y:S01]  /*0500*/  ISETP.GE.U32.AND P0, PT, R4, R9, PT ;  /* 0x000000090400720c */ /* 0x000fe20003f06070 */
[----:B------:R4:W-:Y:S01]  /*0510*/  STL [R1+0x9c], RZ ;  /* 0x00009cff01007387 */ /* 0x0009e20000100800 */
[----:B------:R-:W-:-:S03]  /*0520*/  LOP3.LUT R4, R5, R0, RZ, 0x3c, !PT ;  /* 0x0000000005047212 */ /* 0x000fc600078e3cff */
[----:B------:R4:W-:Y:S01]  /*0530*/  STL [R1+0xa0], RZ ;  /* 0x0000a0ff01007387 */ /* 0x0009e20000100800 */
[----:B------:R-:W-:Y:S01]  /*0540*/  ISETP.GE.AND P2, PT, R4, RZ, PT ;  /* 0x000000ff0400720c */ /* 0x000fe20003f46270 */
[----:B------:R-:W-:Y:S02]  /*0550*/  VIADD R4, R2, 0x7f ;  /* 0x0000007f02047836 */ /* 0x000fe40000000000 */
[----:B------:R4:W-:Y:S04]  /*0560*/  STL [R1+0xa4], RZ ;  /* 0x0000a4ff01007387 */ /* 0x0009e80000100800 */
[----:B------:R-:W-:Y:S01]  /*0570*/  @P0 VIADD R7, R7, 0x1 ;  /* 0x0000000107070836 */ /* 0x000fe20000000000 */
[----:B------:R4:W-:Y:S03]  /*0580*/  STL [R1+0xa8], RZ ;  /* 0x0000a8ff01007387 */ /* 0x0009e60000100800 */
[----:B------:R-:W-:Y:S01]  /*0590*/  IMAD.MOV.U32 R6, RZ, RZ, R7 ;  /* 0x000000ffff067224 */ /* 0x000fe200078e0007 */
[----:B------:R-:W-:Y:S01]  /*05a0*/  SHF.R.S32.HI R7, RZ, 0x1f, R4 ;  /* 0x0000001fff077819 */ /* 0x000fe20000011404 */
[----:B------:R4:W-:Y:S02]  /*05b0*/  STL [R1+0xac], RZ ;  /* 0x0000acff01007387 */ /* 0x0009e40000100800 */
[----:B------:R-:W-:Y:S01]  /*05c0*/  @!P2 IMAD.MOV R6, RZ, RZ, -R6 ;  /* 0x000000ffff06a224 */ /* 0x000fe200078e0a06 */
[----:B------:R-:W-:-:S02]  /*05d0*/  @!P1 LOP3.LUT R6, RZ, R0, RZ, 0x33, !PT ;  /* 0x00000000ff069212 */ /* 0x000fc400078e33ff */
[----:B------:R-:W-:-:S03]  /*05e0*/  LEA.HI R7, R7, R4, RZ, 0x7 ;  /* 0x0000000407077211 */ /* 0x000fc600078f38ff */
[----:B------:R-:W-:Y:S02]  /*05f0*/  IMAD.SHL.U32 R4, R6, 0x8, RZ ;  /* 0x0000000806047824 */ /* 0x000fe400078e00ff */
[----:B------:R-:W-:-:S03]  /*0600*/  IMAD.MOV R6, RZ, RZ, -R6 ;  /* 0x000000ffff067224 */ /* 0x000fc600078e0a06 */
[----:B------:R-:W-:Y:S01]  /*0610*/  LEA.HI.SX32 R7, R7, -R4, 0x19 ;  /* 0x8000000407077211 */ /* 0x000fe200078fcaff */
[----:B------:R-:W-:Y:S02]  /*0620*/  IMAD R13, R0, R6, R5 ;  /* 0x00000006000d7224 */ /* 0x000fe400078e0205 */
[----:B------:R-:W-:Y:S01]  /*0630*/  IMAD.MOV.U32 R6, RZ, RZ, RZ ;  /* 0x000000ffff067224 */ /* 0x000fe200078e00ff */
[----:B------:R-:W-:-:S04]  /*0640*/  VIMNMX R10, PT, PT, R7, 0x8, PT ;  /* 0x00000008070a7848 */ /* 0x000fc80003fe0100 */
[----:B------:R-:W-:Y:S02]  /*0650*/  IABS R9, R10 ;  /* 0x0000000a00097213 */ /* 0x000fe40000000000 */
[C---:B------:R-:W-:Y:S02]  /*0660*/  R2UR UR4, R10.reuse ;  /* 0x000000000a0472ca */ /* 0x040fe400000e0000 */
[----:B------:R-:W0:Y:S01]  /*0670*/  I2F.RP R8, R9 ;  /* 0x0000000900087306 */ /* 0x000e220000209400 */
[----:B------:R-:W-:-:S10]  /*0680*/  R2UR UR6, R10 ;  /* 0x000000000a0672ca */ /* 0x000fd400000e0000 */
[----:B------:R-:W-:-:S03]  /*0690*/  UISETP.NE.AND UP0, UPT, UR4, URZ, UPT ;  /* 0x000000ff0400728c */ /* 0x000fc6000bf05270 */
[----:B------:R-:W-:Y:S01]  /*06a0*/  UMOV UR4, 0x400 ;  /* 0x0000040000047882 */ /* 0x000fe20000000000 */
[----:B0-----:R-:W0:Y:S01]  /*06b0*/  MUFU.RCP R8, R8 ;  /* 0x0000000800087308 */ /* 0x001e220000001000 */
[----:B------:R-:W-:Y:S01]  /*06c0*/  ULEA UR4, UR7, UR4, 0x18 ;  /* 0x0000000407047291 */ /* 0x000fe2000f8ec0ff */
[----:B0-----:R-:W-:-:S06]  /*06d0*/  VIADD R7, R8, 0xffffffe ;  /* 0x0ffffffe08077836 */ /* 0x001fcc0000000000 */
[----:B------:R-:W0:Y:S02]  /*06e0*/  F2I.FTZ.U32.TRUNC.NTZ R7, R7 ;  /* 0x0000000700077305 */ /* 0x000e24000021f000 */
[----:B0-----:R-:W-:-:S04]  /*06f0*/  IMAD.MOV R11, RZ, RZ, -R7 ;  /* 0x000000ffff0b7224 */ /* 0x001fc800078e0a07 */
[----:B------:R-:W-:Y:S01]  /*0700*/  IMAD.MOV.U32 R0, RZ, RZ, R11 ;  /* 0x000000ffff007224 */ /* 0x000fe200078e000b */
[----:B------:R-:W-:-:S03]  /*0710*/  IABS R11, R13 ;  /* 0x0000000d000b7213 */ /* 0x000fc60000000000 */
[----:B------:R-:W-:Y:S01]  /*0720*/  IMAD R5, R0, R9, RZ ;  /* 0x0000000900057224 */ /* 0x000fe200078e02ff */
[----:B------:R-:W-:-:S03]  /*0730*/  IABS R0, R10 ;  /* 0x0000000a00007213 */ /* 0x000fc60000000000 */
[----:B------:R-:W-:-:S04]  /*0740*/  IMAD.HI.U32 R6, R7, R5, R6 ;  /* 0x0000000507067227 */ /* 0x000fc800078e0006 */
[----:B------:R-:W-:Y:S02]  /*0750*/  IMAD.MOV R0, RZ, RZ, -R0 ;  /* 0x000000ffff007224 */ /* 0x000fe400078e0a00 */
[----:B------:R-:W-:-:S04]  /*0760*/  IMAD.HI.U32 R6, R6, R11, RZ ;  /* 0x0000000b06067227 */ /* 0x000fc800078e00ff */
[----:B------:R-:W-:-:S05]  /*0770*/  IMAD R0, R6, R0, R11 ;  /* 0x0000000006007224 */ /* 0x000fca00078e020b */
[----:B------:R-:W-:-:S13]  /*0780*/  ISETP.GT.U32.AND P1, PT, R9, R0, PT ;  /* 0x000000000900720c */ /* 0x000fda0003f24070 */
[----:B------:R-:W-:Y:S02]  /*0790*/  @!P1 IMAD.IADD R0, R0, 0x1, -R9 ;  /* 0x0000000100009824 */ /* 0x000fe400078e0a09 */
[----:B------:R-:W-:-:S03]  /*07a0*/  @!P1 VIADD R6, R6, 0x1 ;  /* 0x0000000106069836 */ /* 0x000fc60000000000 */
[----:B------:R-:W-:Y:S02]  /*07b0*/  ISETP.GE.U32.AND P0, PT, R0, R9, PT ;  /* 0x000000090000720c */ /* 0x000fe40003f06070 */
[----:B------:R-:W-:Y:S02]  /*07c0*/  CS2R R8, SRZ ;  /* 0x0000000000087805 */ /* 0x000fe4000001ff00 */
[----:B------:R-:W-:-:S04]  /*07d0*/  LOP3.LUT R0, R13, R10, RZ, 0x3c, !PT ;  /* 0x0000000a0d007212 */ /* 0x000fc800078e3cff */
[----:B------:R-:W-:-:S05]  /*07e0*/  ISETP.GE.AND P2, PT, R0, RZ, PT ;  /* 0x000000ff0000720c */ /* 0x000fca0003f46270 */
[----:B------:R-:W-:-:S08]  /*07f0*/  @P0 VIADD R6, R6, 0x1 ;  /* 0x0000000106060836 */ /* 0x000fd00000000000 */
[----:B------:R-:W-:-:S05]  /*0800*/  @!P2 IMAD.MOV R6, RZ, RZ, -R6 ;  /* 0x000000ffff06a224 */ /* 0x000fca00078e0a06 */
[----:B------:R-:W-:Y:S02]  /*0810*/  R2UR UR5, R6 ;  /* 0x00000000060572ca */ /* 0x000fe400000e0000 */
[----:B------:R-:W-:-:S07]  /*0820*/  CS2R R6, SRZ ;  /* 0x0000000000067805 */ /* 0x000fce000001ff00 */
[----:B------:R-:W-:Y:S02]  /*0830*/  @!UP0 ULOP3.LUT UR5, URZ, UR6, URZ, 0x33, !UPT ;  /* 0x00000006ff058292 */ /* 0x000fe4000f8e33ff */
[----:B------:R-:W-:Y:S02]  /*0840*/  USHF.L.U32 UR6, UR7, 0x6, URZ ;  /* 0x0000000607067899 */ /* 0x000fe400080006ff */
[----:B------:R-:W-:Y:S02]  /*0850*/  UIADD3 UR9, UPT, UPT, -UR5, URZ, URZ ;  /* 0x000000ff05097290 */ /* 0x000fe4000fffe1ff */
[----:B------:R-:W-:Y:S02]  /*0860*/  ULOP3.LUT UR7, UR6, 0x40, URZ, 0xc0, !UPT ;  /* 0x0000004006077892 */ /* 0x000fe4000f8ec0ff */
[----:B---3--:R-:W-:Y:S02]  /*0870*/  UIADD3 UR6, UPT, UPT, UR8, 0x3f, URZ ;  /* 0x0000003f08067890 */ /* 0x008fe4000fffe0ff */
[----:B------:R-:W-:Y:S01]  /*0880*/  IMAD R5, R10, UR9, R13 ;  /* 0x000000090a057c24 */ /* 0x000fe2000f8e020d */
[----:B------:R-:W-:Y:S01]  /*0890*/  ULEA UR5, UR5, UR7, 0x7 ;  /* 0x0000000705057291 */ /* 0x000fe2000f8e38ff */
[----:B------:R-:W-:Y:S01]  /*08a0*/  CS2R R10, SRZ ;  /* 0x00000000000a7805 */ /* 0x000fe2000001ff00 */
[----:B------:R-:W-:Y:S01]  /*08b0*/  UISETP.GE.AND UP0, UPT, UR6, 0x40, UPT ;  /* 0x000000400600788c */ /* 0x000fe2000bf06270 */
[----:B------:R-:W-:Y:S01]  /*08c0*/  IMAD.IADD R0, R4, 0x1, R5 ;  /* 0x0000000104007824 */ /* 0x000fe200078e0205 */
[----:B------:R-:W-:-:S02]  /*08d0*/  CS2R R4, SRZ ;  /* 0x0000000000047805 */ /* 0x000fc4000001ff00 */
[----:B------:R-:W-:Y:S01]  /*08e0*/  CS2R R12, SRZ ;  /* 0x00000000000c7805 */ /* 0x000fe2000001ff00 */
[----:B------:R-:W-:Y:S01]  /*08f0*/  UIADD3 UR9, UPT, UPT, UR5, 0x1, URZ ;  /* 0x0000000105097890 */ /* 0x000fe2000fffe0ff */
[----:B------:R-:W-:Y:S01]  /*0900*/  IMAD R28, R0, 0x80, R28 ;  /* 0x00000080001c7824 */ /* 0x000fe200078e021c */
[----:B------:R-:W-:Y:S02]  /*0910*/  UIADD3 UR16, UPT, UPT, UR5, 0x2, URZ ;  /* 0x0000000205107890 */ /* 0x000fe4000fffe0ff */
[----:B------:R-:W-:Y:S01]  /*0920*/  UIADD3 UR17, UPT, UPT, UR5, 0x3, URZ ;  /* 0x0000000305117890 */ /* 0x000fe2000fffe0ff */
[----:B------:R-:W-:Y:S01]  /*0930*/  VIADD R0, R28, 0x40 ;  /* 0x000000401c007836 */ /* 0x000fe20000000000 */
[----:B------:R4:W-:Y:S01]  /*0940*/  STL [R1+0xa4c], R28 ;  /* 0x000a4c1c01007387 */ /* 0x0009e20000100800 */
[----:B------:R-:W-:Y:S02]  /*0950*/  UIADD3 UR18, UPT, UPT, UR5, 0x4, URZ ;  /* 0x0000000405127890 */ /* 0x000fe4000fffe0ff */
[----:B------:R-:W-:Y:S01]  /*0960*/  UIADD3 UR12, UPT, UPT, UR5, 0x5, URZ ;  /* 0x00000005050c7890 */ /* 0x000fe2000fffe0ff */
[----:B------:R4:W-:Y:S01]  /*0970*/  STL [R1+0xa24], R0 ;  /* 0x000a240001007387 */ /* 0x0009e20000100800 */
[----:B------:R-:W-:-:S02]  /*0980*/  UIADD3 UR13, UPT, UPT, UR5, 0x6, URZ ;  /* 0x00000006050d7890 */ /* 0x000fc4000fffe0ff */
[----:B------:R-:W-:Y:S02]  /*0990*/  UIADD3 UR14, UPT, UPT, UR5, 0x7, URZ ;  /* 0x00000007050e7890 */ /* 0x000fe4000fffe0ff */
[----:B------:R-:W-:Y:S02]  /*09a0*/  UIADD3 UR15, UPT, UPT, UR5, 0x8, URZ ;  /* 0x00000008050f7890 */ /* 0x000fe4000fffe0ff */
[----:B------:R-:W-:Y:S02]  /*09b0*/  UIADD3 UR19, UPT, UPT, UR5, 0x9, URZ ;  /* 0x0000000905137890 */ /* 0x000fe4000fffe0ff */
[----:B------:R-:W-:Y:S02]  /*09c0*/  UIADD3 UR20, UPT, UPT, UR5, 0xa, URZ ;  /* 0x0000000a05147890 */ /* 0x000fe4000fffe0ff */
[----:B------:R-:W-:Y:S02]  /*09d0*/  UIADD3 UR21, UPT, UPT, UR5, 0xb, URZ ;  /* 0x0000000b05157890 */ /* 0x000fe4000fffe0ff */
        /* <DEDUP_REMOVED lines=51> */
[----:B------:R-:W-:Y:S01]  /*0d10*/  UIADD3 UR71, UPT, UPT, UR5, 0x3f, URZ ;  /* 0x0000003f05477890 */ /* 0x000fe2000fffe0ff */
[----:B----4-:R-:W-:Y:S11]  /*0d20*/  BRA.U !UP0, `(.L_x_0) ;  /* 0x000001f9080c7547 */ /* 0x010ff6000b800000 */
[----:B------:R-:W-:Y:S01]  /*0d30*/  IABS R27, R2 ;  /* 0x00000002001b7213 */ /* 0x000fe20000000000 */
[----:B------:R-:W-:Y:S01]  /*0d40*/  IMAD.MOV.U32 R26, RZ, RZ, R0 ;  /* 0x000000ffff1a7224 */ /* 0x000fe200078e0000 */
[----:B------:R-:W-:Y:S01]  /*0d50*/  IABS R29, R3 ;  /* 0x00000003001d7213 */ /* 0x000fe20000000000 */
[----:B------:R0:W-:Y:S01]  /*0d60*/  STL [R1+0xba8], R2 ;  /* 0x000ba80201007387 */ /* 0x0001e20000100800 */
[----:B------:R-:W1:Y:S03]  /*0d70*/  I2F.RP R0, R27 ;  /* 0x0000001b00007306 */ /* 0x000e660000209400 */
[----:B------:R-:W-:Y:S05]  /*0d80*/  STL [R1+0xba4], R3 ;  /* 0x000ba40301007387 */ /* 0x000fea0000100800 */
[----:B------:R-:W2:Y:S08]  /*0d90*/  I2F.RP R8, R29 ;  /* 0x0000001d00087306 */ /* 0x000eb00000209400 */
[----:B-1----:R-:W1:Y:S08]  /*0da0*/  MUFU.RCP R0, R0 ;  /* 0x0000000000007308 */ /* 0x002e700000001000 */
[----:B--2---:R-:W2:Y:S01]  /*0db0*/  MUFU.RCP R8, R8 ;  /* 0x0000000800087308 */ /* 0x004ea20000001000 */
[----:B-1----:R-:W-:Y:S01]  /*0dc0*/  VIADD R4, R0, 0xffffffe ;  /* 0x0ffffffe00047836 */ /* 0x002fe20000000000 */
[----:B------:R-:W-:-:S06]  /*0dd0*/  IABS R0, R28 ;  /* 0x0000001c00007213 */ /* 0x000fcc0000000000 */
[----:B------:R1:W3:Y:S01]  /*0de0*/  F2I.FTZ.U32.TRUNC.NTZ R5, R4 ;  /* 0x0000000400057305 */ /* 0x0002e2000021f000 */
[----:B--2---:R-:W-:-:S07]  /*0df0*/  VIADD R6, R8, 0xffffffe ;  /* 0x0ffffffe08067836 */ /* 0x004fce0000000000 */
[----:B------:R2:W4:Y:S01]  /*0e00*/  F2I.FTZ.U32.TRUNC.NTZ R7, R6 ;  /* 0x0000000600077305 */ /* 0x000522000021f000 */
[----:B-1----:R-:W-:Y:S02]  /*0e10*/  IMAD.MOV.U32 R4, RZ, RZ, RZ ;  /* 0x000000ffff047224 */ /* 0x002fe400078e00ff */
[----:B---3--:R-:W-:Y:S02]  /*0e20*/  IMAD.MOV R10, RZ, RZ, -R5 ;  /* 0x000000ffff0a7224 */ /* 0x008fe400078e0a05 */
[----:B--2---:R-:W-:Y:S02]  /*0e30*/  IMAD.MOV.U32 R6, RZ, RZ, RZ ;  /* 0x000000ffff067224 */ /* 0x004fe400078e00ff */
[----:B------:R-:W-:Y:S01]  /*0e40*/  IMAD R9, R10, R27, RZ ;  /* 0x0000001b0a097224 */ /* 0x000fe200078e02ff */
[----:B------:R-:W-:Y:S01]  /*0e50*/  IABS R10, R26 ;  /* 0x0000001a000a7213 */ /* 0x000fe20000000000 */
[----:B----4-:R-:W-:Y:S02]  /*0e60*/  IMAD.MOV R12, RZ, RZ, -R7 ;  /* 0x000000ffff0c7224 */ /* 0x010fe400078e0a07 */
[----:B------:R-:W-:-:S04]  /*0e70*/  IMAD.HI.U32 R5, R5, R9, R4 ;  /* 0x0000000905057227 */ /* 0x000fc800078e0004 */
[----:B------:R-:W-:Y:S02]  /*0e80*/  IMAD R11, R12, R29, RZ ;  /* 0x0000001d0c0b7224 */ /* 0x000fe400078e02ff */
[----:B------:R-:W-:Y:S02]  /*0e90*/  IMAD.U32 R4, RZ, RZ, UR71 ;  /* 0x00000047ff047e24 */ /* 0x000fe4000f8e00ff */
[----:B------:R-:W-:-:S03]  /*0ea0*/  IMAD.HI.U32 R28, R7, R11, R6 ;  /* 0x0000000b071c7227 */ /* 0x000fc600078e0006 */
[----:B------:R-:W-:Y:S01]  /*0eb0*/  IABS R9, R4 ;  /* 0x0000000400097213 */ /* 0x000fe20000000000 */
[----:B------:R-:W-:Y:S02]  /*0ec0*/  IMAD.U32 R6, RZ, RZ, UR8 ;  /* 0x00000008ff067e24 */ /* 0x000fe4000f8e00ff */
[----:B------:R-:W-:Y:S02]  /*0ed0*/  IMAD.U32 R7, RZ, RZ, UR70 ;  /* 0x00000046ff077e24 */ /* 0x000fe4000f8e00ff */
[----:B------:R-:W-:Y:S01]  /*0ee0*/  IMAD.HI.U32 R4, R5, R0, RZ ;  /* 0x0000000005047227 */ /* 0x000fe200078e00ff */
[----:B------:R-:W-:Y:S02]  /*0ef0*/  IABS R11, R6 ;  /* 0x00000006000b7213 */ /* 0x000fe40000000000 */
[----:B------:R-:W-:Y:S01]  /*0f00*/  IABS R13, R7 ;  /* 0x00000007000d7213 */ /* 0x000fe20000000000 */
[----:B------:R-:W-:-:S04]  /*0f10*/  IMAD.HI.U32 R6, R28, R9, RZ ;  /* 0x000000091c067227 */ /* 0x000fc800078e00ff */
[----:B------:R-:W-:-:S04]  /*0f20*/  IMAD.HI.U32 R7, R28, R11, RZ ;  /* 0x0000000b1c077227 */ /* 0x000fc800078e00ff */
[----:B------:R-:W-:Y:S02]  /*0f30*/  IMAD.MOV R4, RZ, RZ, -R4 ;  /* 0x000000ffff047224 */ /* 0x000fe400078e0a04 */
[----:B------:R-:W-:Y:S02]  /*0f40*/  IMAD.MOV R6, RZ, RZ, -R6 ;  /* 0x000000ffff067224 */ /* 0x000fe400078e0a06 */
[----:B------:R-:W-:Y:S02]  /*0f50*/  IMAD.MOV R12, RZ, RZ, -R7 ;  /* 0x000000ffff0c7224 */ /* 0x000fe400078e0a07 */
[----:B0-----:R-:W-:Y:S02]  /*0f60*/  IMAD R2, R27, R4, R0 ;  /* 0x000000041b027224 */ /* 0x001fe400078e0200 */
[C---:B------:R-:W-:Y:S02]  /*0f70*/  IMAD R0, R29.reuse, R6, R9 ;  /* 0x000000061d007224 */ /* 0x040fe400078e0209 */
[----:B------:R-:W-:Y:S01]  /*0f80*/  IMAD R4, R29, R12, R11 ;  /* 0x0000000c1d047224 */ /* 0x000fe200078e020b */
[----:B------:R-:W-:Y:S01]  /*0f90*/  STL [R1+0x4c], R2 ;  /* 0x00004c0201007387 */ /* 0x000fe20000100800 */
[----:B------:R-:W-:-:S03]  /*0fa0*/  IMAD.HI.U32 R5, R5, R10, RZ ;  /* 0x0000000a05057227 */ /* 0x000fc600078e00ff */
[----:B------:R0:W-:Y:S01]  /*0fb0*/  STL [R1+0x44], R0 ;  /* 0x0000440001007387 */ /* 0x0001e20000100800 */
[----:B------:R-:W-:-:S03]  /*0fc0*/  IMAD.HI.U32 R8, R28, R13, RZ ;  /* 0x0000000d1c087227 */ /* 0x000fc600078e00ff */
[----:B------:R1:W-:Y:S01]  /*0fd0*/  STL [R1+0x40], R4 ;  /* 0x0000400401007387 */ /* 0x0003e20000100800 */
[----:B------:R-:W-:Y:S02]  /*0fe0*/  IMAD.MOV R5, RZ, RZ, -R5 ;  /* 0x000000ffff057224 */ /* 0x000fe400078e0a05 */
[----:B------:R-:W-:Y:S02]  /*0ff0*/  IMAD.MOV R8, RZ, RZ, -R8 ;  /* 0x000000ffff087224 */ /* 0x000fe400078e0a08 */
[----:B------:R-:W-:Y:S02]  /*1000*/  IMAD.U32 R6, RZ, RZ, UR67 ;  /* 0x00000043ff067e24 */ /* 0x000fe4000f8e00ff */
[----:B0-----:R-:W-:Y:S02]  /*1010*/  IMAD.U32 R0, RZ, RZ, UR7 ;  /* 0x00000007ff007e24 */ /* 0x001fe4000f8e00ff */
[----:B------:R-:W-:Y:S02]  /*1020*/  IMAD.U32 R7, RZ, RZ, UR66 ;  /* 0x00000042ff077e24 */ /* 0x000fe4000f8e00ff */
[----:B-1----:R-:W-:Y:S01]  /*1030*/  IMAD.U32 R4, RZ, RZ, UR69 ;  /* 0x00000045ff047e24 */ /* 0x002fe2000f8e00ff */
[----:B------:R-:W-:Y:S01]  /*1040*/  IABS R0, R0 ;  /* 0x0000000000007213 */ /* 0x000fe20000000000 */
[----:B------:R-:W-:Y:S01]  /*1050*/  IMAD R3, R27, R5, R10 ;  /* 0x000000051b037224 */ /* 0x000fe200078e020a */
[----:B------:R-:W-:Y:S01]  /*1060*/  IABS R9, R7 ;  /* 0x0000000700097213 */ /* 0x000fe20000000000 */
[----:B------:R-:W-:Y:S01]  /*1070*/  IMAD R2, R29, R8, R13 ;  /* 0x000000081d027224 */ /* 0x000fe200078e020d */
[----:B------:R-:W-:Y:S01]  /*1080*/  IABS R4, R4 ;  /* 0x0000000400047213 */ /* 0x000fe20000000000 */
[----:B------:R-:W-:Y:S01]  /*1090*/  IMAD.U32 R5, RZ, RZ, UR68 ;  /* 0x00000044ff057e24 */ /* 0x000fe2000f8e00ff */
[----:B------:R-:W-:Y:S01]  /*10a0*/  IABS R8, R6 ;  /* 0x0000000600087213 */ /* 0x000fe20000000000 */
[----:B------:R-:W-:Y:S01]  /*10b0*/  IMAD.MOV.U32 R7, RZ, RZ, R0 ;  /* 0x000000ffff077224 */ /* 0x000fe200078e0000 */
[----:B------:R0:W-:Y:S01]  /*10c0*/  STL [R1+0x3c], R2 ;  /* 0x00003c0201007387 */ /* 0x0001e20000100800 */
[----:B------:R-:W-:Y:S01]  /*10d0*/  IMAD.MOV.U32 R6, RZ, RZ, R4 ;  /* 0x000000ffff067224 */ /* 0x000fe200078e0004 */
[----:B------:R-:W-:Y:S01]  /*10e0*/  IABS R5, R5 ;  /* 0x0000000500057213 */ /* 0x000fe20000000000 */
[----:B------:R-:W-:-:S02]  /*10f0*/  IMAD.MOV.U32 R4, RZ, RZ, R8 ;  /* 0x000000ffff047224 */ /* 0x000fc400078e0008 */
[----:B------:R-:W-:Y:S02]  /*1100*/  IMAD.MOV.U32 R0, RZ, RZ, R9 ;  /* 0x000000ffff007224 */ /* 0x000fe400078e0009 */
[----:B------:R-:W-:-:S04]  /*1110*/  IMAD.HI.U32 R8, R28, R7, RZ ;  /* 0x000000071c087227 */ /* 0x000fc800078e00ff */
[----:B------:R-:W-:-:S04]  /*1120*/  IMAD.HI.U32 R9, R28, R6, RZ ;  /* 0x000000061c097227 */ /* 0x000fc800078e00ff */
[----:B------:R-:W-:-:S04]  /*1130*/  IMAD.HI.U32 R10, R28, R5, RZ ;  /* 0x000000051c0a7227 */ /* 0x000fc800078e00ff */
[----:B------:R-:W-:Y:S02]  /*1140*/  IMAD.MOV R8, RZ, RZ, -R8 ;  /* 0x000000ffff087224 */ /* 0x000fe400078e0a08 */
[----:B------:R-:W-:Y:S02]  /*1150*/  IMAD.MOV R9, RZ, RZ, -R9 ;  /* 0x000000ffff097224 */ /* 0x000fe400078e0a09 */
[----:B------:R-:W-:-:S04]  /*1160*/  IMAD.HI.U32 R11, R28, R4, RZ ;  /* 0x000000041c0b7227 */ /* 0x000fc800078e00ff */
[----:B------:R-:W-:-:S04]  /*1170*/  IMAD.HI.U32 R12, R28, R0, RZ ;  /* 0x000000001c0c7227 */ /* 0x000fc800078e00ff */
[----:B------:R-:W-:Y:S02]  /*1180*/  IMAD.MOV R10, RZ, RZ, -R10 ;  /* 0x000000ffff0a7224 */ /* 0x000fe400078e0a0a */
[C---:B------:R-:W-:Y:S02]  /*1190*/  IMAD R7, R29.reuse, R8, R7 ;  /* 0x000000081d077224 */ /* 0x040fe400078e0207 */
[C---:B0-----:R-:W-:Y:S02]  /*11a0*/  IMAD R2, R29.reuse, R9, R6 ;  /* 0x000000091d027224 */ /* 0x041fe400078e0206 */
[----:B------:R-:W-:Y:S01]  /*11b0*/  IMAD.MOV R11, RZ, RZ, -R11 ;  /* 0x000000ffff0b7224 */ /* 0x000fe200078e0a0b */
[----:B------:R0:W-:Y:S01]  /*11c0*/  STL [R1+0x38], R7 ;  /* 0x0000380701007387 */ /* 0x0001e20000100800 */
[----:B------:R-:W-:Y:S02]  /*11d0*/  IMAD.MOV R12, RZ, RZ, -R12 ;  /* 0x000000ffff0c7224 */ /* 0x000fe400078e0a0c */
[C---:B------:R-:W-:Y:S01]  /*11e0*/  IMAD R5, R29.reuse, R10, R5 ;  /* 0x0000000a1d057224 */ /* 0x040fe200078e0205 */
[----:B------:R1:W-:Y:S01]  /*11f0*/  STL [R1+0x34], R2 ;  /* 0x0000340201007387 */ /* 0x0003e20000100800 */
[----:B------:R-:W-:-:S02]  /*1200*/  IMAD R4, R29, R11, R4 ;  /* 0x0000000b1d047224 */ /* 0x000fc400078e0204 */
[----:B------:R-:W-:Y:S01]  /*1210*/  IMAD.U32 R6, RZ, RZ, UR62 ;  /* 0x0000003eff067e24 */ /* 0x000fe2000f8e00ff */
[----:B------:R2:W-:Y:S01]  /*1220*/  STL [R1+0x30], R5 ;  /* 0x0000300501007387 */ /* 0x0005e20000100800 */
[----:B0-----:R-:W-:-:S03]  /*1230*/  IMAD.U32 R7, RZ, RZ, UR61 ;  /* 0x0000003dff077e24 */ /* 0x001fc6000f8e00ff */
[----:B------:R0:W-:Y:S01]  /*1240*/  STL [R1+0x2c], R4 ;  /* 0x00002c0401007387 */ /* 0x0001e20000100800 */
[----:B------:R-:W-:Y:S01]  /*1250*/  IABS R6, R6 ;  /* 0x0000000600067213 */ /* 0x000fe20000000000 */
[----:B-1----:R-:W-:Y:S02]  /*1260*/  IMAD R2, R29, R12, R0 ;  /* 0x0000000c1d027224 */ /* 0x002fe400078e0200 */
[----:B------:R-:W-:Y:S02]  /*1270*/  IMAD.U32 R0, RZ, RZ, UR65 ;  /* 0x00000041ff007e24 */ /* 0x000fe4000f8e00ff */
[----:B--2---:R-:W-:Y:S01]  /*1280*/  IMAD.U32 R5, RZ, RZ, UR63 ;  /* 0x0000003fff057e24 */ /* 0x004fe2000f8e00ff */
[----:B------:R1:W-:Y:S02]  /*1290*/  STL [R1+0x28], R2 ;  /* 0x0000280201007387 */ /* 0x0003e40000100800 */
[----:B------:R-:W-:Y:S01]  /*12a0*/  IABS R11, R0 ;  /* 0x00000000000b7213 */ /* 0x000fe20000000000 */
[----:B0-----:R-:W-:Y:S01]  /*12b0*/  IMAD.U32 R4, RZ, RZ, UR64 ;  /* 0x00000040ff047e24 */ /* 0x001fe2000f8e00ff */
[----:B------:R-:W-:-:S02]  /*12c0*/  IABS R5, R5 ;  /* 0x0000000500057213 */ /* 0x000fc40000000000 */
[----:B------:R-:W-:Y:S01]  /*12d0*/  IABS R0, R7 ;  /* 0x0000000700007213 */ /* 0x000fe20000000000 */
[----:B------:R-:W-:Y:S01]  /*12e0*/  IMAD.HI.U32 R12, R28, R11, RZ ;  /* 0x0000000b1c0c7227 */ /* 0x000fe200078e00ff */
[----:B------:R-:W-:-:S03]  /*12f0*/  IABS R9, R4 ;  /* 0x0000000400097213 */ /* 0x000fc60000000000 */
[----:B------:R-:W-:Y:S02]  /*1300*/  IMAD.MOV.U32 R7, RZ, RZ, R5 ;  /* 0x000000ffff077224 */ /* 0x000fe400078e0005 */
[----:B------:R-:W-:Y:S02]  /*1310*/  IMAD.MOV.U32 R5, RZ, RZ, R6 ;  /* 0x000000ffff057224 */ /* 0x000fe400078e0006 */
[----:B------:R-:W-:-:S04]  /*1320*/  IMAD.HI.U32 R10, R28, R9, RZ ;  /* 0x000000091c0a7227 */ /* 0x000fc800078e00ff */
[----:B------:R-:W-:Y:S02]  /*1330*/  IMAD.MOV R12, RZ, RZ, -R12 ;  /* 0x000000ffff0c7224 */ /* 0x000fe400078e0a0c */
[----:B------:R-:W-:-:S04]  /*1340*/  IMAD.HI.U32 R8, R28, R7, RZ ;  /* 0x000000071c087227 */ /* 0x000fc800078e00ff */
[----:B------:R-:W-:-:S04]  /*1350*/  IMAD.HI.U32 R6, R28, R5, RZ ;  /* 0x000000051c067227 */ /* 0x000fc800078e00ff */
[----:B------:R-:W-:-:S04]  /*1360*/  IMAD.HI.U32 R4, R28, R0, RZ ;  /* 0x000000001c047227 */ /* 0x000fc800078e00ff */
[----:B------:R-:W-:Y:S02]  /*1370*/  IMAD.MOV R10, RZ, RZ, -R10 ;  /* 0x000000ffff0a7224 */ /* 0x000fe400078e0a0a */
[C---:B-1----:R-:W-:Y:S02]  /*1380*/  IMAD R2, R29.reuse, R12, R11 ;  /* 0x0000000c1d027224 */ /* 0x042fe400078e020b */
[----:B------:R-:W-:Y:S02]  /*1390*/  IMAD.MOV R8, RZ, RZ, -R8 ;  /* 0x000000ffff087224 */ /* 0x000fe400078e0a08 */
[----:B------:R-:W-:Y:S01]  /*13a0*/  IMAD.MOV R6, RZ, RZ, -R6 ;  /* 0x000000ffff067224 */ /* 0x000fe200078e0a06 */
[----:B------:R0:W-:Y:S01]  /*13b0*/  STL [R1+0x24], R2 ;  /* 0x0000240201007387 */ /* 0x0001e20000100800 */
[----:B------:R-:W-:Y:S02]  /*13c0*/  IMAD.MOV R4, RZ, RZ, -R4 ;  /* 0x000000ffff047224 */ /* 0x000fe400078e0a04 */
[----:B------:R-:W-:-:S02]  /*13d0*/  IMAD R9, R29, R10, R9 ;  /* 0x0000000a1d097224 */ /* 0x000fc400078e0209 */
[C---:B------:R-:W-:Y:S02]  /*13e0*/  IMAD R7, R29.reuse, R8, R7 ;  /* 0x000000081d077224 */ /* 0x040fe400078e0207 */
[C---:B------:R-:W-:Y:S01]  /*13f0*/  IMAD R0, R29.reuse, R4, R0 ;  /* 0x000000041d007224 */ /* 0x040fe200078e0200 */
[----:B------:R1:W-:Y:S01]  /*1400*/  STL [R1+0x20], R9 ;  /* 0x0000200901007387 */ /* 0x0003e20000100800 */
[----:B------:R-:W-:Y:S02]  /*1410*/  IMAD.U32 R11, RZ, RZ, UR60 ;  /* 0x0000003cff0b7e24 */ /* 0x000fe4000f8e00ff */
[----:B0-----:R-:W-:Y:S01]  /*1420*/  IMAD R2, R29, R6, R5 ;  /* 0x000000061d027224 */ /* 0x001fe200078e0205 */
[----:B------:R0:W-:Y:S01]  /*1430*/  STL [R1+0x1c], R7 ;  /* 0x00001c0701007387 */ /* 0x0001e20000100800 */
[----:B------:R-:W-:Y:S01]  /*1440*/  IMAD.U32 R5, RZ, RZ, UR57 ;  /* 0x00000039ff057e24 */ /* 0x000fe2000f8e00ff */
[----:B------:R-:W-:Y:S02]  /*1450*/  IABS R11, R11 ;  /* 0x0000000b000b7213 */ /* 0x000fe40000000000 */
[----:B------:R-:W-:Y:S01]  /*1460*/  STL [R1+0x64], R2 ;  /* 0x0000640201007387 */ /* 0x000fe20000100800 */
[----:B-1----:R-:W-:Y:S01]  /*1470*/  IMAD.U32 R9, RZ, RZ, UR59 ;  /* 0x0000003bff097e24 */ /* 0x002fe2000f8e00ff */
[----:B------:R-:W-:-:S02]  /*1480*/  IABS R5, R5 ;  /* 0x0000000500057213 */ /* 0x000fc40000000000 */
[----:B------:R1:W-:Y:S01]  /*1490*/  STL [R1+0x68], R0 ;  /* 0x0000680001007387 */ /* 0x0003e20000100800 */
[----:B------:R-:W-:Y:S01]  /*14a0*/  IMAD.HI.U32 R12, R28, R11, RZ ;  /* 0x0000000b1c0c7227 */ /* 0x000fe200078e00ff */
[----:B------:R-:W-:-:S03]  /*14b0*/  IABS R9, R9 ;  /* 0x0000000900097213 */ /* 0x000fc60000000000 */
[----:B0-----:R-:W-:Y:S02]  /*14c0*/  IMAD.U32 R7, RZ, RZ, UR58 ;  /* 0x0000003aff077e24 */ /* 0x001fe4000f8e00ff */
[----:B------:R-:W-:Y:S02]  /*14d0*/  IMAD.MOV R12, RZ, RZ, -R12 ;  /* 0x000000ffff0c7224 */ /* 0x000fe400078e0a0c */
[----:B------:R-:W-:Y:S01]  /*14e0*/  IMAD.HI.U32 R10, R28, R9, RZ ;  /* 0x000000091c0a7227 */ /* 0x000fe200078e00ff */
[----:B------:R-:W-:-:S03]  /*14f0*/  IABS R7, R7 ;  /* 0x0000000700077213 */ /* 0x000fc60000000000 */
[----:B-1----:R-:W-:Y:S02]  /*1500*/  IMAD.U32 R0, RZ, RZ, UR56 ;  /* 0x00000038ff007e24 */ /* 0x002fe4000f8e00ff */
[----:B------:R-:W-:-:S03]  /*1510*/  IMAD.HI.U32 R8, R28, R7, RZ ;  /* 0x000000071c087227 */ /* 0x000fc600078e00ff */
[----:B------:R-:W-:Y:S01]  /*1520*/  IABS R0, R0 ;  /* 0x0000000000007213 */ /* 0x000fe20000000000 */
[----:B------:R-:W-:-:S04]  /*1530*/  IMAD.HI.U32 R6, R28, R5, RZ ;  /* 0x000000051c067227 */ /* 0x000fc800078e00ff */
[----:B------:R-:W-:-:S04]  /*1540*/  IMAD.HI.U32 R4, R28, R0, RZ ;  /* 0x000000001c047227 */ /* 0x000fc800078e00ff */
[----:B------:R-:W-:Y:S02]  /*1550*/  IMAD.MOV R10, RZ, RZ, -R10 ;  /* 0x000000ffff0a7224 */ /* 0x000fe400078e0a0a */
[----:B------:R-:W-:Y:S02]  /*1560*/  IMAD.MOV R4, RZ, RZ, -R4 ;  /* 0x000000ffff047224 */ /* 0x000fe400078e0a04 */
[----:B------:R-:W-:Y:S02]  /*1570*/  IMAD.MOV R8, RZ, RZ, -R8 ;  /* 0x000000ffff087224 */ /* 0x000fe400078e0a08 */
[C---:B------:R-:W-:Y:S02]  /*1580*/  IMAD R13, R29.reuse, R12, R11 ;  /* 0x0000000c1d0d7224 */ /* 0x040fe400078e020b */
[----:B------:R-:W-:Y:S02]  /*1590*/  IMAD.MOV R6, RZ, RZ, -R6 ;  /* 0x000000ffff067224 */ /* 0x000fe400078e0a06 */
[----:B------:R-:W-:-:S02]  /*15a0*/  IMAD R15, R29, R10, R9 ;  /* 0x0000000a1d0f7224 */ /* 0x000fc400078e0209 */
[C---:B------:R-:W-:Y:S02]  /*15b0*/  IMAD R0, R29.reuse, R4, R0 ;  /* 0x000000041d007224 */ /* 0x040fe400078e0200 */
[----:B------:R-:W-:Y:S02]  /*15c0*/  IMAD.U32 R11, RZ, RZ, UR55 ;  /* 0x00000037ff0b7e24 */ /* 0x000fe4000f8e00ff */
[C---:B------:R-:W-:Y:S01]  /*15d0*/  IMAD R14, R29.reuse, R8, R7 ;  /* 0x000000081d0e7224 */ /* 0x040fe200078e0207 */
[----:B------:R0:W-:Y:S01]  /*15e0*/  STL [R1+0xe0], R0 ;  /* 0x0000e00001007387 */ /* 0x0001e20000100800 */
[----:B------:R-:W-:Y:S01]  /*15f0*/  IMAD.U32 R9, RZ, RZ, UR54 ;  /* 0x00000036ff097e24 */ /* 0x000fe2000f8e00ff */
[----:B------:R-:W-:Y:S01]  /*1600*/  IABS R11, R11 ;  /* 0x0000000b000b7213 */ /* 0x000fe20000000000 */
[----:B------:R-:W-:Y:S02]  /*1610*/  IMAD.U32 R7, RZ, RZ, UR53 ;  /* 0x00000035ff077e24 */ /* 0x000fe4000f8e00ff */
[----:B------:R-:W-:Y:S01]  /*1620*/  IMAD R2, R29, R6, R5 ;  /* 0x000000061d027224 */ /* 0x000fe200078e0205 */
[----:B------:R-:W-:Y:S01]  /*1630*/  IABS R9, R9 ;  /* 0x0000000900097213 */ /* 0x000fe20000000000 */
[----:B------:R-:W-:Y:S01]  /*1640*/  IMAD.U32 R5, RZ, RZ, UR52 ;  /* 0x00000034ff057e24 */ /* 0x000fe2000f8e00ff */
[----:B------:R-:W-:Y:S01]  /*1650*/  IABS R7, R7 ;  /* 0x0000000700077213 */ /* 0x000fe20000000000 */
[----:B------:R-:W-:-:S03]  /*1660*/  IMAD.HI.U32 R12, R28, R11, RZ ;  /* 0x0000000b1c0c7227 */ /* 0x000fc600078e00ff */
[----:B------:R-:W-:Y:S01]  /*1670*/  IABS R5, R5 ;  /* 0x0000000500057213 */ /* 0x000fe20000000000 */
[----:B0-----:R-:W-:Y:S02]  /*1680*/  IMAD.U32 R0, RZ, RZ, UR51 ;  /* 0x00000033ff007e24 */ /* 0x001fe4000f8e00ff */
[----:B------:R-:W-:-:S03]  /*1690*/  IMAD.HI.U32 R10, R28, R9, RZ ;  /* 0x000000091c0a7227 */ /* 0x000fc600078e00ff */
[----:B------:R-:W-:Y:S01]  /*16a0*/  IABS R0, R0 ;  /* 0x0000000000007213 */ /* 0x000fe20000000000 */
[----:B------:R-:W-:-:S04]  /*16b0*/  IMAD.HI.U32 R8, R28, R7, RZ ;  /* 0x000000071c087227 */ /* 0x000fc800078e00ff */
[----:B------:R-:W-:Y:S02]  /*16c0*/  IMAD.MOV R12, RZ, RZ, -R12 ;  /* 0x000000ffff0c7224 */ /* 0x000fe400078e0a0c */
[----:B------:R-:W-:-:S04]  /*16d0*/  IMAD.HI.U32 R6, R28, R5, RZ ;  /* 0x000000051c067227 */ /* 0x000fc800078e00ff */
[----:B------:R-:W-:Y:S02]  /*16e0*/  IMAD.MOV R10, RZ, RZ, -R10 ;  /* 0x000000ffff0a7224 */ /* 0x000fe400078e0a0a */
[----:B------:R-:W-:-:S04]  /*16f0*/  IMAD.HI.U32 R4, R28, R0, RZ ;  /* 0x000000001c047227 */ /* 0x000fc800078e00ff */
[----:B------:R-:W-:Y:S02]  /*1700*/  IMAD.MOV R8, RZ, RZ, -R8 ;  /* 0x000000ffff087224 */ /* 0x000fe400078e0a08 */
[C---:B------:R-:W-:Y:S02]  /*1710*/  IMAD R11, R29.reuse, R12, R11 ;  /* 0x0000000c1d0b7224 */ /* 0x040fe400078e020b */
[----:B------:R-:W-:Y:S02]  /*1720*/  IMAD.MOV R6, RZ, RZ, -R6 ;  /* 0x000000ffff067224 */ /* 0x000fe400078e0a06 */
[C---:B------:R-:W-:Y:S01]  /*1730*/  IMAD R9, R29.reuse, R10, R9 ;  /* 0x0000000a1d097224 */ /* 0x040fe200078e0209 */
[----:B------:R0:W-:Y:S01]  /*1740*/  STL [R1+0x18], R11 ;  /* 0x0000180b01007387 */ /* 0x0001e20000100800 */
[----:B------:R-:W-:Y:S02]  /*1750*/  IMAD.MOV R4, RZ, RZ, -R4 ;  /* 0x000000ffff047224 */ /* 0x000fe400078e0a04 */
[C---:B------:R-:W-:Y:S01]  /*1760*/  IMAD R7, R29.reuse, R8, R7 ;  /* 0x000000081d077224 */ /* 0x040fe200078e0207 */
[----:B------:R1:W-:Y:S01]  /*1770*/  STL [R1+0xc4], R9 ;  /* 0x0000c40901007387 */ /* 0x0003e20000100800 */
[----:B------:R-:W-:-:S02]  /*1780*/  IMAD R5, R29, R6, R5 ;  /* 0x000000061d057224 */ /* 0x000fc400078e0205 */
[----:B------:R-:W-:Y:S01]  /*1790*/  IMAD R0, R29, R4, R0 ;  /* 0x000000041d007224 */ /* 0x000fe200078e0200 */
[----:B------:R2:W-:Y:S01]  /*17a0*/  STL [R1+0xc8], R7 ;  /* 0x0000c80701007387 */ /* 0x0005e20000100800 */
[----:B0-----:R-:W-:-:S03]  /*17b0*/  IMAD.U32 R11, RZ, RZ, UR50 ;  /* 0x00000032ff0b7e24 */ /* 0x001fc6000f8e00ff */
[----:B------:R0:W-:Y:S01]  /*17c0*/  STL [R1+0xcc], R5 ;  /* 0x0000cc0501007387 */ /* 0x0001e20000100800 */
[----:B-1----:R-:W-:Y:S01]  /*17d0*/  IMAD.U32 R9, RZ, RZ, UR49 ;  /* 0x00000031ff097e24 */ /* 0x002fe2000f8e00ff */
[----:B------:R-:W-:Y:S02]  /*17e0*/  IABS R11, R11 ;  /* 0x0000000b000b7213 */ /* 0x000fe40000000000 */
[----:B------:R1:W-:Y:S01]  /*17f0*/  STL [R1+0xd0], R0 ;  /* 0x0000d00001007387 */ /* 0x0003e20000100800 */
[----:B--2---:R-:W-:Y:S01]  /*1800*/  IMAD.U32 R7, RZ, RZ, UR48 ;  /* 0x00000030ff077e24 */ /* 0x004fe2000f8e00ff */
[----:B------:R-:W-:Y:S01]  /*1810*/  IABS R9, R9 ;  /* 0x0000000900097213 */ /* 0x000fe20000000000 */
[----:B------:R-:W-:-:S03]  /*1820*/  IMAD.HI.U32 R12, R28, R11, RZ ;  /* 0x0000000b1c0c7227 */ /* 0x000fc600078e00ff */
[----:B------:R-:W-:Y:S01]  /*1830*/  IABS R7, R7 ;  /* 0x0000000700077213 */ /* 0x000fe20000000000 */
[----:B0-----:R-:W-:Y:S02]  /*1840*/  IMAD.U32 R5, RZ, RZ, UR47 ;  /* 0x0000002fff057e24 */ /* 0x001fe4000f8e00ff */
[----:B-1----:R-:W-:Y:S02]  /*1850*/  IMAD.U32 R0, RZ, RZ, UR46 ;  /* 0x0000002eff007e24 */ /* 0x002fe4000f8e00ff */
[C---:B------:R-:W-:Y:S01]  /*1860*/  IMAD.HI.U32 R10, R28.reuse, R9, RZ ;  /* 0x000000091c0a7227 */ /* 0x040fe200078e00ff */
[----:B------:R-:W-:Y:S02]  /*1870*/  IABS R5, R5 ;  /* 0x0000000500057213 */ /* 0x000fe40000000000 */
        /* <DEDUP_REMOVED lines=48> */
[----:B------:R-:W-:Y:S01]  /*1b80*/  STL [R1+0xa8], R5 ;  /* 0x0000a80501007387 */ /* 0x000fe20000100800 */
[----:B-1----:R-:W-:Y:S01]  /*1b90*/  IMAD.U32 R9, RZ, RZ, UR39 ;  /* 0x00000027ff097e24 */ /* 0x002fe2000f8e00ff */
[----:B------:R-:W-:Y:S02]  /*1ba0*/  IABS R11, R11 ;  /* 0x0000000b000b7213 */ /* 0x000fe40000000000 */
[----:B------:R0:W-:Y:S01]  /*1bb0*/  STL [R1+0xac], R0 ;  /* 0x0000ac0001007387 */ /* 0x0001e20000100800 */
[----:B--2---:R-:W-:Y:S01]  /*1bc0*/  IMAD.U32 R7, RZ, RZ, UR38 ;  /* 0x00000026ff077e24 */ /* 0x004fe2000f8e00ff */
[----:B------:R-:W-:Y:S01]  /*1bd0*/  IABS R9, R9 ;  /* 0x0000000900097213 */ /* 0x000fe20000000000 */
[----:B------:R-:W-:-:S03]  /*1be0*/  IMAD.HI.U32 R12, R28, R11, RZ ;  /* 0x0000000b1c0c7227 */ /* 0x000fc600078e00ff */
[----:B------:R-:W-:Y:S01]  /*1bf0*/  IABS R7, R7 ;  /* 0x0000000700077213 */ /* 0x000fe20000000000 */
[----:B------:R-:W-:-:S04]  /*1c00*/  IMAD.HI.U32 R10, R28, R9, RZ ;  /* 0x000000091c0a7227 */ /* 0x000fc800078e00ff */
[----:B0-----:R-:W-:Y:S02]  /*1c10*/  IMAD.U32 R0, RZ, RZ, UR36 ;  /* 0x00000024ff007e24 */ /* 0x001fe4000f8e00ff */
[----:B------:R-:W-:-:S03]  /*1c20*/  IMAD.HI.U32 R8, R28, R7, RZ ;  /* 0x000000071c087227 */ /* 0x000fc600078e00ff */
[----:B------:R-:W-:Y:S01]  /*1c30*/  IABS R0, R0 ;  /* 0x0000000000007213 */ /* 0x000fe20000000000 */
[----:B------:R-:W-:Y:S02]  /*1c40*/  IMAD.MOV R12, RZ, RZ, -R12 ;  /* 0x000000ffff0c7224 */ /* 0x000fe400078e0a0c */
[----:B------:R-:W-:Y:S02]  /*1c50*/  IMAD.MOV R10, RZ, RZ, -R10 ;  /* 0x000000ffff0a7224 */ /* 0x000fe400078e0a0a */
[----:B------:R-:W-:-:S04]  /*1c60*/  IMAD.HI.U32 R4, R28, R0, RZ ;  /* 0x000000001c047227 */ /* 0x000fc800078e00ff */
[----:B------:R-:W-:Y:S02]  /*1c70*/  IMAD.MOV R8, RZ, RZ, -R8 ;  /* 0x000000ffff087224 */ /* 0x000fe400078e0a08 */
[C---:B------:R-:W-:Y:S02]  /*1c80*/  IMAD R11, R29.reuse, R12, R11 ;  /* 0x0000000c1d0b7224 */ /* 0x040fe400078e020b */
[C---:B------:R-:W-:Y:S02]  /*1c90*/  IMAD R9, R29.reuse, R10, R9 ;  /* 0x0000000a1d097224 */ /* 0x040fe400078e0209 */
[----:B------:R-:W-:Y:S01]  /*1ca0*/  IMAD.MOV R4, RZ, RZ, -R4 ;  /* 0x000000ffff047224 */ /* 0x000fe200078e0a04 */
[----:B------:R-:W-:Y:S01]  /*1cb0*/  STL [R1+0x14], R11 ;  /* 0x0000140b01007387 */ /* 0x000fe20000100800 */
[C---:B------:R-:W-:Y:S02]  /*1cc0*/  IMAD R7, R29.reuse, R8, R7 ;  /* 0x000000081d077224 */ /* 0x040fe400078e0207 */
[----:B------:R-:W-:Y:S01]  /*1cd0*/  IMAD.U32 R5, RZ, RZ, UR37 ;  /* 0x00000025ff057e24 */ /* 0x000fe2000f8e00ff */
[----:B------:R-:W-:Y:S01]  /*1ce0*/  STL [R1+0x10], R9 ;  /* 0x0000100901007387 */ /* 0x000fe20000100800 */
[----:B------:R-:W-:-:S02]  /*1cf0*/  IMAD R4, R29, R4, R0 ;  /* 0x000000041d047224 */ /* 0x000fc400078e0200 */
[----:B------:R-:W-:Y:S01]  /*1d00*/  IMAD.U32 R0, RZ, RZ, UR34 ;  /* 0x00000022ff007e24 */ /* 0x000fe2000f8e00ff */
[----:B------:R0:W-:Y:S01]  /*1d10*/  STL [R1+0xc], R7 ;  /* 0x00000c0701007387 */ /* 0x0001e20000100800 */
[----:B------:R-:W-:-:S03]  /*1d20*/  IABS R5, R5 ;  /* 0x0000000500057213 */ /* 0x000fc60000000000 */
[----:B------:R-:W-:Y:S02]  /*1d30*/  IABS R0, R0 ;  /* 0x0000000000007213 */ /* 0x000fe40000000000 */
[----:B------:R-:W-:-:S04]  /*1d40*/  IMAD.HI.U32 R6, R28, R5, RZ ;  /* 0x000000051c067227 */ /* 0x000fc800078e00ff */
[----:B0-----:R-:W-:Y:S02]  /*1d50*/  IMAD.U32 R7, RZ, RZ, UR35 ;  /* 0x00000023ff077e24 */ /* 0x001fe4000f8e00ff */
[----:B------:R-:W-:-:S03]  /*1d60*/  IMAD.HI.U32 R9, R28, R0, RZ ;  /* 0x000000001c097227 */ /* 0x000fc600078e00ff */
[----:B------:R-:W-:Y:S01]  /*1d70*/  IABS R7, R7 ;  /* 0x0000000700077213 */ /* 0x000fe20000000000 */
[----:B------:R-:W-:Y:S02]  /*1d80*/  IMAD.MOV R6, RZ, RZ, -R6 ;  /* 0x000000ffff067224 */ /* 0x000fe400078e0a06 */
[----:B------:R-:W-:Y:S02]  /*1d90*/  IMAD.MOV R9, RZ, RZ, -R9 ;  /* 0x000000ffff097224 */ /* 0x000fe400078e0a09 */
[----:B------:R-:W-:-:S04]  /*1da0*/  IMAD.HI.U32 R8, R28, R7, RZ ;  /* 0x000000071c087227 */ /* 0x000fc800078e00ff */
[C---:B------:R-:W-:Y:S02]  /*1db0*/  IMAD R5, R29.reuse, R6, R5 ;  /* 0x000000061d057224 */ /* 0x040fe400078e0205 */
[----:B------:R-:W-:Y:S02]  /*1dc0*/  IMAD.MOV R8, RZ, RZ, -R8 ;  /* 0x000000ffff087224 */ /* 0x000fe400078e0a08 */
[----:B------:R-:W-:Y:S01]  /*1dd0*/  IMAD.U32 R6, RZ, RZ, UR31 ;  /* 0x0000001fff067e24 */ /* 0x000fe2000f8e00ff */
[----:B------:R0:W-:Y:S01]  /*1de0*/  STL [R1+0x8], R5 ;  /* 0x0000080501007387 */ /* 0x0001e20000100800 */
[C---:B------:R-:W-:Y:S02]  /*1df0*/  IMAD R0, R29.reuse, R9, R0 ;  /* 0x000000091d007224 */ /* 0x040fe400078e0200 */
[----:B------:R-:W-:Y:S01]  /*1e00*/  IMAD R7, R29, R8, R7 ;  /* 0x000000081d077224 */ /* 0x000fe200078e0207 */
[----:B------:R-:W-:Y:S01]  /*1e10*/  IABS R6, R6 ;  /* 0x0000000600067213 */ /* 0x000fe20000000000 */
[----:B------:R1:W-:Y:S01]  /*1e20*/  STL [R1+0x4], R4 ;  /* 0x0000040401007387 */ /* 0x0003e20000100800 */
[----:B------:R-:W-:-:S02]  /*1e30*/  IMAD.U32 R8, RZ, RZ, UR29 ;  /* 0x0000001dff087e24 */ /* 0x000fc4000f8e00ff */
[----:B------:R-:W-:Y:S01]  /*1e40*/  IMAD.U32 R9, RZ, RZ, UR28 ;  /* 0x0000001cff097e24 */ /* 0x000fe2000f8e00ff */
[----:B------:R2:W-:Y:S01]  /*1e50*/  STL [R1+0xbc8], R0 ;  /* 0x000bc80001007387 */ /* 0x0005e20000100800 */
[----:B0-----:R-:W-:Y:S01]  /*1e60*/  IMAD.U32 R5, RZ, RZ, UR32 ;  /* 0x00000020ff057e24 */ /* 0x001fe2000f8e00ff */
[----:B------:R-:W-:Y:S01]  /*1e70*/  IABS R8, R8 ;  /* 0x0000000800087213 */ /* 0x000fe20000000000 */
[----:B------:R-:W-:Y:S01]  /*1e80*/  IMAD.HI.U32 R12, R28, R6, RZ ;  /* 0x000000061c0c7227 */ /* 0x000fe200078e00ff */
[----:B------:R0:W-:Y:S01]  /*1e90*/  STL [R1], R7 ;  /* 0x0000000701007387 */ /* 0x0001e20000100800 */
[----:B------:R-:W-:Y:S02]  /*1ea0*/  IABS R9, R9 ;  /* 0x0000000900097213 */ /* 0x000fe40000000000 */
[----:B-1----:R-:W-:Y:S01]  /*1eb0*/  IMAD.U32 R4, RZ, RZ, UR33 ;  /* 0x00000021ff047e24 */ /* 0x002fe2000f8e00ff */
[----:B------:R-:W-:Y:S01]  /*1ec0*/  IABS R5, R5 ;  /* 0x0000000500057213 */ /* 0x000fe20000000000 */
[----:B------:R-:W-:-:S02]  /*1ed0*/  IMAD.MOV R12, RZ, RZ, -R12 ;  /* 0x000000ffff0c7224 */ /* 0x000fc400078e0a0c */
[----:B--2---:R-:W-:Y:S01]  /*1ee0*/  IMAD.MOV.U32 R0, RZ, RZ, R13 ;  /* 0x000000ffff007224 */ /* 0x004fe200078e000d */
[----:B------:R-:W-:Y:S01]  /*1ef0*/  IABS R4, R4 ;  /* 0x0000000400047213 */ /* 0x000fe20000000000 */
[----:B------:R-:W-:-:S04]  /*1f00*/  IMAD.HI.U32 R11, R28, R5, RZ ;  /* 0x000000051c0b7227 */ /* 0x000fc800078e00ff */
[----:B0-----:R-:W-:Y:S02]  /*1f10*/  IMAD.U32 R7, RZ, RZ, UR30 ;  /* 0x0000001eff077e24 */ /* 0x001fe4000f8e00ff */
[----:B------:R-:W-:-:S03]  /*1f20*/  IMAD.HI.U32 R10, R28, R4, RZ ;  /* 0x000000041c0a7227 */ /* 0x000fc600078e00ff */
[----:B------:R-:W-:Y:S01]  /*1f30*/  IABS R7, R7 ;  /* 0x0000000700077213 */ /* 0x000fe20000000000 */
[----:B------:R-:W-:Y:S02]  /*1f40*/  IMAD R6, R29, R12, R6 ;  /* 0x0000000c1d067224 */ /* 0x000fe400078e0206 */
[----:B------:R-:W-:Y:S02]  /*1f50*/  IMAD.MOV R10, RZ, RZ, -R10 ;  /* 0x000000ffff0a7224 */ /* 0x000fe400078e0a0a */
[----:B------:R-:W-:-:S04]  /*1f60*/  IMAD.HI.U32 R12, R28, R7, RZ ;  /* 0x000000071c0c7227 */ /* 0x000fc800078e00ff */
[----:B------:R-:W-:-:S04]  /*1f70*/  IMAD.HI.U32 R13, R28, R8, RZ ;  /* 0x000000081c0d7227 */ /* 0x000fc800078e00ff */
[----:B------:R-:W-:Y:S02]  /*1f80*/  IMAD.MOV R11, RZ, RZ, -R11 ;  /* 0x000000ffff0b7224 */ /* 0x000fe400078e0a0b */
[----:B------:R-:W-:Y:S02]  /*1f90*/  IMAD.MOV R12, RZ, RZ, -R12 ;  /* 0x000000ffff0c7224 */ /* 0x000fe400078e0a0c */
[C---:B------:R-:W-:Y:S02]  /*1fa0*/  IMAD R4, R29.reuse, R10, R4 ;  /* 0x0000000a1d047224 */ /* 0x040fe400078e0204 */
[----:B------:R-:W-:Y:S02]  /*1fb0*/  IMAD.MOV R13, RZ, RZ, -R13 ;  /* 0x000000ffff0d7224 */ /* 0x000fe400078e0a0d */
[----:B------:R-:W-:Y:S01]  /*1fc0*/  IMAD R5, R29, R11, R5 ;  /* 0x0000000b1d057224 */ /* 0x000fe200078e0205 */
[----:B------:R0:W-:Y:S01]  /*1fd0*/  STL [R1+0xbc4], R4 ;  /* 0x000bc40401007387 */ /* 0x0001e20000100800 */
[----:B------:R-:W-:-:S02]  /*1fe0*/  IMAD.U32 R10, RZ, RZ, UR27 ;  /* 0x0000001bff0a7e24 */ /* 0x000fc4000f8e00ff */
[----:B------:R-:W-:Y:S01]  /*1ff0*/  IMAD.U32 R11, RZ, RZ, UR26 ;  /* 0x0000001aff0b7e24 */ /* 0x000fe2000f8e00ff */
[----:B------:R1:W-:Y:S01]  /*2000*/  STL [R1+0xbc0], R5 ;  /* 0x000bc00501007387 */ /* 0x0003e20000100800 */
[C---:B------:R-:W-:Y:S01]  /*2010*/  IMAD R7, R29.reuse, R12, R7 ;  /* 0x0000000c1d077224 */ /* 0x040fe200078e0207 */
[----:B------:R-:W-:Y:S01]  /*2020*/  IABS R10, R10 ;  /* 0x0000000a000a7213 */ /* 0x000fe20000000000 */
[----:B------:R-:W-:Y:S01]  /*2030*/  IMAD.U32 R12, RZ, RZ, UR25 ;  /* 0x00000019ff0c7e24 */ /* 0x000fe2000f8e00ff */
[----:B------:R-:W-:Y:S01]  /*2040*/  IABS R11, R11 ;  /* 0x0000000b000b7213 */ /* 0x000fe20000000000 */
[----:B------:R-:W-:Y:S01]  /*2050*/  IMAD R8, R29, R13, R8 ;  /* 0x0000000d1d087224 */ /* 0x000fe200078e0208 */
[----:B------:R-:W-:Y:S01]  /*2060*/  STL [R1+0xbbc], R6 ;  /* 0x000bbc0601007387 */ /* 0x000fe20000100800 */
[----:B------:R-:W-:Y:S01]  /*2070*/  IMAD.U32 R13, RZ, RZ, UR24 ;  /* 0x00000018ff0d7e24 */ /* 0x000fe2000f8e00ff */
[----:B------:R-:W-:Y:S01]  /*2080*/  IABS R12, R12 ;  /* 0x0000000c000c7213 */ /* 0x000fe20000000000 */
[----:B0-----:R-:W-:Y:S01]  /*2090*/  IMAD.MOV.U32 R4, RZ, RZ, R15 ;  /* 0x000000ffff047224 */ /* 0x001fe200078e000f */
[----:B------:R-:W-:Y:S01]  /*20a0*/  STL [R1+0xbcc], R7 ;  /* 0x000bcc0701007387 */ /* 0x000fe20000100800 */
[----:B-1----:R-:W-:Y:S01]  /*20b0*/  IMAD.MOV.U32 R5, RZ, RZ, R14 ;  /* 0x000000ffff057224 */ /* 0x002fe200078e000e */
[----:B------:R-:W-:Y:S01]  /*20c0*/  IABS R13, R13 ;  /* 0x0000000d000d7213 */ /* 0x000fe20000000000 */
[C---:B------:R-:W-:Y:S01]  /*20d0*/  IMAD.HI.U32 R14, R28.reuse, R9, RZ ;  /* 0x000000091c0e7227 */ /* 0x040fe200078e00ff */
[----:B------:R-:W-:Y:S03]  /*20e0*/  STL [R1+0xbd0], R8 ;  /* 0x000bd00801007387 */ /* 0x000fe60000100800 */
[----:B------:R-:W-:-:S04]  /*20f0*/  IMAD.HI.U32 R15, R28, R10, RZ ;  /* 0x0000000a1c0f7227 */ /* 0x000fc800078e00ff */
[----:B------:R-:W-:-:S04]  /*2100*/  IMAD.HI.U32 R16, R28, R11, RZ ;  /* 0x0000000b1c107227 */ /* 0x000fc800078e00ff */
[----:B------:R-:W-:-:S04]  /*2110*/  IMAD.HI.U32 R17, R28, R12, RZ ;  /* 0x0000000c1c117227 */ /* 0x000fc800078e00ff */
[----:B------:R-:W-:Y:S02]  /*2120*/  IMAD.MOV R14, RZ, RZ, -R14 ;  /* 0x000000ffff0e7224 */ /* 0x000fe400078e0a0e */
[----:B------:R-:W-:Y:S02]  /*2130*/  IMAD.MOV R15, RZ, RZ, -R15 ;  /* 0x000000ffff0f7224 */ /* 0x000fe400078e0a0f */
[----:B------:R-:W-:-:S04]  /*2140*/  IMAD.HI.U32 R18, R28, R13, RZ ;  /* 0x0000000d1c127227 */ /* 0x000fc800078e00ff */
[----:B------:R-:W-:Y:S02]  /*2150*/  IMAD.MOV R16, RZ, RZ, -R16 ;  /* 0x000000ffff107224 */ /* 0x000fe400078e0a10 */
[----:B------:R-:W-:Y:S02]  /*2160*/  IMAD.MOV R17, RZ, RZ, -R17 ;  /* 0x000000ffff117224 */ /* 0x000fe400078e0a11 */
[C---:B------:R-:W-:Y:S02]  /*2170*/  IMAD R9, R29.reuse, R14, R9 ;  /* 0x0000000e1d097224 */ /* 0x040fe400078e0209 */
[----:B------:R-:W-:Y:S02]  /*2180*/  IMAD R10, R29, R15, R10 ;  /* 0x0000000f1d0a7224 */ /* 0x000fe400078e020a */
[----:B------:R-:W-:Y:S01]  /*2190*/  IMAD.U32 R14, RZ, RZ, UR23 ;  /* 0x00000017ff0e7e24 */ /* 0x000fe2000f8e00ff */
[----:B------:R-:W-:Y:S01]  /*21a0*/  STL [R1+0xbd4], R9 ;  /* 0x000bd40901007387 */ /* 0x000fe20000100800 */
[----:B------:R-:W-:-:S02]  /*21b0*/  IMAD.MOV R18, RZ, RZ, -R18 ;  /* 0x000000ffff127224 */ /* 0x000fc400078e0a12 */
[C---:B------:R-:W-:Y:S01]  /*21c0*/  IMAD R11, R29.reuse, R16, R11 ;  /* 0x000000101d0b7224 */ /* 0x040fe200078e020b */
[----:B------:R-:W-:Y:S01]  /*21d0*/  IABS R14, R14 ;  /* 0x0000000e000e7213 */ /* 0x000fe20000000000 */
[----:B------:R-:W-:Y:S01]  /*21e0*/  IMAD.U32 R15, RZ, RZ, UR22 ;  /* 0x00000016ff0f7e24 */ /* 0x000fe2000f8e00ff */
[----:B------:R-:W-:Y:S01]  /*21f0*/  STL [R1+0xbd8], R10 ;  /* 0x000bd80a01007387 */ /* 0x000fe20000100800 */
[----:B------:R-:W-:Y:S02]  /*2200*/  IMAD.U32 R16, RZ, RZ, UR21 ;  /* 0x00000015ff107e24 */ /* 0x000fe4000f8e00ff */
        /* <DEDUP_REMOVED lines=8> */
[C---:B------:R-:W-:Y:S01]  /*2290*/  IMAD.HI.U32 R19, R28.reuse, R14, RZ ;  /* 0x0000000e1c137227 */ /* 0x040fe200078e00ff */
[----:B------:R-:W-:Y:S02]  /*22a0*/  STL [R1+0xbe0], R12 ;  /* 0x000be00c01007387 */ /* 0x000fe40000100800 */
[----:B------:R-:W-:Y:S01]  /*22b0*/  IABS R18, R18 ;  /* 0x0000001200127213 */ /* 0x000fe20000000000 */
[C---:B------:R-:W-:Y:S01]  /*22c0*/  IMAD.HI.U32 R20, R28.reuse, R15, RZ ;  /* 0x0000000f1c147227 */ /* 0x040fe200078e00ff */
[----:B------:R-:W-:Y:S03]  /*22d0*/  STL [R1+0xbe4], R13 ;  /* 0x000be40d01007387 */ /* 0x000fe60000100800 */
        /* <DEDUP_REMOVED lines=8> */
[C---:B------:R-:W-:Y:S02]  /*2360*/  IMAD R15, R29.reuse, R20, R15 ;  /* 0x000000141d0f7224 */ /* 0x040fe400078e020f */
[----:B------:R-:W-:Y:S01]  /*2370*/  IMAD.MOV R24, RZ, RZ, -R24 ;  /* 0x000000ffff187224 */ /* 0x000fe200078e0a18 */
[----:B------:R-:W-:Y:S01]  /*2380*/  STL [R1+0xbe8], R14 ;  /* 0x000be80e01007387 */ /* 0x000fe20000100800 */
[----:B------:R-:W-:-:S02]  /*2390*/  IMAD R16, R29, R21, R16 ;  /* 0x000000151d107224 */ /* 0x000fc400078e0210 */
[C---:B------:R-:W-:Y:S01]  /*23a0*/  IMAD R17, R29.reuse, R22, R17 ;  /* 0x000000161d117224 */ /* 0x040fe200078e0211 */
[----:B------:R-:W-:Y:S01]  /*23b0*/  STL [R1+0xbec], R15 ;  /* 0x000bec0f01007387 */ /* 0x000fe20000100800 */
[----:B------:R-:W-:Y:S02]  /*23c0*/  IMAD R18, R29, R24, R18 ;  /* 0x000000181d127224 */ /* 0x000fe400078e0212 */
[----:B------:R-:W-:Y:S01]  /*23d0*/  IMAD.U32 R19, RZ, RZ, UR15 ;  /* 0x0000000fff137e24 */ /* 0x000fe2000f8e00ff */
[----:B------:R-:W-:Y:S01]  /*23e0*/  STL [R1+0xbf0], R16 ;  /* 0x000bf01001007387 */ /* 0x000fe20000100800 */
[----:B------:R-:W-:Y:S02]  /*23f0*/  IMAD.U32 R20, RZ, RZ, UR14 ;  /* 0x0000000eff147e24 */ /* 0x000fe4000f8e00ff */
[----:B------:R-:W-:Y:S01]  /*2400*/  IMAD.U32 R21, RZ, RZ, UR13 ;  /* 0x0000000dff157e24 */ /* 0x000fe2000f8e00ff */
[----:B------:R0:W-:Y:S01]  /*2410*/  STL [R1+0xbf4], R17 ;  /* 0x000bf41101007387 */ /* 0x0001e20000100800 */
[----:B------:R-:W-:-:S02]  /*2420*/  IABS R19, R19 ;  /* 0x0000001300137213 */ /* 0x000fc40000000000 */
[----:B------:R-:W-:Y:S02]  /*2430*/  IABS R20, R20 ;  /* 0x0000001400147213 */ /* 0x000fe40000000000 */
[----:B------:R-:W-:Y:S01]  /*2440*/  IABS R21, R21 ;  /* 0x0000001500157213 */ /* 0x000fe20000000000 */
[C---:B------:R-:W-:Y:S01]  /*2450*/  IMAD.HI.U32 R23, R28.reuse, R19, RZ ;  /* 0x000000131c177227 */ /* 0x040fe200078e00ff */
[----:B0-----:R-:W2:Y:S03]  /*2460*/  LDL.LU R17, [R1+0x44] ;  /* 0x0000440001117983 */ /* 0x001ea60000300800 */
[----:B------:R-:W-:Y:S01]  /*2470*/  IMAD.HI.U32 R25, R28, R20, RZ ;  /* 0x000000141c197227 */ /* 0x000fe200078e00ff */
[----:B------:R0:W-:Y:S03]  /*2480*/  STL [R1+0xbf8], R18 ;  /* 0x000bf81201007387 */ /* 0x0001e60000100800 */
[----:B------:R-:W-:-:S02]  /*2490*/  IMAD.MOV R23, RZ, RZ, -R23 ;  /* 0x000000ffff177224 */ /* 0x000fc400078e0a17 */
[----:B------:R-:W-:Y:S01]  /*24a0*/  IMAD.HI.U32 R26, R28, R21, RZ ;  /* 0x000000151c1a7227 */ /* 0x000fe200078e00ff */
[----:B0-----:R-:W3:Y:S03]  /*24b0*/  LDL.LU R18, [R1+0x4c] ;  /* 0x00004c0001127983 */ /* 0x001ee60000300800 */
[----:B------:R-:W-:Y:S02]  /*24c0*/  IMAD.MOV R22, RZ, RZ, -R25 ;  /* 0x000000ffff167224 */ /* 0x000fe400078e0a19 */
[C---:B------:R-:W-:Y:S02]  /*24d0*/  IMAD R19, R29.reuse, R23, R19 ;  /* 0x000000171d137224 */ /* 0x040fe400078e0213 */
[----:B------:R-:W-:-:S03]  /*24e0*/  IMAD R20, R29, R22, R20 ;  /* 0x000000161d147224 */ /* 0x000fc600078e0214 */
[----:B------:R0:W-:Y:S04]  /*24f0*/  STL [R1+0xbfc], R19 ;  /* 0x000bfc1301007387 */ /* 0x0001e80000100800 */
[----:B------:R-:W-:Y:S04]  /*2500*/  STL [R1+0xc00], R20 ;  /* 0x000c001401007387 */ /* 0x000fe80000100800 */
[----:B------:R-:W4:Y:S04]  /*2510*/  LDL.LU R16, [R1+0x40] ;  /* 0x0000400001107983 */ /* 0x000f280000300800 */
[----:B------:R-:W5:Y:S04]  /*2520*/  LDL.LU R15, [R1+0x3c] ;  /* 0x00003c00010f7983 */ /* 0x000f680000300800 */
[----:B------:R-:W5:Y:S04]  /*2530*/  LDL.LU R14, [R1+0x38] ;  /* 0x00003800010e7983 */ /* 0x000f680000300800 */
[----:B------:R-:W5:Y:S04]  /*2540*/  LDL.LU R13, [R1+0x34] ;  /* 0x00003400010d7983 */ /* 0x000f680000300800 */
[----:B------:R-:W5:Y:S04]  /*2550*/  LDL.LU R12, [R1+0x30] ;  /* 0x00003000010c7983 */ /* 0x000f680000300800 */
[----:B------:R-:W5:Y:S04]  /*2560*/  LDL.LU R11, [R1+0x2c] ;  /* 0x00002c00010b7983 */ /* 0x000f680000300800 */
[----:B------:R-:W5:Y:S01]  /*2570*/  LDL.LU R10, [R1+0x28] ;  /* 0x00002800010a7983 */ /* 0x000f620000300800 */
[----:B------:R-:W-:-:S02]  /*2580*/  IMAD.U32 R23, RZ, RZ, UR12 ;  /* 0x0000000cff177e24 */ /* 0x000fc4000f8e00ff */
[----:B------:R-:W-:Y:S01]  /*2590*/  IMAD.U32 R25, RZ, RZ, UR5 ;  /* 0x00000005ff197e24 */ /* 0x000fe2000f8e00ff */
[----:B------:R-:W-:Y:S01]  /*25a0*/  ISETP.GT.U32.AND P1, PT, R27, R3, PT ;  /* 0x000000031b00720c */ /* 0x000fe20003f24070 */
[----:B------:R-:W-:Y:S01]  /*25b0*/  IMAD.MOV R24, RZ, RZ, -R26 ;  /* 0x000000ffff187224 */ /* 0x000fe200078e0a1a */
[----:B------:R-:W-:Y:S01]  /*25c0*/  IABS R22, R23 ;  /* 0x0000001700167213 */ /* 0x000fe20000000000 */
[----:B------:R-:W-:Y:S01]  /*25d0*/  IMAD.U32 R6, RZ, RZ, UR16 ;  /* 0x00000010ff067e24 */ /* 0x000fe2000f8e00ff */
[----:B------:R-:W-:Y:S01]  /*25e0*/  IABS R23, R25 ;  /* 0x0000001900177213 */ /* 0x000fe20000000000 */
[----:B------:R-:W-:Y:S01]  /*25f0*/  IMAD.U32 R25, RZ, RZ, UR17 ;  /* 0x00000011ff197e24 */ /* 0x000fe2000f8e00ff */
[----:B------:R-:W5:Y:S01]  /*2600*/  LDL.LU R9, [R1+0x24] ;  /* 0x0000240001097983 */ /* 0x000f620000300800 */
[----:B------:R-:W-:Y:S02]  /*2610*/  IMAD R21, R29, R24, R21 ;  /* 0x000000181d157224 */ /* 0x000fe400078e0215 */
[----:B------:R-:W-:Y:S01]  /*2620*/  IMAD.U32 R24, RZ, RZ, UR18 ;  /* 0x00000012ff187e24 */ /* 0x000fe2000f8e00ff */
[----:B------:R-:W-:Y:S01]  /*2630*/  IABS R7, R25 ;  /* 0x0000001900077213 */ /* 0x000fe20000000000 */
[----:B------:R-:W-:-:S03]  /*2640*/  IMAD.HI.U32 R25, R28, R23, RZ ;  /* 0x000000171c197227 */ /* 0x000fc600078e00ff */
[----:B------:R-:W-:Y:S01]  /*2650*/  IABS R24, R24 ;  /* 0x0000001800187213 */ /* 0x000fe20000000000 */
[----:B------:R-:W-:Y:S02]  /*2660*/  @!P1 IMAD.IADD R3, R3, 0x1, -R27 ;  /* 0x0000000103039824 */ /* 0x000fe400078e0a1b */
[----:B------:R-:W-:Y:S02]  /*2670*/  IMAD.MOV R8, RZ, RZ, -R25 ;  /* 0x000000ffff087224 */ /* 0x000fe400078e0a19 */
[----:B------:R-:W-:Y:S01]  /*2680*/  IMAD.HI.U32 R26, R28, R22, RZ ;  /* 0x000000161c1a7227 */ /* 0x000fe200078e00ff */
[----:B------:R-:W-:-:S03]  /*2690*/  ISETP.GT.U32.AND P3, PT, R27, R3, PT ;  /* 0x000000031b00720c */ /* 0x000fc60003f64070 */
[----:B------:R-:W-:Y:S02]  /*26a0*/  IMAD.MOV.U32 R25, RZ, RZ, R7 ;  /* 0x000000ffff197224 */ /* 0x000fe400078e0007 */
[----:B------:R-:W-:Y:S01]  /*26b0*/  IMAD.HI.U32 R7, R28, R24, RZ ;  /* 0x000000181c077227 */ /* 0x000fe200078e00ff */
[----:B------:R-:W-:-:S03]  /*26c0*/  IABS R6, R6 ;  /* 0x0000000600067213 */ /* 0x000fc60000000000 */
[C---:B------:R-:W-:Y:S02]  /*26d0*/  IMAD R23, R29.reuse, R8, R23 ;  /* 0x000000081d177224 */ /* 0x040fe400078e0217 */
[----:B------:R-:W-:Y:S02]  /*26e0*/  IMAD.MOV R26, RZ, RZ, -R26 ;  /* 0x000000ffff1a7224 */ /* 0x000fe400078e0a1a */
[----:B------:R-:W-:Y:S01]  /*26f0*/  IMAD.MOV R8, RZ, RZ, -R7 ;  /* 0x000000ffff087224 */ /* 0x000fe200078e0a07 */
[C---:B------:R-:W-:Y:S01]  /*2700*/  ISETP.GT.U32.AND P1, PT, R29.reuse, R23, PT ;  /* 0x000000171d00720c */ /* 0x040fe20003f24070 */
[C---:B------:R-:W-:Y:S02]  /*2710*/  IMAD R22, R29.reuse, R26, R22 ;  /* 0x0000001a1d167224 */ /* 0x040fe400078e0216 */
[----:B------:R-:W-:Y:S02]  /*2720*/  IMAD.MOV.U32 R26, RZ, RZ, R6 ;  /* 0x000000ffff1a7224 */ /* 0x000fe400078e0006 */
[----:B------:R-:W-:-:S02]  /*2730*/  IMAD R24, R29, R8, R24 ;  /* 0x000000081d187224 */ /* 0x000fc400078e0218 */
[----:B------:R-:W5:Y:S01]  /*2740*/  LDL.LU R8, [R1+0x20] ;  /* 0x0000200001087983 */ /* 0x000f620000300800 */
[----:B------:R-:W-:-:S04]  /*2750*/  IMAD.HI.U32 R7, R28, R26, RZ ;  /* 0x0000001a1c077227 */ /* 0x000fc800078e00ff */
[----:B------:R-:W-:Y:S02]  /*2760*/  @!P3 IMAD.IADD R3, R3, 0x1, -R27 ;  /* 0x000000010303b824 */ /* 0x000fe400078e0a1b */
[----:B0-----:R-:W-:Y:S02]  /*2770*/  IMAD.MOV R19, RZ, RZ, -R7 ;  /* 0x000000ffff137224 */ /* 0x001fe400078e0a07 */
[----:B------:R-:W5:Y:S01]  /*2780*/  LDL.LU R7, [R1+0x1c] ;  /* 0x00001c0001077983 */ /* 0x000f620000300800 */
[----:B------:R-:W-:-:S04]  /*2790*/  IMAD.HI.U32 R6, R28, R25, RZ ;  /* 0x000000191c067227 */ /* 0x000fc800078e00ff */
[----:B------:R-:W-:Y:S02]  /*27a0*/  @!P1 IMAD.IADD R23, R23, 0x1, -R29 ;  /* 0x0000000117179824 */ /* 0x000fe400078e0a1d */
[----:B------:R-:W-:-:S04]  /*27b0*/  IMAD.MOV R6, RZ, RZ, -R6 ;  /* 0x000000ffff067224 */ /* 0x000fc800078e0a06 */
[C---:B------:R-:W-:Y:S02]  /*27c0*/  IMAD R25, R29.reuse, R6, R25 ;  /* 0x000000061d197224 */ /* 0x040fe400078e0219 */
[----:B------:R-:W-:Y:S02]  /*27d0*/  IMAD.U32 R6, RZ, RZ, UR9 ;  /* 0x00000009ff067e24 */ /* 0x000fe4000f8e00ff */
[----:B------:R-:W-:-:S03]  /*27e0*/  IMAD R26, R29, R19, R26 ;  /* 0x000000131d1a7224 */ /* 0x000fc600078e021a */
[----:B------:R-:W-:Y:S02]  /*27f0*/  IABS R6, R6 ;  /* 0x0000000600067213 */ /* 0x000fe40000000000 */
[----:B------:R0:W-:Y:S04]  /*2800*/  STL [R1+0xbb8], R26 ;  /* 0x000bb81a01007387 */ /* 0x0001e80000100800 */
[----:B------:R-:W-:Y:S01]  /*2810*/  STL [R1+0xbac], R3 ;  /* 0x000bac0301007387 */ /* 0x000fe20000100800 */
[----:B0-----:R-:W-:Y:S02]  /*2820*/  IMAD.MOV.U32 R26, RZ, RZ, R5 ;  /* 0x000000ffff1a7224 */ /* 0x001fe400078e0005 */
[----:B------:R-:W-:Y:S01]  /*2830*/  IMAD.MOV.U32 R5, RZ, RZ, R4 ;  /* 0x000000ffff057224 */ /* 0x000fe200078e0004 */
[----:B---3--:R-:W-:-:S13]  /*2840*/  ISETP.GT.U32.AND P0, PT, R27, R18, PT ;  /* 0x000000121b00720c */ /* 0x008fda0003f04070 */
[----:B------:R-:W-:-:S05]  /*2850*/  @!P0 IMAD.IADD R18, R18, 0x1, -R27 ;  /* 0x0000000112128824 */ /* 0x000fca00078e0a1b */
[----:B------:R-:W-:Y:S02]  /*2860*/  ISETP.GT.U32.AND P0, PT, R27, R18, PT ;  /* 0x000000121b00720c */ /* 0x000fe40003f04070 */
[C---:B--2---:R-:W-:Y:S02]  /*2870*/  ISETP.GT.U32.AND P2, PT, R29.reuse, R17, PT ;  /* 0x000000111d00720c */ /* 0x044fe40003f44070 */
[C---:B----4-:R-:W-:Y:S02]  /*2880*/  ISETP.GT.U32.AND P4, PT, R29.reuse, R16, PT ;  /* 0x000000101d00720c */ /* 0x050fe40003f84070 */
[----:B-----5:R-:W-:-:S07]  /*2890*/  ISETP.GT.U32.AND P3, PT, R29, R13, PT ;  /* 0x0000000d1d00720c */ /* 0x020fce0003f64070 */
[----:B------:R-:W-:Y:S01]  /*28a0*/  @!P0 IMAD.IADD R18, R18, 0x1, -R27 ;  /* 0x0000000112128824 */ /* 0x000fe200078e0a1b */
[C---:B------:R-:W-:Y:S02]  /*28b0*/  ISETP.GT.U32.AND P0, PT, R29.reuse, R12, PT ;  /* 0x0000000c1d00720c */ /* 0x040fe40003f04070 */
[C---:B------:R-:W-:Y:S02]  /*28c0*/  ISETP.GT.U32.AND P1, PT, R29.reuse, R11, PT ;  /* 0x0000000b1d00720c */ /* 0x040fe40003f24070 */
[----:B------:R-:W-:Y:S01]  /*28d0*/  ISETP.GT.U32.AND P5, PT, R29, R15, PT ;  /* 0x0000000f1d00720c */ /* 0x000fe20003fa4070 */
[--C-:B------:R-:W-:Y:S01]  /*28e0*/  @!P2 IMAD.IADD R17, R17, 0x1, -R29.reuse ;  /* 0x000000011111a824 */ /* 0x100fe200078e0a1d */
[----:B------:R-:W-:Y:S01]  /*28f0*/  ISETP.GT.U32.AND P2, PT, R29, R10, PT ;  /* 0x0000000a1d00720c */ /* 0x000fe20003f44070 */
[--C-:B------:R-:W-:Y:S01]  /*2900*/  @!P3 IMAD.IADD R13, R13, 0x1, -R29.reuse ;  /* 0x000000010d0db824 */ /* 0x100fe200078e0a1d */
[----:B------:R-:W-:Y:S01]  /*2910*/  ISETP.GT.U32.AND P3, PT, R29, R23, PT ;  /* 0x000000171d00720c */ /* 0x000fe20003f64070 */
[----:B------:R-:W-:-:S04]  /*2920*/  @!P4 IMAD.IADD R16, R16, 0x1, -R29 ;  /* 0x000000011010c824 */ /* 0x000fc800078e0a1d */
[--C-:B------:R-:W-:Y:S01]  /*2930*/  @!P0 IMAD.IADD R12, R12, 0x1, -R29.reuse ;  /* 0x000000010c0c8824 */ /* 0x100fe200078e0a1d */
[----:B------:R-:W-:Y:S01]  /*2940*/  ISETP.GT.U32.AND P0, PT, R29, R17, PT ;  /* 0x000000111d00720c */ /* 0x000fe20003f04070 */
[--C-:B------:R-:W-:Y:S01]  /*2950*/  @!P1 IMAD.IADD R11, R11, 0x1, -R29.reuse ;  /* 0x000000010b0b9824 */ /* 0x100fe200078e0a1d */
[----:B------:R-:W-:Y:S01]  /*2960*/  ISETP.GT.U32.AND P1, PT, R29, R16, PT ;  /* 0x000000101d00720c */ /* 0x000fe20003f24070 */
[----:B------:R-:W-:Y:S01]  /*2970*/  STL [R1+0x4c], R18 ;  /* 0x00004c1201007387 */ /* 0x000fe20000100800 */
[----:B------:R-:W-:Y:S02]  /*2980*/  IMAD.MOV.U32 R27, RZ, RZ, R6 ;  /* 0x000000ffff1b7224 */ /* 0x000fe400078e0006 */
[--C-:B------:R-:W-:Y:S01]  /*2990*/  @!P5 IMAD.IADD R15, R15, 0x1, -R29.reuse ;  /* 0x000000010f0fd824 */ /* 0x100fe200078e0a1d */
[----:B------:R-:W2:Y:S01]  /*29a0*/  LDL.LU R6, [R1+0x64] ;  /* 0x0000640001067983 */ /* 0x000ea20000300800 */
[----:B------:R-:W-:-:S03]  /*29b0*/  @!P2 IMAD.IADD R10, R10, 0x1, -R29 ;  /* 0x000000010a0aa824 */ /* 0x000fc600078e0a1d */
[----:B------:R-:W3:Y:S01]  /*29c0*/  LDL.LU R4, [R1+0x68] ;  /* 0x0000680001047983 */ /* 0x000ee20000300800 */
[--C-:B------:R-:W-:Y:S01]  /*29d0*/  @!P3 IMAD.IADD R23, R23, 0x1, -R29.reuse ;  /* 0x000000011717b824 */ /* 0x100fe200078e0a1d */
[----:B------:R-:W-:Y:S01]  /*29e0*/  ISETP.GT.U32.AND P2, PT, R29, R15, PT ;  /* 0x0000000f1d00720c */ /* 0x000fe20003f44070 */
[--C-:B------:R-:W-:Y:S02]  /*29f0*/  @!P0 IMAD.IADD R17, R17, 0x1, -R29.reuse ;  /* 0x0000000111118824 */ /* 0x100fe400078e0a1d */
[--C-:B------:R-:W-:Y:S01]  /*2a00*/  @!P1 IMAD.IADD R16, R16, 0x1, -R29.reuse ;  /* 0x0000000110109824 */ /* 0x100fe200078e0a1d */
[----:B------:R0:W-:Y:S04]  /*2a10*/  STL [R1+0xb9c], R23 ;  /* 0x000b9c1701007387 */ /* 0x0001e80000100800 */
[----:B0-----:R-:W4:Y:S04]  /*2a20*/  LDL.LU R23, [R1] ;  /* 0x0000000001177983 */ /* 0x001f280000300800 */
[----:B------:R-:W5:Y:S04]  /*2a30*/  LDL.LU R20, [R1+0xe0] ;  /* 0x0000e00001147983 */ /* 0x000f680000300800 */
[----:B------:R0:W-:Y:S04]  /*2a40*/  STL [R1+0x44], R17 ;  /* 0x0000441101007387 */ /* 0x0001e80000100800 */
[----:B------:R-:W4:Y:S04]  /*2a50*/  LDL.LU R19, [R1+0x18] ;  /* 0x0000180001137983 */ /* 0x000f280000300800 */
[----:B------:R1:W-:Y:S01]  /*2a60*/  STL [R1+0x40], R16 ;  /* 0x0000401001007387 */ /* 0x0003e20000100800 */
[----:B------:R-:W-:-:S03]  /*2a70*/  @!P2 IMAD.IADD R15, R15, 0x1, -R29 ;  /* 0x000000010f0fa824 */ /* 0x000fc600078e0a1d */
[----:B------:R-:W4:Y:S04]  /*2a80*/  LDL.LU R18, [R1+0xc4] ;  /* 0x0000c40001127983 */ /* 0x000f280000300800 */
[----:B0-----:R-:W4:Y:S04]  /*2a90*/  LDL.LU R17, [R1+0xc8] ;  /* 0x0000c80001117983 */ /* 0x001f280000300800 */
[----:B------:R0:W-:Y:S04]  /*2aa0*/  STL [R1+0x3c], R15 ;  /* 0x00003c0f01007387 */ /* 0x0001e80000100800 */
[----:B-1----:R-:W4:Y:S01]  /*2ab0*/  LDL.LU R16, [R1+0xcc] ;  /* 0x0000cc0001107983 */ /* 0x002f220000300800 */
[----:B------:R-:W-:-:S02]  /*2ac0*/  ISETP.GT.U32.AND P6, PT, R29, R14, PT ;  /* 0x0000000e1d00720c */ /* 0x000fc40003fc4070 */
[C---:B------:R-:W-:Y:S02]  /*2ad0*/  ISETP.GT.U32.AND P4, PT, R29.reuse, R9, PT ;  /* 0x000000091d00720c */ /* 0x040fe40003f84070 */
[C---:B------:R-:W-:Y:S01]  /*2ae0*/  ISETP.GT.U32.AND P5, PT, R29.reuse, R8, PT ;  /* 0x000000081d00720c */ /* 0x040fe20003fa4070 */
[----:B0-----:R-:W4:Y:S08]  /*2af0*/  LDL.LU R15, [R1+0xd0] ;  /* 0x0000d000010f7983 */ /* 0x001f300000300800 */
[--C-:B------:R-:W-:Y:S01]  /*2b00*/  @!P6 IMAD.IADD R14, R14, 0x1, -R29.reuse ;  /* 0x000000010e0ee824 */ /* 0x100fe200078e0a1d */
[----:B------:R-:W-:Y:S01]  /*2b10*/  ISETP.GT.U32.AND P6, PT, R29, R7, PT ;  /* 0x000000071d00720c */ /* 0x000fe20003fc4070 */
[----:B------:R-:W-:-:S02]  /*2b20*/  @!P4 IMAD.IADD R9, R9, 0x1, -R29 ;  /* 0x000000010909c824 */ /* 0x000fc400078e0a1d */
[----:B------:R-:W-:Y:S01]  /*2b30*/  @!P5 IMAD.IADD R8, R8, 0x1, -R29 ;  /* 0x000000010808d824 */ /* 0x000fe200078e0a1d */
[C---:B------:R-:W-:Y:S02]  /*2b40*/  ISETP.GT.U32.AND P4, PT, R29.reuse, R14, PT ;  /* 0x0000000e1d00720c */ /* 0x040fe40003f84070 */
[C---:B------:R-:W-:Y:S02]  /*2b50*/  ISETP.GT.U32.AND P5, PT, R29.reuse, R13, PT ;  /* 0x0000000d1d00720c */ /* 0x040fe40003fa4070 */
[C---:B------:R-:W-:Y:S02]  /*2b60*/  ISETP.GT.U32.AND P3, PT, R29.reuse, R12, PT ;  /* 0x0000000c1d00720c */ /* 0x040fe40003f64070 */
[----:B------:R-:W-:-:S03]  /*2b70*/  ISETP.GT.U32.AND P0, PT, R29, R11, PT ;  /* 0x0000000b1d00720c */ /* 0x000fc60003f04070 */
[----:B------:R-:W-:Y:S01]  /*2b80*/  @!P6 IMAD.IADD R7, R7, 0x1, -R29 ;  /* 0x000000010707e824 */ /* 0x000fe200078e0a1d */
[----:B------:R-:W-:-:S03]  /*2b90*/  ISETP.GT.U32.AND P1, PT, R29, R10, PT ;  /* 0x0000000a1d00720c */ /* 0x000fc60003f24070 */
[--C-:B------:R-:W-:Y:S01]  /*2ba0*/  @!P4 IMAD.IADD R14, R14, 0x1, -R29.reuse ;  /* 0x000000010e0ec824 */ /* 0x100fe200078e0a1d */
[----:B------:R-:W-:Y:S01]  /*2bb0*/  ISETP.GT.U32.AND P6, PT, R29, R7, PT ;  /* 0x000000071d00720c */ /* 0x000fe20003fc4070 */
[--C-:B------:R-:W-:Y:S02]  /*2bc0*/  @!P5 IMAD.IADD R13, R13, 0x1, -R29.reuse ;  /* 0x000000010d0dd824 */ /* 0x100fe400078e0a1d */
[--C-:B------:R-:W-:Y:S01]  /*2bd0*/  @!P3 IMAD.IADD R12, R12, 0x1, -R29.reuse ;  /* 0x000000010c0cb824 */ /* 0x100fe200078e0a1d */
[----:B------:R0:W-:Y:S01]  /*2be0*/  STL [R1+0x38], R14 ;  /* 0x0000380e01007387 */ /* 0x0001e20000100800 */
[--C-:B------:R-:W-:Y:S01]  /*2bf0*/  @!P0 IMAD.IADD R11, R11, 0x1, -R29.reuse ;  /* 0x000000010b0b8824 */ /* 0x100fe200078e0a1d */
[C---:B------:R-:W-:Y:S02]  /*2c00*/  ISETP.GT.U32.AND P0, PT, R29.reuse, R0, PT ;  /* 0x000000001d00720c */ /* 0x040fe40003f04070 */
[C---:B------:R-:W-:Y:S01]  /*2c10*/  ISETP.GT.U32.AND P2, PT, R29.reuse, R9, PT ;  /* 0x000000091d00720c */ /* 0x040fe20003f44070 */
[----:B------:R-:W-:Y:S01]  /*2c20*/  @!P1 IMAD.IADD R10, R10, 0x1, -R29 ;  /* 0x000000010a0a9824 */ /* 0x000fe200078e0a1d */
[----:B0-----:R-:W4:Y:S01]  /*2c30*/  LDL.LU R14, [R1+0xb0] ;  /* 0x0000b000010e7983 */ /* 0x001f220000300800 */
[----:B------:R-:W-:-:S02]  /*2c40*/  ISETP.GT.U32.AND P1, PT, R29, R5, PT ;  /* 0x000000051d00720c */ /* 0x000fc40003f24070 */
[----:B------:R-:W-:Y:S01]  /*2c50*/  @!P6 IMAD.IADD R7, R7, 0x1, -R29 ;  /* 0x000000010707e824 */ /* 0x000fe200078e0a1d */
[----:B------:R-:W-:-:S05]  /*2c60*/  ISETP.GT.U32.AND P4, PT, R29, R8, PT ;  /* 0x000000081d00720c */ /* 0x000fca0003f84070 */
[--C-:B------:R-:W-:Y:S02]  /*2c70*/  @!P0 IMAD.IADD R0, R0, 0x1, -R29.reuse ;  /* 0x0000000100008824 */ /* 0x100fe400078e0a1d */
[--C-:B------:R-:W-:Y:S01]  /*2c80*/  @!P2 IMAD.IADD R9, R9, 0x1, -R29.reuse ;  /* 0x000000010909a824 */ /* 0x100fe200078e0a1d */
[----:B------:R-:W-:Y:S01]  /*2c90*/  ISETP.GT.U32.AND P2, PT, R29, R26, PT ;  /* 0x0000001a1d00720c */ /* 0x000fe20003f44070 */
[----:B------:R0:W-:Y:S01]  /*2ca0*/  STL [R1+0x34], R13 ;  /* 0x0000340d01007387 */ /* 0x0001e20000100800 */
[----:B------:R-:W-:-:S03]  /*2cb0*/  @!P1 IMAD.IADD R5, R5, 0x1, -R29 ;  /* 0x0000000105059824 */ /* 0x000fc600078e0a1d */
[----:B------:R1:W-:Y:S01]  /*2cc0*/  STL [R1+0x30], R12 ;  /* 0x0000300c01007387 */ /* 0x0003e20000100800 */
[----:B------:R-:W-:-:S03]  /*2cd0*/  @!P4 IMAD.IADD R8, R8, 0x1, -R29 ;  /* 0x000000010808c824 */ /* 0x000fc600078e0a1d */
[----:B------:R0:W-:Y:S01]  /*2ce0*/  STL [R1+0x2c], R11 ;  /* 0x00002c0b01007387 */ /* 0x0001e20000100800 */
[----:B------:R-:W-:-:S03]  /*2cf0*/  IMAD.HI.U32 R28, R28, R27, RZ ;  /* 0x0000001b1c1c7227 */ /* 0x000fc600078e00ff */
[----:B------:R1:W-:Y:S01]  /*2d00*/  STL [R1+0x28], R10 ;  /* 0x0000280a01007387 */ /* 0x0003e20000100800 */
[----:B------:R-:W-:-:S03]  /*2d10*/  @!P2 IMAD.IADD R26, R26, 0x1, -R29 ;  /* 0x000000011a1aa824 */ /* 0x000fc600078e0a1d */
[----:B------:R1:W-:Y:S04]  /*2d20*/  STL [R1+0x24], R9 ;  /* 0x0000240901007387 */ /* 0x0003e80000100800 */
[----:B0-----:R-:W4:Y:S01]  /*2d30*/  LDL.LU R13, [R1+0xb4] ;  /* 0x0000b400010d7983 */ /* 0x001f220000300800 */
[----:B------:R-:W-:-:S03]  /*2d40*/  IMAD.MOV R28, RZ, RZ, -R28 ;  /* 0x000000ffff1c7224 */ /* 0x000fc600078e0a1c */
[----:B------:R0:W-:Y:S04]  /*2d50*/  STL [R1+0x20], R8 ;  /* 0x0000200801007387 */ /* 0x0001e80000100800 */
[----:B-1----:R-:W4:Y:S04]  /*2d60*/  LDL.LU R12, [R1+0xb8] ;  /* 0x0000b800010c7983 */ /* 0x002f280000300800 */
[----:B------:R-:W4:Y:S04]  /*2d70*/  LDL.LU R11, [R1+0xbc] ;  /* 0x0000bc00010b7983 */ /* 0x000f280000300800 */
[----:B------:R1:W-:Y:S01]  /*2d80*/  STL [R1+0x1c], R7 ;  /* 0x00001c0701007387 */ /* 0x0003e20000100800 */
[----:B------:R-:W-:-:S03]  /*2d90*/  IMAD R27, R29, R28, R27 ;  /* 0x0000001c1d1b7224 */ /* 0x000fc600078e021b */
[----:B------:R-:W4:Y:S04]  /*2da0*/  LDL.LU R10, [R1+0xc0] ;  /* 0x0000c000010a7983 */ /* 0x000f280000300800 */
[----:B------:R-:W4:Y:S04]  /*2db0*/  LDL.LU R9, [R1+0x9c] ;  /* 0x00009c0001097983 */ /* 0x000f280000300800 */
[----:B------:R-:W4:Y:S01]  /*2dc0*/  LDL.LU R28, [R1+0xa0] ;  /* 0x0000a000011c7983 */ /* 0x000f220000300800 */
[C---:B--2---:R-:W-:Y:S02]  /*2dd0*/  ISETP.GT.U32.AND P5, PT, R29.reuse, R6, PT ;  /* 0x000000061d00720c */ /* 0x044fe40003fa4070 */
[----:B---3--:R-:W-:-:S11]  /*2de0*/  ISETP.GT.U32.AND P3, PT, R29, R4, PT ;  /* 0x000000041d00720c */ /* 0x008fd60003f64070 */
[--C-:B------:R-:W-:Y:S02]  /*2df0*/  @!P5 IMAD.IADD R6, R6, 0x1, -R29.reuse ;  /* 0x000000010606d824 */ /* 0x100fe400078e0a1d */
[----:B------:R-:W-:Y:S01]  /*2e00*/  @!P3 IMAD.IADD R4, R4, 0x1, -R29 ;  /* 0x000000010404b824 */ /* 0x000fe200078e0a1d */
[C---:B-----5:R-:W-:Y:S02]  /*2e10*/  ISETP.GT.U32.AND P6, PT, R29.reuse, R20, PT ;  /* 0x000000141d00720c */ /* 0x060fe40003fc4070 */
[C---:B----4-:R-:W-:Y:S02]  /*2e20*/  ISETP.GT.U32.AND P5, PT, R29.reuse, R19, PT ;  /* 0x000000131d00720c */ /* 0x050fe40003fa4070 */
[C---:B------:R-:W-:Y:S02]  /*2e30*/  ISETP.GT.U32.AND P3, PT, R29.reuse, R18, PT ;  /* 0x000000121d00720c */ /* 0x040fe40003f64070 */
[----:B------:R-:W-:-:S07]  /*2e40*/  ISETP.GT.U32.AND P0, PT, R29, R17, PT ;  /* 0x000000111d00720c */ /* 0x000fce0003f04070 */
[--C-:B------:R-:W-:Y:S01]  /*2e50*/  @!P6 IMAD.IADD R20, R20, 0x1, -R29.reuse ;  /* 0x000000011414e824 */ /* 0x100fe200078e0a1d */
[----:B------:R-:W-:Y:S01]  /*2e60*/  ISETP.GT.U32.AND P6, PT, R29, R6, PT ;  /* 0x000000061d00720c */ /* 0x000fe20003fc4070 */
[--C-:B------:R-:W-:Y:S01]  /*2e70*/  @!P5 IMAD.IADD R19, R19, 0x1, -R29.reuse ;  /* 0x000000011313d824 */ /* 0x100fe200078e0a1d */
[C---:B------:R-:W-:Y:S02]  /*2e80*/  ISETP.GT.U32.AND P5, PT, R29.reuse, R4, PT ;  /* 0x000000041d00720c */ /* 0x040fe40003fa4070 */
[C---:B------:R-:W-:Y:S01]  /*2e90*/  ISETP.GT.U32.AND P1, PT, R29.reuse, R16, PT ;  /* 0x000000101d00720c */ /* 0x040fe20003f24070 */
[--C-:B------:R-:W-:Y:S01]  /*2ea0*/  @!P3 IMAD.IADD R18, R18, 0x1, -R29.reuse ;  /* 0x000000011212b824 */ /* 0x100fe200078e0a1d */
[----:B------:R-:W-:Y:S01]  /*2eb0*/  ISETP.GT.U32.AND P3, PT, R29, R0, PT ;  /* 0x000000001d00720c */ /* 0x000fe20003f64070 */
[----:B------:R-:W-:Y:S01]  /*2ec0*/  @!P0 IMAD.IADD R17, R17, 0x1, -R29 ;  /* 0x0000000111118824 */ /* 0x000fe200078e0a1d */
[----:B------:R-:W-:-:S05]  /*2ed0*/  ISETP.GT.U32.AND P0, PT, R29, R5, PT ;  /* 0x000000051d00720c */ /* 0x000fca0003f04070 */
[--C-:B------:R-:W-:Y:S02]  /*2ee0*/  @!P6 IMAD.IADD R6, R6, 0x1, -R29.reuse ;  /* 0x000000010606e824 */ /* 0x100fe400078e0a1d */
[--C-:B------:R-:W-:Y:S02]  /*2ef0*/  @!P5 IMAD.IADD R4, R4, 0x1, -R29.reuse ;  /* 0x000000010404d824 */ /* 0x100fe400078e0a1d */
[--C-:B------:R-:W-:Y:S01]  /*2f00*/  @!P1 IMAD.IADD R16, R16, 0x1, -R29.reuse ;  /* 0x0000000110109824 */ /* 0x100fe200078e0a1d */
[----:B------:R-:W-:Y:S01]  /*2f10*/  ISETP.GT.U32.AND P1, PT, R29, R26, PT ;  /* 0x0000001a1d00720c */ /* 0x000fe20003f24070 */
[--C-:B------:R-:W-:Y:S01]  /*2f20*/  @!P3 IMAD.IADD R0, R0, 0x1, -R29.reuse ;  /* 0x000000010000b824 */ /* 0x100fe200078e0a1d */
[----:B------:R-:W-:Y:S04]  /*2f30*/  STL [R1+0x64], R6 ;  /* 0x0000640601007387 */ /* 0x000fe80000100800 */
[----:B0-----:R-:W2:Y:S01]  /*2f40*/  LDL.LU R8, [R1+0xa4] ;  /* 0x0000a40001087983 */ /* 0x001ea20000300800 */
[----:B------:R-:W-:-:S03]  /*2f50*/  @!P0 IMAD.IADD R5, R5, 0x1, -R29 ;  /* 0x0000000105058824 */ /* 0x000fc600078e0a1d */
[----:B-1----:R-:W3:Y:S04]  /*2f60*/  LDL.LU R7, [R1+0xa8] ;  /* 0x0000a80001077983 */ /* 0x002ee80000300800 */
[----:B------:R-:W-:Y:S04]  /*2f70*/  STL [R1+0x68], R4 ;  /* 0x0000680401007387 */ /* 0x000fe80000100800 */
[----:B------:R0:W-:Y:S01]  /*2f80*/  STL [R1+0x60], R0 ;  /* 0x0000600001007387 */ /* 0x0001e20000100800 */
[----:B------:R-:W-:-:S03]  /*2f90*/  @!P1 IMAD.IADD R26, R26, 0x1, -R29 ;  /* 0x000000011a1a9824 */ /* 0x000fc600078e0a1d */
[----:B0-----:R-:W4:Y:S04]  /*2fa0*/  LDL.LU R0, [R1+0xac] ;  /* 0x0000ac0001007983 */ /* 0x001f280000300800 */
[----:B------:R-:W5:Y:S04]  /*2fb0*/  LDL.LU R4, [R1+0x14] ;  /* 0x0000140001047983 */ /* 0x000f680000300800 */
[----:B------:R0:W-:Y:S04]  /*2fc0*/  STL [R1+0xd4], R5 ;  /* 0x0000d40501007387 */ /* 0x0001e80000100800 */
[----:B0-----:R-:W5:Y:S04]  /*2fd0*/  LDL.LU R5, [R1+0x10] ;  /* 0x0000100001057983 */ /* 0x001f680000300800 */
[----:B------:R-:W5:Y:S04]  /*2fe0*/  LDL.LU R6, [R1+0xc] ;  /* 0x00000c0001067983 */ /* 0x000f680000300800 */
[----:B------:R0:W-:Y:S04]  /*2ff0*/  STL [R1+0xd8], R26 ;  /* 0x0000d81a01007387 */ /* 0x0001e80000100800 */
[----:B0-----:R-:W5:Y:S01]  /*3000*/  LDL.LU R26, [R1+0x8] ;  /* 0x00000800011a7983 */ /* 0x001f620000300800 */
[----:B------:R-:W-:-:S02]  /*3010*/  ISETP.GT.U32.AND P4, PT, R29, R2, PT ;  /* 0x000000021d00720c */ /* 0x000fc40003f84070 */
[----:B------:R-:W-:-:S11]  /*3020*/  ISETP.GT.U32.AND P2, PT, R29, R15, PT ;  /* 0x0000000f1d00720c */ /* 0x000fd60003f44070 */
[--C-:B------:R-:W-:Y:S01]  /*3030*/  @!P4 IMAD.IADD R2, R2, 0x1, -R29.reuse ;  /* 0x000000010202c824 */ /* 0x100fe200078e0a1d */
[----:B------:R-:W-:Y:S01]  /*3040*/  ISETP.GT.U32.AND P4, PT, R29, R14, PT ;  /* 0x0000000e1d00720c */ /* 0x000fe20003f84070 */
[----:B------:R-:W-:-:S03]  /*3050*/  @!P2 IMAD.IADD R15, R15, 0x1, -R29 ;  /* 0x000000010f0fa824 */ /* 0x000fc600078e0a1d */
[C---:B------:R-:W-:Y:S02]  /*3060*/  ISETP.GT.U32.AND P2, PT, R29.reuse, R2, PT ;  /* 0x000000021d00720c */ /* 0x040fe40003f44070 */
[C---:B------:R-:W-:Y:S02]  /*3070*/  ISETP.GT.U32.AND P5, PT, R29.reuse, R19, PT ;  /* 0x000000131d00720c */ /* 0x040fe40003fa4070 */
[----:B------:R-:W-:-:S05]  /*3080*/  ISETP.GT.U32.AND P6, PT, R29, R18, PT ;  /* 0x000000121d00720c */ /* 0x000fca0003fc4070 */
[--C-:B------:R-:W-:Y:S01]  /*3090*/  @!P4 IMAD.IADD R14, R14, 0x1, -R29.reuse ;  /* 0x000000010e0ec824 */ /* 0x100fe200078e0a1d */
[C---:B------:R-:W-:Y:S02]  /*30a0*/  ISETP.GT.U32.AND P4, PT, R29.reuse, R20, PT ;  /* 0x000000141d00720c */ /* 0x040fe40003f84070 */
[C---:B------:R-:W-:Y:S02]  /*30b0*/  ISETP.GT.U32.AND P0, PT, R29.reuse, R17, PT ;  /* 0x000000111d00720c */ /* 0x040fe40003f04070 */
[C---:B------:R-:W-:Y:S01]  /*30c0*/  ISETP.GT.U32.AND P1, PT, R29.reuse, R16, PT ;  /* 0x000000101d00720c */ /* 0x040fe20003f24070 */
[--C-:B------:R-:W-:Y:S01]  /*30d0*/  @!P2 IMAD.IADD R2, R2, 0x1, -R29.reuse ;  /* 0x000000010202a824 */ /* 0x100fe200078e0a1d */
[C---:B------:R-:W-:Y:S02]  /*30e0*/  ISETP.GT.U32.AND P2, PT, R29.reuse, R15, PT ;  /* 0x0000000f1d00720c */ /* 0x040fe40003f44070 */
[----:B------:R-:W-:Y:S01]  /*30f0*/  ISETP.GT.U32.AND P3, PT, R29, R14, PT ;  /* 0x0000000e1d00720c */ /* 0x000fe20003f64070 */
[----:B------:R-:W-:Y:S01]  /*3100*/  @!P5 IMAD.IADD R19, R19, 0x1, -R29 ;  /* 0x000000011313d824 */ /* 0x000fe200078e0a1d */
[----:B------:R-:W-:-:S03]  /*3110*/  ISETP.GT.U32.AND P5, PT, R29, R12, PT ;  /* 0x0000000c1d00720c */ /* 0x000fc60003fa4070 */
[--C-:B------:R-:W-:Y:S01]  /*3120*/  @!P4 IMAD.IADD R20, R20, 0x1, -R29.reuse ;  /* 0x000000011414c824 */ /* 0x100fe200078e0a1d */
[C---:B------:R-:W-:Y:S01]  /*3130*/  ISETP.GT.U32.AND P4, PT, R29.reuse, R13, PT ;  /* 0x0000000d1d00720c */ /* 0x040fe20003f84070 */
[--C-:B------:R-:W-:Y:S01]  /*3140*/  @!P6 IMAD.IADD R18, R18, 0x1, -R29.reuse ;  /* 0x000000011212e824 */ /* 0x100fe200078e0a1d */
[----:B------:R-:W-:Y:S01]  /*3150*/  ISETP.GT.U32.AND P6, PT, R29, R11, PT ;  /* 0x0000000b1d00720c */ /* 0x000fe20003fc4070 */
[--C-:B------:R-:W-:Y:S01]  /*3160*/  @!P0 IMAD.IADD R17, R17, 0x1, -R29.reuse ;  /* 0x0000000111118824 */ /* 0x100fe200078e0a1d */
[C---:B------:R-:W-:Y:S01]  /*3170*/  ISETP.GT.U32.AND P0, PT, R29.reuse, R10, PT ;  /* 0x0000000a1d00720c */ /* 0x040fe20003f04070 */
[--C-:B------:R-:W-:Y:S01]  /*3180*/  @!P1 IMAD.IADD R16, R16, 0x1, -R29.reuse ;  /* 0x0000000110109824 */ /* 0x100fe200078e0a1d */
[----:B------:R-:W-:Y:S01]  /*3190*/  ISETP.GT.U32.AND P1, PT, R29, R9, PT ;  /* 0x000000091d00720c */ /* 0x000fe20003f24070 */
[--C-:B------:R-:W-:Y:S01]  /*31a0*/  @!P2 IMAD.IADD R15, R15, 0x1, -R29.reuse ;  /* 0x000000010f0fa824 */ /* 0x100fe200078e0a1d */
[----:B------:R-:W-:Y:S01]  /*31b0*/  ISETP.GT.U32.AND P2, PT, R29, R28, PT ;  /* 0x0000001c1d00720c */ /* 0x000fe20003f44070 */
[----:B------:R-:W-:-:S02]  /*31c0*/  @!P3 IMAD.IADD R14, R14, 0x1, -R29 ;  /* 0x000000010e0eb824 */ /* 0x000fc400078e0a1d */
[--C-:B------:R-:W-:Y:S02]  /*31d0*/  @!P5 IMAD.IADD R12, R12, 0x1, -R29.reuse ;  /* 0x000000010c0cd824 */ /* 0x100fe400078e0a1d */
[--C-:B------:R-:W-:Y:S01]  /*31e0*/  @!P4 IMAD.IADD R13, R13, 0x1, -R29.reuse ;  /* 0x000000010d0dc824 */ /* 0x100fe200078e0a1d */
[----:B------:R-:W0:Y:S01]  /*31f0*/  S2R R3, SR_TID.X ;  /* 0x0000000000037919 */ /* 0x000e220000002100 */
[--C-:B------:R-:W-:Y:S02]  /*3200*/  @!P6 IMAD.IADD R11, R11, 0x1, -R29.reuse ;  /* 0x000000010b0be824 */ /* 0x100fe400078e0a1d */
[--C-:B------:R-:W-:Y:S02]  /*3210*/  @!P0 IMAD.IADD R10, R10, 0x1, -R29.reuse ;  /* 0x000000010a0a8824 */ /* 0x100fe400078e0a1d */
[--C-:B------:R-:W-:Y:S02]  /*3220*/  @!P1 IMAD.IADD R9, R9, 0x1, -R29.reuse ;  /* 0x0000000109099824 */ /* 0x100fe400078e0a1d */
[----:B------:R-:W-:Y:S01]  /*3230*/  @!P2 IMAD.IADD R28, R28, 0x1, -R29 ;  /* 0x000000011c1ca824 */ /* 0x000fe200078e0a1d */
[----:B------:R-:W-:Y:S04]  /*3240*/  STL [R1+0xdc], R2 ;  /* 0x0000dc0201007387 */ /* 0x000fe80000100800 */
[----:B------:R1:W-:Y:S04]  /*3250*/  STL [R1+0xe0], R20 ;  /* 0x0000e01401007387 */ /* 0x0003e80000100800 */
[----:B-1----:R-:W5:Y:S04]  /*3260*/  LDL.LU R20, [R1+0xc00] ;  /* 0x000c000001147983 */ /* 0x002f680000300800 */
        /* <DEDUP_REMOVED lines=8> */
[----:B------:R1:W-:Y:S01]  /*32f0*/  STL [R1+0xd0], R15 ;  /* 0x0000d00f01007387 */ /* 0x0003e20000100800 */
[----:B0-----:R-:W-:-:S03]  /*3300*/  LOP3.LUT R2, R3, 0x7, RZ, 0xc0, !PT ;  /* 0x0000000703027812 */ /* 0x001fc600078ec0ff */
[----:B-1----:R-:W5:Y:S04]  /*3310*/  LDL.LU R15, [R1+0xbec] ;  /* 0x000bec00010f7983 */ /* 0x002f680000300800 */
[----:B------:R0:W-:Y:S01]  /*3320*/  STL [R1+0xb0], R14 ;  /* 0x0000b00e01007387 */ /* 0x0001e20000100800 */
[----:B------:R-:W-:-:S03]  /*3330*/  IMAD.SHL.U32 R3, R3, 0x2, RZ ;  /* 0x0000000203037824 */ /* 0x000fc600078e00ff */
[----:B0-----:R-:W5:Y:S01]  /*3340*/  LDL.LU R14, [R1+0xbe8] ;  /* 0x000be800010e7983 */ /* 0x001f620000300800 */
[C---:B--2---:R-:W-:Y:S02]  /*3350*/  ISETP.GT.U32.AND P3, PT, R29.reuse, R8, PT ;  /* 0x000000081d00720c */ /* 0x044fe40003f64070 */
[----:B---3--:R-:W-:-:S11]  /*3360*/  ISETP.GT.U32.AND P4, PT, R29, R7, PT ;  /* 0x000000071d00720c */ /* 0x008fd60003f84070 */
[--C-:B------:R-:W-:Y:S01]  /*3370*/  @!P3 IMAD.IADD R8, R8, 0x1, -R29.reuse ;  /* 0x000000010808b824 */ /* 0x100fe200078e0a1d */
[C---:B----4-:R-:W-:Y:S02]  /*3380*/  ISETP.GT.U32.AND P5, PT, R29.reuse, R0, PT ;  /* 0x000000001d00720c */ /* 0x050fe40003fa4070 */
[----:B-----5:R-:W-:Y:S01]  /*3390*/  ISETP.GT.U32.AND P6, PT, R29, R4, PT ;  /* 0x000000041d00720c */ /* 0x020fe20003fc4070 */
[----:B------:R-:W-:Y:S01]  /*33a0*/  @!P4 IMAD.IADD R7, R7, 0x1, -R29 ;  /* 0x000000010707c824 */ /* 0x000fe200078e0a1d */
[C---:B------:R-:W-:Y:S02]  /*33b0*/  ISETP.GT.U32.AND P3, PT, R29.reuse, R13, PT ;  /* 0x0000000d1d00720c */ /* 0x040fe40003f64070 */
[C---:B------:R-:W-:Y:S02]  /*33c0*/  ISETP.GT.U32.AND P4, PT, R29.reuse, R12, PT ;  /* 0x0000000c1d00720c */ /* 0x040fe40003f84070 */
[C---:B------:R-:W-:Y:S02]  /*33d0*/  ISETP.GT.U32.AND P0, PT, R29.reuse, R5, PT ;  /* 0x000000051d00720c */ /* 0x040fe40003f04070 */
[----:B------:R-:W-:-:S03]  /*33e0*/  ISETP.GT.U32.AND P1, PT, R29, R6, PT ;  /* 0x000000061d00720c */ /* 0x000fc60003f24070 */
[--C-:B------:R-:W-:Y:S01]  /*33f0*/  @!P5 IMAD.IADD R0, R0, 0x1, -R29.reuse ;  /* 0x000000010000d824 */ /* 0x100fe200078e0a1d */
[C---:B------:R-:W-:Y:S01]  /*3400*/  ISETP.GT.U32.AND P5, PT, R29.reuse, R11, PT ;  /* 0x0000000b1d00720c */ /* 0x040fe20003fa4070 */
[----:B------:R-:W-:Y:S01]  /*3410*/  @!P6 IMAD.IADD R4, R4, 0x1, -R29 ;  /* 0x000000010404e824 */ /* 0x000fe200078e0a1d */
[C---:B------:R-:W-:Y:S02]  /*3420*/  ISETP.GT.U32.AND P6, PT, R29.reuse, R10, PT ;  /* 0x0000000a1d00720c */ /* 0x040fe40003fc4070 */
[----:B------:R-:W-:-:S03]  /*3430*/  ISETP.GT.U32.AND P2, PT, R29, R26, PT ;  /* 0x0000001a1d00720c */ /* 0x000fc60003f44070 */
[--C-:B------:R-:W-:Y:S01]  /*3440*/  @!P0 IMAD.IADD R5, R5, 0x1, -R29.reuse ;  /* 0x0000000105058824 */ /* 0x100fe200078e0a1d */
[C---:B------:R-:W-:Y:S01]  /*3450*/  ISETP.GT.U32.AND P0, PT, R29.reuse, R9, PT ;  /* 0x000000091d00720c */ /* 0x040fe20003f04070 */
        /* <DEDUP_REMOVED lines=8> */
[----:B------:R0:W-:Y:S01]  /*34e0*/  STL [R1+0xb4], R13 ;  /* 0x0000b40d01007387 */ /* 0x0001e20000100800 */
[--C-:B------:R-:W-:Y:S02]  /*34f0*/  @!P6 IMAD.IADD R10, R10, 0x1, -R29.reuse ;  /* 0x000000010a0ae824 */ /* 0x100fe400078e0a1d */
[--C-:B------:R-:W-:Y:S02]  /*3500*/  @!P0 IMAD.IADD R9, R9, 0x1, -R29.reuse ;  /* 0x0000000109098824 */ /* 0x100fe400078e0a1d */
[--C-:B------:R-:W-:Y:S01]  /*3510*/  @!P1 IMAD.IADD R28, R28, 0x1, -R29.reuse ;  /* 0x000000011c1c9824 */ /* 0x100fe200078e0a1d */
[----:B0-----:R-:W2:Y:S04]  /*3520*/  LDL.LU R13, [R1+0xbe4] ;  /* 0x000be400010d7983 */ /* 0x001ea80000300800 */
[----:B------:R0:W-:Y:S01]  /*3530*/  STL [R1+0xb8], R12 ;  /* 0x0000b80c01007387 */ /* 0x0001e20000100800 */
[----:B------:R-:W-:-:S02]  /*3540*/  @!P2 IMAD.IADD R8, R8, 0x1, -R29 ;  /* 0x000000010808a824 */ /* 0x000fc400078e0a1d */
[----:B------:R-:W-:Y:S01]  /*3550*/  @!P3 IMAD.IADD R7, R7, 0x1, -R29 ;  /* 0x000000010707b824 */ /* 0x000fe200078e0a1d */
[----:B0-----:R-:W3:Y:S04]  /*3560*/  LDL.LU R12, [R1+0xbe0] ;  /* 0x000be000010c7983 */ /* 0x001ee80000300800 */
[----:B------:R0:W-:Y:S04]  /*3570*/  STL [R1+0xbc], R11 ;  /* 0x0000bc0b01007387 */ /* 0x0001e80000100800 */
[----:B0-----:R-:W4:Y:S04]  /*3580*/  LDL.LU R11, [R1+0xbdc] ;  /* 0x000bdc00010b7983 */ /* 0x001f280000300800 */
[----:B------:R0:W-:Y:S04]  /*3590*/  STL [R1+0xc0], R10 ;  /* 0x0000c00a01007387 */ /* 0x0001e80000100800 */
[----:B0-----:R-:W5:Y:S04]  /*35a0*/  LDL.LU R10, [R1+0xbd8] ;  /* 0x000bd800010a7983 */ /* 0x001f680000300800 */
[----:B------:R0:W-:Y:S04]  /*35b0*/  STL [R1+0x9c], R9 ;  /* 0x00009c0901007387 */ /* 0x0001e80000100800 */
[----:B0-----:R-:W2:Y:S04]  /*35c0*/  LDL.LU R9, [R1+0xbd4] ;  /* 0x000bd40001097983 */ /* 0x001ea80000300800 */
[----:B------:R0:W-:Y:S04]  /*35d0*/  STL [R1+0xa0], R28 ;  /* 0x0000a01c01007387 */ /* 0x0001e80000100800 */
[----:B------:R1:W-:Y:S01]  /*35e0*/  STL [R1+0xbb0], R3 ;  /* 0x000bb00301007387 */ /* 0x0003e20000100800 */
[----:B0-----:R-:W-:-:S03]  /*35f0*/  LOP3.LUT R28, R3, 0x10, RZ, 0xc0, !PT ;  /* 0x00000010031c7812 */ /* 0x001fc600078ec0ff */
[----:B-1----:R-:W2:Y:S04]  /*3600*/  LDL.LU R3, [R1+0x4] ;  /* 0x0000040001037983 */ /* 0x002ea80000300800 */
[----:B------:R0:W-:Y:S04]  /*3610*/  STL [R1+0xa4], R8 ;  /* 0x0000a40801007387 */ /* 0x0001e80000100800 */
[----:B0-----:R-:W3:Y:S04]  /*3620*/  LDL.LU R8, [R1+0xbd0] ;  /* 0x000bd00001087983 */ /* 0x001ee80000300800 */
[----:B------:R0:W-:Y:S04]  /*3630*/  STL [R1+0xa8], R7 ;  /* 0x0000a80701007387 */ /* 0x0001e80000100800 */
[----:B0-----:R-:W3:Y:S01]  /*3640*/  LDL.LU R7, [R1+0xbcc] ;  /* 0x000bcc0001077983 */ /* 0x001ee20000300800 */
[----:B------:R-:W-:-:S02]  /*3650*/  ISETP.GT.U32.AND P6, PT, R29, R26, PT ;  /* 0x0000001a1d00720c */ /* 0x000fc40003fc4070 */
[C---:B------:R-:W-:Y:S02]  /*3660*/  ISETP.GT.U32.AND P4, PT, R29.reuse, R0, PT ;  /* 0x000000001d00720c */ /* 0x040fe40003f84070 */
[----:B------:R-:W-:-:S09]  /*3670*/  ISETP.GT.U32.AND P5, PT, R29, R4, PT ;  /* 0x000000041d00720c */ /* 0x000fd20003fa4070 */
[--C-:B------:R-:W-:Y:S01]  /*3680*/  @!P6 IMAD.IADD R26, R26, 0x1, -R29.reuse ;  /* 0x000000011a1ae824 */ /* 0x100fe200078e0a1d */
[C---:B------:R-:W-:Y:S02]  /*3690*/  ISETP.GT.U32.AND P0, PT, R29.reuse, R5, PT ;  /* 0x000000051d00720c */ /* 0x040fe40003f04070 */
[----:B------:R-:W-:Y:S01]  /*36a0*/  ISETP.GT.U32.AND P1, PT, R29, R6, PT ;  /* 0x000000061d00720c */ /* 0x000fe20003f24070 */
[--C-:B------:R-:W-:Y:S02]  /*36b0*/  @!P4 IMAD.IADD R0, R0, 0x1, -R29.reuse ;  /* 0x000000010000c824 */ /* 0x100fe400078e0a1d */
[----:B------:R-:W-:-:S03]  /*36c0*/  @!P5 IMAD.IADD R4, R4, 0x1, -R29 ;  /* 0x000000010404d824 */ /* 0x000fc600078e0a1d */
[----:B------:R0:W-:Y:S05]  /*36d0*/  STL [R1+0xac], R0 ;  /* 0x0000ac0001007387 */ /* 0x0001ea0000100800 */
[--C-:B------:R-:W-:Y:S02]  /*36e0*/  @!P0 IMAD.IADD R5, R5, 0x1, -R29.reuse ;  /* 0x0000000105058824 */ /* 0x100fe400078e0a1d */
[----:B------:R-:W-:Y:S01]  /*36f0*/  @!P1 IMAD.IADD R6, R6, 0x1, -R29 ;  /* 0x0000000106069824 */ /* 0x000fe200078e0a1d */
[----:B0-----:R-:W4:Y:S04]  /*3700*/  LDL.LU R0, [R1+0xbc8] ;  /* 0x000bc80001007983 */ /* 0x001f280000300800 */
[----:B------:R0:W-:Y:S04]  /*3710*/  STL [R1+0x14], R4 ;  /* 0x0000140401007387 */ /* 0x0001e80000100800 */
[----:B0-----:R-:W5:Y:S04]  /*3720*/  LDL.LU R4, [R1+0xbc4] ;  /* 0x000bc40001047983 */ /* 0x001f680000300800 */
[----:B------:R0:W-:Y:S04]  /*3730*/  STL [R1+0x10], R5 ;  /* 0x0000100501007387 */ /* 0x0001e80000100800 */
[----:B0-----:R-:W5:Y:S04]  /*3740*/  LDL.LU R5, [R1+0xbc0] ;  /* 0x000bc00001057983 */ /* 0x001f680000300800 */
[----:B------:R0:W-:Y:S04]  /*3750*/  STL [R1+0xc], R6 ;  /* 0x00000c0601007387 */ /* 0x0001e80000100800 */
[----:B0-----:R-:W5:Y:S04]  /*3760*/  LDL.LU R6, [R1+0xbbc] ;  /* 0x000bbc0001067983 */ /* 0x001f680000300800 */
[----:B------:R-:W-:Y:S01]  /*3770*/  STL [R1+0x8], R26 ;  /* 0x0000081a01007387 */ /* 0x000fe20000100800 */
[----:B--2---:R-:W-:-:S13]  /*3780*/  ISETP.GT.U32.AND P2, PT, R29, R3, PT ;  /* 0x000000031d00720c */ /* 0x004fda0003f44070 */
[----:B------:R-:W-:Y:S01]  /*3790*/  @!P2 IMAD.IADD R3, R3, 0x1, -R29 ;  /* 0x000000010303a824 */ /* 0x000fe200078e0a1d */
[----:B---3--:R-:W-:-:S13]  /*37a0*/  ISETP.GT.U32.AND P6, PT, R29, R7, PT ;  /* 0x000000071d00720c */ /* 0x008fda0003fc4070 */
[----:B------:R-:W-:Y:S01]  /*37b0*/  @!P6 IMAD.IADD R7, R7, 0x1, -R29 ;  /* 0x000000010707e824 */ /* 0x000fe200078e0a1d */
[----:B------:R-:W-:-:S13]  /*37c0*/  ISETP.GT.U32.AND P6, PT, R29, R3, PT ;  /* 0x000000031d00720c */ /* 0x000fda0003fc4070 */
[----:B------:R-:W-:-:S05]  /*37d0*/  @!P6 IMAD.IADD R3, R3, 0x1, -R29 ;  /* 0x000000010303e824 */ /* 0x000fca00078e0a1d */
[----:B------:R0:W-:Y:S04]  /*37e0*/  STL [R1+0x4], R3 ;  /* 0x0000040301007387 */ /* 0x0001e80000100800 */
[----:B0-----:R-:W2:Y:S01]  /*37f0*/  LDL R3, [R1+0xa24] ;  /* 0x000a240001037983 */ /* 0x001ea20000100800 */
[C---:B----4-:R-:W-:Y:S02]  /*3800*/  ISETP.GT.U32.AND P4, PT, R29.reuse, R0, PT ;  /* 0x000000001d00720c */ /* 0x050fe40003f84070 */
[C---:B-----5:R-:W-:Y:S02]  /*3810*/  ISETP.GT.U32.AND P5, PT, R29.reuse, R4, PT ;  /* 0x000000041d00720c */ /* 0x060fe40003fa4070 */
[C---:B------:R-:W-:Y:S02]  /*3820*/  ISETP.GT.U32.AND P3, PT, R29.reuse, R23, PT ;  /* 0x000000171d00720c */ /* 0x040fe40003f64070 */
[----:B------:R-:W-:-:S07]  /*3830*/  ISETP.GT.U32.AND P2, PT, R29, R8, PT ;  /* 0x000000081d00720c */ /* 0x000fce0003f44070 */
[--C-:B------:R-:W-:Y:S01]  /*3840*/  @!P4 IMAD.IADD R0, R0, 0x1, -R29.reuse ;  /* 0x000000010000c824 */ /* 0x100fe200078e0a1d */
[C---:B------:R-:W-:Y:S02]  /*3850*/  ISETP.GT.U32.AND P4, PT, R29.reuse, R10, PT ;  /* 0x0000000a1d00720c */ /* 0x040fe40003f84070 */
[----:B------:R-:W-:Y:S01]  /*3860*/  ISETP.GT.U32.AND P1, PT, R29, R6, PT ;  /* 0x000000061d00720c */ /* 0x000fe20003f24070 */
[--C-:B------:R-:W-:Y:S02]  /*3870*/  @!P5 IMAD.IADD R4, R4, 0x1, -R29.reuse ;  /* 0x000000010404d824 */ /* 0x100fe400078e0a1d */
[----:B------:R-:W-:-:S10]  /*3880*/  @!P3 IMAD.IADD R23, R23, 0x1, -R29 ;  /* 0x000000011717b824 */ /* 0x000fd400078e0a1d */
[--C-:B------:R-:W-:Y:S01]  /*3890*/  @!P1 IMAD.IADD R6, R6, 0x1, -R29.reuse ;  /* 0x0000000106069824 */ /* 0x100fe200078e0a1d */
[C---:B------:R-:W-:Y:S01]  /*38a0*/  ISETP.GT.U32.AND P1, PT, R29.reuse, R13, PT ;  /* 0x0000000d1d00720c */ /* 0x040fe20003f24070 */
[--C-:B------:R-:W-:Y:S01]  /*38b0*/  @!P4 IMAD.IADD R10, R10, 0x1, -R29.reuse ;  /* 0x000000010a0ac824 */ /* 0x100fe200078e0a1d */
[C---:B------:R-:W-:Y:S01]  /*38c0*/  ISETP.GT.U32.AND P4, PT, R29.reuse, R4, PT ;  /* 0x000000041d00720c */ /* 0x040fe20003f84070 */
[--C-:B------:R-:W-:Y:S01]  /*38d0*/  @!P2 IMAD.IADD R8, R8, 0x1, -R29.reuse ;  /* 0x000000010808a824 */ /* 0x100fe200078e0a1d */
[----:B------:R-:W-:Y:S01]  /*38e0*/  ISETP.GT.U32.AND P2, PT, R29, R23, PT ;  /* 0x000000171d00720c */ /* 0x000fe20003f44070 */
[----:B--2---:R0:W-:Y:S04]  /*38f0*/  STL [R1+0xbb4], R3 ;  /* 0x000bb40301007387 */ /* 0x0041e80000100800 */
[----:B0-----:R-:W2:Y:S04]  /*3900*/  LDL R3, [R1+0xa4c] ;  /* 0x000a4c0001037983 */ /* 0x001ea80000100800 */
[--C-:B------:R-:W-:Y:S01]  /*3910*/  @!P1 IMAD.IADD R13, R13, 0x1, -R29.reuse ;  /* 0x000000010d0d9824 */ /* 0x100fe200078e0a1d */
[C---:B------:R-:W-:Y:S01]  /*3920*/  ISETP.GT.U32.AND P1, PT, R29.reuse, R7, PT ;  /* 0x000000071d00720c */ /* 0x040fe20003f24070 */
[--C-:B------:R-:W-:Y:S01]  /*3930*/  @!P4 IMAD.IADD R4, R4, 0x1, -R29.reuse ;  /* 0x000000010404c824 */ /* 0x100fe200078e0a1d */
[----:B------:R-:W-:Y:S01]  /*3940*/  ISETP.GT.U32.AND P4, PT, R29, R10, PT ;  /* 0x0000000a1d00720c */ /* 0x000fe20003f84070 */
[----:B------:R-:W-:-:S05]  /*3950*/  @!P2 IMAD.IADD R23, R23, 0x1, -R29 ;  /* 0x000000011717a824 */ /* 0x000fca00078e0a1d */
[----:B------:R0:W-:Y:S05]  /*3960*/  STL [R1+0xba0], R23 ;  /* 0x000ba01701007387 */ /* 0x0001ea0000100800 */
[--C-:B------:R-:W-:Y:S01]  /*3970*/  @!P1 IMAD.IADD R7, R7, 0x1, -R29.reuse ;  /* 0x0000000107079824 */ /* 0x100fe200078e0a1d */
[C---:B------:R-:W-:Y:S01]  /*3980*/  ISETP.GT.U32.AND P1, PT, R29.reuse, R14, PT ;  /* 0x0000000e1d00720c */ /* 0x040fe20003f24070 */
[----:B0-----:R-:W0:Y:S01]  /*3990*/  S2R R23, SR_TID.X ;  /* 0x0000000000177919 */ /* 0x001e220000002100 */
[----:B------:R-:W-:Y:S01]  /*39a0*/  @!P4 IMAD.IADD R10, R10, 0x1, -R29 ;  /* 0x000000010a0ac824 */ /* 0x000fe200078e0a1d */
[----:B------:R-:W-:-:S10]  /*39b0*/  ISETP.GT.U32.AND P4, PT, R29, R17, PT ;  /* 0x000000111d00720c */ /* 0x000fd40003f84070 */
[--C-:B------:R-:W-:Y:S01]  /*39c0*/  @!P1 IMAD.IADD R14, R14, 0x1, -R29.reuse ;  /* 0x000000010e0e9824 */ /* 0x100fe200078e0a1d */
[----:B------:R-:W-:Y:S02]  /*39d0*/  ISETP.GT.U32.AND P1, PT, R29, R21, PT ;  /* 0x000000151d00720c */ /* 0x000fe40003f24070 */
[----:B------:R-:W-:-:S11]  /*39e0*/  @!P4 IMAD.IADD R17, R17, 0x1, -R29 ;  /* 0x000000011111c824 */ /* 0x000fd600078e0a1d */
[----:B------:R-:W-:Y:S01]  /*39f0*/  @!P1 IMAD.IADD R21, R21, 0x1, -R29 ;  /* 0x0000000115159824 */ /* 0x000fe200078e0a1d */
[----:B------:R-:W-:Y:S01]  /*3a00*/  ISETP.GT.U32.AND P1, PT, R29, R17, PT ;  /* 0x000000111d00720c */ /* 0x000fe20003f24070 */
[----:B------:R-:W-:Y:S01]  /*3a10*/  IMAD R26, R2, 0x110, RZ ;  /* 0x00000110021a7824 */ /* 0x000fe200078e02ff */
[----:B0-----:R-:W-:-:S04]  /*3a20*/  LOP3.LUT R28, R28, 0x20, R23, 0xf8, !PT ;  /* 0x000000201c1c7812 */ /* 0x001fc800078ef817 */
[----:B------:R-:W-:-:S07]  /*3a30*/  LOP3.LUT R28, R26, R28, RZ, 0x3c, !PT ;  /* 0x0000001c1a1c7212 */ /* 0x000fce00078e3cff */
[----:B------:R-:W-:Y:S01]  /*3a40*/  @!P1 IMAD.IADD R17, R17, 0x1, -R29 ;  /* 0x0000000111119824 */ /* 0x000fe200078e0a1d */
[----:B------:R-:W3:Y:S01]  /*3a50*/  LDL.LU R26, [R1+0xbb8] ;  /* 0x000bb800011a7983 */ /* 0x000ee20000300800 */
[----:B------:R-:W-:-:S13]  /*3a60*/  ISETP.GT.U32.AND P3, PT, R29, R9, PT ;  /* 0x000000091d00720c */ /* 0x000fda0003f64070 */
[--C-:B------:R-:W-:Y:S01]  /*3a70*/  @!P3 IMAD.IADD R9, R9, 0x1, -R29.reuse ;  /* 0x000000010909b824 */ /* 0x100fe200078e0a1d */
[----:B------:R-:W-:Y:S02]  /*3a80*/  ISETP.GT.U32.AND P3, PT, R29, R0, PT ;  /* 0x000000001d00720c */ /* 0x000fe40003f64070 */
[----:B--2---:R-:W-:Y:S02]  /*3a90*/  ISETP.GE.AND P1, PT, R3, RZ, PT ;  /* 0x000000ff0300720c */ /* 0x004fe40003f26270 */
[----:B------:R-:W2:Y:S09]  /*3aa0*/  LDL.LU R3, [R1+0xbb4] ;  /* 0x000bb40001037983 */ /* 0x000eb20000300800 */
[----:B------:R-:W-:Y:S01]  /*3ab0*/  @!P3 IMAD.IADD R0, R0, 0x1, -R29 ;  /* 0x000000010000b824 */ /* 0x000fe200078e0a1d */
[----:B------:R-:W-:-:S02]  /*3ac0*/  ISETP.GT.U32.AND P3, PT, R29, R9, PT ;  /* 0x000000091d00720c */ /* 0x000fc40003f64070 */
[----:B------:R-:W-:-:S11]  /*3ad0*/  ISETP.GT.U32.AND P6, PT, R29, R13, PT ;  /* 0x0000000d1d00720c */ /* 0x000fd60003fc4070 */
[--C-:B------:R-:W-:Y:S01]  /*3ae0*/  @!P3 IMAD.IADD R9, R9, 0x1, -R29.reuse ;  /* 0x000000010909b824 */ /* 0x100fe200078e0a1d */
[----:B------:R-:W-:Y:S01]  /*3af0*/  ISETP.GT.U32.AND P3, PT, R29, R16, PT ;  /* 0x000000101d00720c */ /* 0x000fe20003f64070 */
[----:B------:R-:W-:Y:S01]  /*3b00*/  @!P6 IMAD.IADD R13, R13, 0x1, -R29 ;  /* 0x000000010d0de824 */ /* 0x000fe200078e0a1d */
[----:B------:R-:W-:-:S11]  /*3b10*/  ISETP.GT.U32.AND P6, PT, R29, R20, PT ;  /* 0x000000141d00720c */ /* 0x000fd60003fc4070 */
[--C-:B------:R-:W-:Y:S02]  /*3b20*/  @!P3 IMAD.IADD R16, R16, 0x1, -R29.reuse ;  /* 0x000000011010b824 */ /* 0x100fe400078e0a1d */
[----:B------:R-:W-:-:S03]  /*3b30*/  @!P6 IMAD.IADD R20, R20, 0x1, -R29 ;  /* 0x000000011414e824 */ /* 0x000fc600078e0a1d */
[----:B------:R-:W-:-:S13]  /*3b40*/  ISETP.GT.U32.AND P6, PT, R29, R16, PT ;  /* 0x000000101d00720c */ /* 0x000fda0003fc4070 */
[----:B------:R-:W-:Y:S01]  /*3b50*/  @!P6 IMAD.IADD R16, R16, 0x1, -R29 ;  /* 0x000000011010e824 */ /* 0x000fe200078e0a1d */
[----:B------:R-:W-:-:S13]  /*3b60*/  ISETP.GT.U32.AND P6, PT, R29, R21, PT ;  /* 0x000000151d00720c */ /* 0x000fda0003fc4070 */
[----:B------:R-:W-:Y:S01]  /*3b70*/  @!P6 IMAD.IADD R21, R21, 0x1, -R29 ;  /* 0x000000011515e824 */ /* 0x000fe200078e0a1d */
[----:B--2---:R-:W-:Y:S02]  /*3b80*/  ISETP.GE.AND P6, PT, R3, RZ, PT ;  /* 0x000000ff0300720c */ /* 0x004fe40003fc6270 */
[----:B------:R-:W2:Y:S01]  /*3b90*/  LDL.LU R3, [R1+0xbb0] ;  /* 0x000bb00001037983 */ /* 0x000ea20000300800 */
[----:B------:R-:W-:Y:S01]  /*3ba0*/  IMAD R2, R2, 0x90, RZ ;  /* 0x0000009002027824 */ /* 0x000fe200078e02ff */
[----:B------:R-:W-:-:S13]  /*3bb0*/  ISETP.GT.U32.AND P2, PT, R29, R8, PT ;  /* 0x000000081d00720c */ /* 0x000fda0003f44070 */
[----:B------:R-:W-:Y:S01]  /*3bc0*/  @!P2 IMAD.IADD R8, R8, 0x1, -R29 ;  /* 0x000000010808a824 */ /* 0x000fe200078e0a1d */
[----:B------:R-:W-:-:S13]  /*3bd0*/  ISETP.GT.U32.AND P2, PT, R29, R15, PT ;  /* 0x0000000f1d00720c */ /* 0x000fda0003f44070 */
[----:B------:R-:W-:Y:S01]  /*3be0*/  @!P2 IMAD.IADD R15, R15, 0x1, -R29 ;  /* 0x000000010f0fa824 */ /* 0x000fe200078e0a1d */
[C---:B------:R-:W-:Y:S02]  /*3bf0*/  ISETP.GT.U32.AND P2, PT, R29.reuse, R22, PT ;  /* 0x000000161d00720c */ /* 0x040fe40003f44070 */
[----:B--2---:R-:W-:Y:S02]  /*3c00*/  LOP3.LUT R2, R2, 0x30, R3, 0x78, !PT ;  /* 0x0000003002027812 */ /* 0x004fe400078e7803 */
[----:B------:R-:W2:Y:S04]  /*3c10*/  LDL.LU R3, [R1+0xbac] ;  /* 0x000bac0001037983 */ /* 0x000ea80000300800 */
[----:B------:R-:W4:Y:S05]  /*3c20*/  LDL.LU R2, [R1+0xba8] ;  /* 0x000ba80001027983 */ /* 0x000f2a0000300800 */
[----:B------:R-:W-:Y:S01]  /*3c30*/  @!P2 IMAD.IADD R22, R22, 0x1, -R29 ;  /* 0x000000011616a824 */ /* 0x000fe200078e0a1d */
[----:B---3--:R-:W-:Y:S01]  /*3c40*/  ISETP.GT.U32.AND P2, PT, R29, R26, PT ;  /* 0x0000001a1d00720c */ /* 0x008fe20003f44070 */
[----:B------:R-:W-:-:S05]  /*3c50*/  IMAD.SHL.U32 R23, R23, 0x80, RZ ;  /* 0x0000008017177824 */ /* 0x000fca00078e00ff */
[----:B------:R-:W-:Y:S02]  /*3c60*/  LOP3.LUT R23, R28, 0x800, R23, 0xf8, !PT ;  /* 0x000008001c177812 */ /* 0x000fe400078ef817 */
[----:B------:R-:W3:Y:S05]  /*3c70*/  LDL.LU R28, [R1+0x4c] ;  /* 0x00004c00011c7983 */ /* 0x000eea0000300800 */
[----:B------:R-:W-:Y:S01]  /*3c80*/  @!P2 IMAD.IADD R26, R26, 0x1, -R29 ;  /* 0x000000011a1aa824 */ /* 0x000fe200078e0a1d */
[----:B------:R-:W-:-:S13]  /*3c90*/  ISETP.GT.U32.AND P2, PT, R29, R22, PT ;  /* 0x000000161d00720c */ /* 0x000fda0003f44070 */
[----:B------:R-:W-:Y:S01]  /*3ca0*/  @!P2 IMAD.IADD R22, R22, 0x1, -R29 ;  /* 0x000000011616a824 */ /* 0x000fe200078e0a1d */
[----:B------:R-:W-:-:S13]  /*3cb0*/  ISETP.GT.U32.AND P0, PT, R29, R5, PT ;  /* 0x000000051d00720c */ /* 0x000fda0003f04070 */
[----:B------:R-:W-:Y:S01]  /*3cc0*/  @!P0 IMAD.IADD R5, R5, 0x1, -R29 ;  /* 0x0000000105058824 */ /* 0x000fe200078e0a1d */
[----:B------:R-:W-:-:S13]  /*3cd0*/  ISETP.GT.U32.AND P0, PT, R29, R12, PT ;  /* 0x0000000c1d00720c */ /* 0x000fda0003f04070 */
[----:B------:R-:W-:Y:S01]  /*3ce0*/  @!P0 IMAD.IADD R12, R12, 0x1, -R29 ;  /* 0x000000010c0c8824 */ /* 0x000fe200078e0a1d */
[C---:B------:R-:W-:Y:S02]  /*3cf0*/  ISETP.GT.U32.AND P0, PT, R29.reuse, R6, PT ;  /* 0x000000061d00720c */ /* 0x040fe40003f04070 */
[----:B----4-:R-:W-:Y:S02]  /*3d00*/  ISETP.NE.AND P2, PT, R2, RZ, PT ;  /* 0x000000ff0200720c */ /* 0x010fe40003f45270 */
[----:B------:R-:W-:Y:S01]  /*3d10*/  LOP3.LUT R23, RZ, R2, RZ, 0x33, !PT ;  /* 0x00000002ff177212 */ /* 0x000fe200078e33ff */
[----:B--2---:R-:W-:Y:S02]  /*3d20*/  IMAD.MOV.U32 R2, RZ, RZ, R3 ;  /* 0x000000ffff027224 */ /* 0x004fe400078e0003 */
[----:B------:R-:W2:Y:S06]  /*3d30*/  LDL.LU R3, [R1+0xba4] ;  /* 0x000ba40001037983 */ /* 0x000eac0000300800 */
[----:B------:R-:W-:Y:S01]  /*3d40*/  @!P0 IMAD.IADD R6, R6, 0x1, -R29 ;  /* 0x0000000106068824 */ /* 0x000fe200078e0a1d */
[----:B------:R-:W-:-:S13]  /*3d50*/  ISETP.GT.U32.AND P0, PT, R29, R12, PT ;  /* 0x0000000c1d00720c */ /* 0x000fda0003f04070 */
[----:B------:R-:W-:Y:S01]  /*3d60*/  @!P0 IMAD.IADD R12, R12, 0x1, -R29 ;  /* 0x000000010c0c8824 */ /* 0x000fe200078e0a1d */
[C---:B------:R-:W-:Y:S02]  /*3d70*/  ISETP.GT.U32.AND P0, PT, R29.reuse, R19, PT ;  /* 0x000000131d00720c */ /* 0x040fe40003f04070 */
[----:B------:R-:W-:-:S11]  /*3d80*/  ISETP.GT.U32.AND P4, PT, R29, R25, PT ;  /* 0x000000191d00720c */ /* 0x000fd60003f84070 */
[--C-:B------:R-:W-:Y:S01]  /*3d90*/  @!P0 IMAD.IADD R19, R19, 0x1, -R29.reuse ;  /* 0x0000000113138824 */ /* 0x100fe200078e0a1d */
[----:B------:R-:W-:Y:S01]  /*3da0*/  ISETP.GT.U32.AND P0, PT, R29, R15, PT ;  /* 0x0000000f1d00720c */ /* 0x000fe20003f04070 */
[----:B---3--:R-:W-:Y:S02]  /*3db0*/  @!P1 IMAD.MOV R28, RZ, RZ, -R28 ;  /* 0x000000ffff1c9224 */ /* 0x008fe400078e0a1c */
[----:B------:R-:W-:-:S10]  /*3dc0*/  @!P4 IMAD.IADD R25, R25, 0x1, -R29 ;  /* 0x000000011919c824 */ /* 0x000fd400078e0a1d */
[----:B------:R-:W-:Y:S01]  /*3dd0*/  @!P0 IMAD.IADD R15, R15, 0x1, -R29 ;  /* 0x000000010f0f8824 */ /* 0x000fe200078e0a1d */
[----:B------:R-:W-:Y:S01]  /*3de0*/  ISETP.GT.U32.AND P0, PT, R29, R19, PT ;  /* 0x000000131d00720c */ /* 0x000fe20003f04070 */
[----:B------:R-:W-:Y:S01]  /*3df0*/  @!P6 IMAD.MOV R2, RZ, RZ, -R2 ;  /* 0x000000ffff02e224 */ /* 0x000fe200078e0a02 */
[----:B------:R-:W-:-:S04]  /*3e00*/  SEL R28, R23, R28, !P2 ;  /* 0x0000001c171c7207 */ /* 0x000fc80005000000 */
[----:B------:R-:W-:Y:S02]  /*3e10*/  SEL R2, R23, R2, !P2 ;  /* 0x0000000217027207 */ /* 0x000fe40005000000 */
[----:B------:R-:W3:Y:S05]  /*3e20*/  LDL.LU R23, [R1+0xba0] ;  /* 0x000ba00001177983 */ /* 0x000eea0000300800 */
[--C-:B------:R-:W-:Y:S01]  /*3e30*/  @!P0 IMAD.IADD R19, R19, 0x1, -R29.reuse ;  /* 0x0000000113138824 */ /* 0x100fe200078e0a1d */
[----:B------:R-:W-:Y:S01]  /*3e40*/  ISETP.GT.U32.AND P0, PT, R29, R25, PT ;  /* 0x000000191d00720c */ /* 0x000fe20003f04070 */
[----:B------:R0:W-:Y:S04]  /*3e50*/  STL [R1+0xec], R28 ;  /* 0x0000ec1c01007387 */ /* 0x0001e80000100800 */
[----:B------:R2:W-:Y:S04]  /*3e60*/  STL [R1+0xe8], R2 ;  /* 0x0000e80201007387 */ /* 0x0005e80000100800 */
[----:B0-----:R-:W4:Y:S04]  /*3e70*/  LDL.LU R28, [R1+0x44] ;  /* 0x00004400011c7983 */ /* 0x001f280000300800 */
[----:B------:R-:W-:Y:S01]  /*3e80*/  @!P0 IMAD.IADD R25, R25, 0x1, -R29 ;  /* 0x0000000119198824 */ /* 0x000fe200078e0a1d */
[----:B--2---:R-:W-:-:S02]  /*3e90*/  LOP3.LUT R2, RZ, R3, RZ, 0x33, !PT ;  /* 0x00000003ff027212 */ /* 0x004fc400078e33ff */
[----:B------:R-:W-:-:S03]  /*3ea0*/  ISETP.NE.AND P0, PT, R3, RZ, PT ;  /* 0x000000ff0300720c */ /* 0x000fc60003f05270 */
[----:B------:R0:W-:Y:S04]  /*3eb0*/  STL [R1+0xe4], R2 ;  /* 0x0000e40201007387 */ /* 0x0001e80000100800 */
[----:B0-----:R-:W2:Y:S04]  /*3ec0*/  LDL.LU R2, [R1+0x40] ;  /* 0x0000400001027983 */ /* 0x001ea80000300800 */
[----:B------:R-:W5:Y:S01]  /*3ed0*/  LDL.LU R3, [R1+0x3c] ;  /* 0x00003c0001037983 */ /* 0x000f620000300800 */
[----:B------:R-:W-:Y:S02]  /*3ee0*/  ISETP.LE.AND P1, PT, RZ, UR71, PT ;  /* 0x00000047ff007c0c */ /* 0x000fe4000bf23270 */
[----:B------:R-:W-:Y:S01]  /*3ef0*/  ISETP.LE.AND P6, PT, RZ, UR8, PT ;  /* 0x00000008ff007c0c */ /* 0x000fe2000bfc3270 */
[----:B------:R-:W0:Y:S01]  /*3f00*/  LDCU UR8, c[0x0][0x3a4] ;  /* 0x00007480ff0877ac */ /* 0x000e220008000800 */
[----:B------:R-:W-:-:S09]  /*3f10*/  ISETP.LE.AND P2, PT, RZ, UR70, PT ;  /* 0x00000046ff007c0c */ /* 0x000fd2000bf43270 */
[----:B----4-:R-:W-:-:S05]  /*3f20*/  @!P1 IMAD.MOV R28, RZ, RZ, -R28 ;  /* 0x000000ffff1c9224 */ /* 0x010fca00078e0a1c */
[----:B------:R-:W-:Y:S01]  /*3f30*/  STL [R1+0x98], R28 ;  /* 0x0000981c01007387 */ /* 0x000fe20000100800 */
[----:B------:R-:W-:-:S13]  /*3f40*/  ISETP.GT.U32.AND P5, PT, R29, R11, PT ;  /* 0x0000000b1d00720c */ /* 0x000fda0003fa4070 */
[----:B------:R-:W-:Y:S01]  /*3f50*/  @!P5 IMAD.IADD R11, R11, 0x1, -R29 ;  /* 0x000000010b0bd824 */ /* 0x000fe200078e0a1d */
[----:B------:R-:W-:Y:S01]  /*3f60*/  ISETP.GT.U32.AND P5, PT, R29, R5, PT ;  /* 0x000000051d00720c */ /* 0x000fe20003fa4070 */
[----:B--2---:R-:W-:Y:S02]  /*3f70*/  @!P6 IMAD.MOV R2, RZ, RZ, -R2 ;  /* 0x000000ffff02e224 */ /* 0x004fe400078e0a02 */
[----:B-----5:R-:W-:-:S03]  /*3f80*/  @!P2 IMAD.MOV R3, RZ, RZ, -R3 ;  /* 0x000000ffff03a224 */ /* 0x020fc600078e0a03 */
[----:B------:R1:W-:Y:S04]  /*3f90*/  STL [R1+0x94], R2 ;  /* 0x0000940201007387 */ /* 0x0003e80000100800 */
[----:B-1----:R-:W2:Y:S04]  /*3fa0*/  LDL.LU R2, [R1+0x38] ;  /* 0x0000380001027983 */ /* 0x002ea80000300800 */
[----:B------:R1:W-:Y:S04]  /*3fb0*/  STL [R1+0x90], R3 ;  /* 0x0000900301007387 */ /* 0x0003e80000100800 */
[----:B-1----:R-:W4:Y:S01]  /*3fc0*/  LDL.LU R3, [R1+0x34] ;  /* 0x0000340001037983 */ /* 0x002f220000300800 */
[----:B------:R-:W-:Y:S01]  /*3fd0*/  @!P5 IMAD.IADD R5, R5, 0x1, -R29 ;  /* 0x000000010505d824 */ /* 0x000fe200078e0a1d */
[----:B------:R-:W-:-:S02]  /*3fe0*/  ISETP.GT.U32.AND P5, PT, R29, R11, PT ;  /* 0x0000000b1d00720c */ /* 0x000fc40003fa4070 */
[----:B------:R-:W-:-:S11]  /*3ff0*/  ISETP.GT.U32.AND P3, PT, R29, R24, PT ;  /* 0x000000181d00720c */ /* 0x000fd60003f64070 */
[--C-:B------:R-:W-:Y:S01]  /*4000*/  @!P5 IMAD.IADD R11, R11, 0x1, -R29.reuse ;  /* 0x000000010b0bd824 */ /* 0x100fe200078e0a1d */
[C---:B------:R-:W-:Y:S01]  /*4010*/  ISETP.GT.U32.AND P5, PT, R29.reuse, R18, PT ;  /* 0x000000121d00720c */ /* 0x040fe20003fa4070 */
[----:B------:R-:W-:Y:S01]  /*4020*/  @!P3 IMAD.IADD R24, R24, 0x1, -R29 ;  /* 0x000000011818b824 */ /* 0x000fe200078e0a1d */
[----:B------:R-:W-:-:S11]  /*4030*/  ISETP.GT.U32.AND P3, PT, R29, R27, PT ;  /* 0x0000001b1d00720c */ /* 0x000fd60003f64070 */
[--C-:B------:R-:W-:Y:S01]  /*4040*/  @!P5 IMAD.IADD R18, R18, 0x1, -R29.reuse ;  /* 0x000000011212d824 */ /* 0x100fe200078e0a1d */
[----:B------:R-:W-:Y:S01]  /*4050*/  ISETP.GT.U32.AND P5, PT, R29, R14, PT ;  /* 0x0000000e1d00720c */ /* 0x000fe20003fa4070 */
[----:B------:R-:W-:-:S12]  /*4060*/  @!P3 IMAD.IADD R27, R27, 0x1, -R29 ;  /* 0x000000011b1bb824 */ /* 0x000fd800078e0a1d */
[----:B------:R-:W-:Y:S01]  /*4070*/  @!P5 IMAD.IADD R14, R14, 0x1, -R29 ;  /* 0x000000010e0ed824 */ /* 0x000fe200078e0a1d */
[C---:B------:R-:W-:Y:S02]  /*4080*/  ISETP.GT.U32.AND P5, PT, R29.reuse, R20, PT ;  /* 0x000000141d00720c */ /* 0x040fe40003fa4070 */
[----:B------:R-:W-:-:S11]  /*4090*/  ISETP.GT.U32.AND P3, PT, R29, R24, PT ;  /* 0x000000181d00720c */ /* 0x000fd60003f64070 */
[--C-:B------:R-:W-:Y:S01]  /*40a0*/  @!P5 IMAD.IADD R20, R20, 0x1, -R29.reuse ;  /* 0x000000011414d824 */ /* 0x100fe200078e0a1d */
[----:B------:R-:W-:Y:S01]  /*40b0*/  ISETP.GT.U32.AND P5, PT, R29, R27, PT ;  /* 0x0000001b1d00720c */ /* 0x000fe20003fa4070 */
[--C-:B------:R-:W-:Y:S01]  /*40c0*/  @!P3 IMAD.IADD R24, R24, 0x1, -R29.reuse ;  /* 0x000000011818b824 */ /* 0x100fe200078e0a1d */
[----:B------:R-:W-:Y:S01]  /*40d0*/  ISETP.LE.AND P3, PT, RZ, UR7, PT ;  /* 0x00000007ff007c0c */ /* 0x000fe2000bf63270 */
[----:B------:R-:W1:Y:S10]  /*40e0*/  LDCU UR7, c[0x0][0x3ac] ;  /* 0x00007580ff0777ac */ /* 0x000e740008000800 */
[----:B------:R-:W-:Y:S01]  /*40f0*/  @!P5 IMAD.IADD R27, R27, 0x1, -R29 ;  /* 0x000000011b1bd824 */ /* 0x000fe200078e0a1d */
[----:B------:R-:W-:Y:S01]  /*4100*/  ISETP.LE.AND P5, PT, RZ, UR69, PT ;  /* 0x00000045ff007c0c */ /* 0x000fe2000bfa3270 */
[----:B--2---:R-:W-:-:S05]  /*4110*/  @!P3 IMAD.MOV R2, RZ, RZ, -R2 ;  /* 0x000000ffff02b224 */ /* 0x004fca00078e0a02 */
[----:B------:R2:W-:Y:S07]  /*4120*/  STL [R1+0x8c], R2 ;  /* 0x00008c0201007387 */ /* 0x0005ee0000100800 */
[----:B----4-:R-:W-:Y:S01]  /*4130*/  @!P5 IMAD.MOV R3, RZ, RZ, -R3 ;  /* 0x000000ffff03d224 */ /* 0x010fe200078e0a03 */
[----:B--2---:R-:W2:Y:S04]  /*4140*/  LDL.LU R2, [R1+0x30] ;  /* 0x0000300001027983 */ /* 0x004ea80000300800 */
[----:B------:R4:W-:Y:S04]  /*4150*/  STL [R1+0x88], R3 ;  /* 0x0000880301007387 */ /* 0x0009e80000100800 */
[----:B----4-:R-:W4:Y:S01]  /*4160*/  LDL.LU R3, [R1+0x2c] ;  /* 0x00002c0001037983 */ /* 0x010f220000300800 */
[----:B------:R-:W-:-:S13]  /*4170*/  ISETP.GT.U32.AND P4, PT, R29, R18, PT ;  /* 0x000000121d00720c */ /* 0x000fda0003f84070 */
[----:B------:R-:W-:Y:S01]  /*4180*/  @!P4 IMAD.IADD R18, R18, 0x1, -R29 ;  /* 0x000000011212c824 */ /* 0x000fe200078e0a1d */
[----:B------:R-:W-:Y:S02]  /*4190*/  ISETP.GT.U32.AND P4, PT, R29, R26, PT ;  /* 0x0000001a1d00720c */ /* 0x000fe40003f84070 */
[----:B------:R-:W-:-:S11]  /*41a0*/  ISETP.LE.AND P1, PT, RZ, UR67, PT ;  /* 0x00000043ff007c0c */ /* 0x000fd6000bf23270 */
[----:B------:R-:W-:Y:S01]  /*41b0*/  @!P4 IMAD.IADD R26, R26, 0x1, -R29 ;  /* 0x000000011a1ac824 */ /* 0x000fe200078e0a1d */
[----:B------:R-:W-:-:S13]  /*41c0*/  ISETP.LE.AND P4, PT, RZ, UR68, PT ;  /* 0x00000044ff007c0c */ /* 0x000fda000bf83270 */
[----:B--2---:R-:W-:-:S05]  /*41d0*/  @!P4 IMAD.MOV R2, RZ, RZ, -R2 ;  /* 0x000000ffff02c224 */ /* 0x004fca00078e0a02 */
[----:B------:R2:W-:Y:S01]  /*41e0*/  STL [R1+0x84], R2 ;  /* 0x0000840201007387 */ /* 0x0005e20000100800 */
[----:B----4-:R-:W-:-:S03]  /*41f0*/  @!P1 IMAD.MOV R3, RZ, RZ, -R3 ;  /* 0x000000ffff039224 */ /* 0x010fc600078e0a03 */
[----:B--2---:R-:W2:Y:S04]  /*4200*/  LDL.LU R2, [R1+0x28] ;  /* 0x0000280001027983 */ /* 0x004ea80000300800 */
[----:B------:R4:W-:Y:S04]  /*4210*/  STL [R1+0x80], R3 ;  /* 0x0000800301007387 */ /* 0x0009e80000100800 */
[----:B----4-:R-:W4:Y:S01]  /*4220*/  LDL.LU R3, [R1+0x24] ;  /* 0x0000240001037983 */ /* 0x010f220000300800 */
[----:B------:R-:W-:Y:S02]  /*4230*/  ISETP.LE.AND P2, PT, RZ, UR66, PT ;  /* 0x00000042ff007c0c */ /* 0x000fe4000bf43270 */
[----:B------:R-:W-:-:S11]  /*4240*/  ISETP.LE.AND P3, PT, RZ, UR65, PT ;  /* 0x00000041ff007c0c */ /* 0x000fd6000bf63270 */
        /* <DEDUP_REMOVED lines=108> */
[----:B------:R-:W4:Y:S04]  /*4910*/  LDL.LU R29, [R1+0x8] ;  /* 0x00000800011d7983 */ /* 0x000f280000300800 */
[----:B------:R3:W-:Y:S04]  /*4920*/  STL [R1+0x10], R3 ;  /* 0x0000100301007387 */ /* 0x0007e80000100800 */
[----:B------:R-:W5:Y:S01]  /*4930*/  LDL.LU R28, [R1+0x4] ;  /* 0x00000400011c7983 */ /* 0x000f620000300800 */
[----:B------:R-:W-:-:S02]  /*4940*/  ISETP.LE.AND P4, PT, RZ, UR38, PT ;  /* 0x00000026ff007c0c */ /* 0x000fc4000bf83270 */
[----:B------:R-:W-:Y:S02]  /*4950*/  ISETP.LE.AND P1, PT, RZ, UR37, PT ;  /* 0x00000025ff007c0c */ /* 0x000fe4000bf23270 */
[----:B------:R-:W-:Y:S02]  /*4960*/  ISETP.LE.AND P2, PT, RZ, UR36, PT ;  /* 0x00000024ff007c0c */ /* 0x000fe4000bf43270 */
[----:B------:R-:W-:Y:S01]  /*4970*/  ISETP.LE.AND P3, PT, RZ, UR35, PT ;  /* 0x00000023ff007c0c */ /* 0x000fe2000bf63270 */
[----:B---3--:R-:W-:Y:S01]  /*4980*/  IMAD.MOV.U32 R3, RZ, RZ, R23 ;  /* 0x000000ffff037224 */ /* 0x008fe200078e0017 */
[----:B------:R-:W-:-:S11]  /*4990*/  ISETP.LE.AND P5, PT, RZ, UR34, PT ;  /* 0x00000022ff007c0c */ /* 0x000fd6000bfa3270 */
[----:B------:R-:W-:Y:S01]  /*49a0*/  @!P3 IMAD.MOV R3, RZ, RZ, -R3 ;  /* 0x000000ffff03b224 */ /* 0x000fe200078e0a03 */
[----:B------:R-:W-:Y:S01]  /*49b0*/  ISETP.LE.AND P3, PT, RZ, UR30, PT ;  /* 0x0000001eff007c0c */ /* 0x000fe2000bf63270 */
[----:B------:R-:W-:Y:S01]  /*49c0*/  @!P5 IMAD.MOV R0, RZ, RZ, -R0 ;  /* 0x000000ffff00d224 */ /* 0x000fe200078e0a00 */
        /* <DEDUP_REMOVED lines=11> */
[----:B------:R-:W-:-:S12]  /*4a80*/  @!P5 IMAD.MOV R18, RZ, RZ, -R18 ;  /* 0x000000ffff12d224 */ /* 0x000fd800078e0a12 */
[----:B------:R-:W-:Y:S02]  /*4a90*/  @!P3 IMAD.MOV R22, RZ, RZ, -R22 ;  /* 0x000000ffff16b224 */ /* 0x000fe400078e0a16 */
[----:B--2---:R-:W-:Y:S01]  /*4aa0*/  @!P4 IMAD.MOV R2, RZ, RZ, -R2 ;  /* 0x000000ffff02c224 */ /* 0x004fe200078e0a02 */
[----:B------:R-:W-:Y:S01]  /*4ab0*/  ISETP.LE.AND P4, PT, RZ, UR33, PT ;  /* 0x00000021ff007c0c */ /* 0x000fe2000bf83270 */
[----:B----4-:R-:W-:Y:S01]  /*4ac0*/  @!P1 IMAD.MOV R29, RZ, RZ, -R29 ;  /* 0x000000ffff1d9224 */ /* 0x010fe200078e0a1d */
[----:B------:R-:W-:Y:S01]  /*4ad0*/  ISETP.LE.AND P1, PT, RZ, UR32, PT ;  /* 0x00000020ff007c0c */ /* 0x000fe2000bf23270 */
[----:B-----5:R-:W-:Y:S01]  /*4ae0*/  @!P2 IMAD.MOV R28, RZ, RZ, -R28 ;  /* 0x000000ffff1ca224 */ /* 0x020fe200078e0a1c */
[----:B------:R-:W-:-:S09]  /*4af0*/  ISETP.LE.AND P2, PT, RZ, UR31, PT ;  /* 0x0000001fff007c0c */ /* 0x000fd2000bf43270 */
[----:B------:R-:W-:Y:S01]  /*4b00*/  @!P4 IMAD.MOV R4, RZ, RZ, -R4 ;  /* 0x000000ffff04c224 */ /* 0x000fe200078e0a04 */
[----:B------:R-:W-:Y:S01]  /*4b10*/  ISETP.LE.AND P4, PT, RZ, UR28, PT ;  /* 0x0000001cff007c0c */ /* 0x000fe2000bf83270 */
[----:B------:R-:W-:Y:S01]  /*4b20*/  @!P1 IMAD.MOV R5, RZ, RZ, -R5 ;  /* 0x000000ffff059224 */ /* 0x000fe200078e0a05 */
[----:B------:R-:W-:Y:S01]  /*4b30*/  ISETP.LE.AND P1, PT, RZ, UR27, PT ;  /* 0x0000001bff007c0c */ /* 0x000fe2000bf23270 */
[----:B------:R2:W-:Y:S01]  /*4b40*/  STL [R1+0xc], R2 ;  /* 0x00000c0201007387 */ /* 0x0005e20000100800 */
[----:B------:R-:W-:Y:S01]  /*4b50*/  @!P2 IMAD.MOV R6, RZ, RZ, -R6 ;  /* 0x000000ffff06a224 */ /* 0x000fe200078e0a06 */
[----:B------:R-:W-:Y:S01]  /*4b60*/  ISETP.LE.AND P2, PT, RZ, UR26, PT ;  /* 0x0000001aff007c0c */ /* 0x000fe2000bf43270 */
[----:B--2---:R-:W2:Y:S07]  /*4b70*/  S2R R2, SR_TID.X ;  /* 0x0000000000027919 */ /* 0x004eae0000002100 */
[----:B------:R-:W-:Y:S01]  /*4b80*/  @!P4 IMAD.MOV R9, RZ, RZ, -R9 ;  /* 0x000000ffff09c224 */ /* 0x000fe200078e0a09 */
[----:B------:R-:W-:Y:S01]  /*4b90*/  ISETP.LE.AND P4, PT, RZ, UR23, PT ;  /* 0x00000017ff007c0c */ /* 0x000fe2000bf83270 */
[----:B------:R-:W-:Y:S01]  /*4ba0*/  @!P1 IMAD.MOV R10, RZ, RZ, -R10 ;  /* 0x000000ffff0a9224 */ /* 0x000fe200078e0a0a */
[----:B------:R-:W-:-:S02]  /*4bb0*/  ISETP.LE.AND P1, PT, RZ, UR22, PT ;  /* 0x00000016ff007c0c */ /* 0x000fc4000bf23270 */
[----:B------:R-:W-:Y:S01]  /*4bc0*/  @!P2 IMAD.MOV R11, RZ, RZ, -R11 ;  /* 0x000000ffff0ba224 */ /* 0x000fe200078e0a0b */
[----:B------:R-:W-:Y:S01]  /*4bd0*/  ISETP.LE.AND P2, PT, RZ, UR21, PT ;  /* 0x00000015ff007c0c */ /* 0x000fe2000bf43270 */
[----:B------:R3:W-:Y:S04]  /*4be0*/  STL [R1+0xb20], R29 ;  /* 0x000b201d01007387 */ /* 0x0007e80000100800 */
[----:B------:R-:W4:Y:S03]  /*4bf0*/  LDL.LU R23, [R1+0xb9c] ;  /* 0x000b9c0001177983 */ /* 0x000f260000300800 */
[----:B------:R-:W-:Y:S01]  /*4c00*/  @!P4 IMAD.MOV R14, RZ, RZ, -R14 ;  /* 0x000000ffff0ec224 */ /* 0x000fe200078e0a0e */
[----:B------:R-:W-:Y:S01]  /*4c10*/  ISETP.LE.AND P4, PT, RZ, UR15, PT ;  /* 0x0000000fff007c0c */ /* 0x000fe2000bf83270 */
[----:B------:R-:W-:Y:S01]  /*4c20*/  @!P1 IMAD.MOV R15, RZ, RZ, -R15 ;  /* 0x000000ffff0f9224 */ /* 0x000fe200078e0a0f */
[----:B---3--:R-:W3:Y:S01]  /*4c30*/  LDL.LU R29, [R1+0x88] ;  /* 0x00008800011d7983 */ /* 0x008ee20000300800 */
[----:B------:R-:W-:Y:S01]  /*4c40*/  ISETP.LE.AND P1, PT, RZ, UR14, PT ;  /* 0x0000000eff007c0c */ /* 0x000fe2000bf23270 */
[----:B------:R-:W-:-:S02]  /*4c50*/  @!P2 IMAD.MOV R16, RZ, RZ, -R16 ;  /* 0x000000ffff10a224 */ /* 0x000fc400078e0a10 */
[----:B------:R5:W-:Y:S01]  /*4c60*/  STL [R1+0xb24], R28 ;  /* 0x000b241c01007387 */ /* 0x000be20000100800 */
[----:B------:R-:W-:Y:S01]  /*4c70*/  ISETP.LE.AND P2, PT, RZ, UR13, PT ;  /* 0x0000000dff007c0c */ /* 0x000fe2000bf43270 */
[----:B------:R-:W0:Y:S02]  /*4c80*/  LDCU.128 UR12, c[0x0][0x380] ;  /* 0x00007000ff0c77ac */ /* 0x000e240008000c00 */
[----:B-----5:R-:W5:Y:S04]  /*4c90*/  LDL.LU R28, [R1+0x8c] ;  /* 0x00008c00011c7983 */ /* 0x020f680000300800 */
[----:B------:R0:W-:Y:S01]  /*4ca0*/  STL [R1+0xb28], R3 ;  /* 0x000b280301007387 */ /* 0x0001e20000100800 */
[----:B--2---:R-:W-:-:S03]  /*4cb0*/  LOP3.LUT R2, R2, 0x3f, RZ, 0xc0, !PT ;  /* 0x0000003f02027812 */ /* 0x004fc600078ec0ff */
[----:B0-----:R-:W2:Y:S04]  /*4cc0*/  LDL.LU R3, [R1+0x90] ;  /* 0x0000900001037983 */ /* 0x001ea80000300800 */
[----:B------:R0:W-:Y:S04]  /*4cd0*/  STL [R1+0xb2c], R0 ;  /* 0x000b2c0001007387 */ /* 0x0001e80000100800 */
[----:B0-----:R-:W2:Y:S04]  /*4ce0*/  LDL.LU R0, [R1+0x94] ;  /* 0x0000940001007983 */ /* 0x001ea80000300800 */
[----:B------:R0:W-:Y:S01]  /*4cf0*/  STL [R1+0xb30], R4 ;  /* 0x000b300401007387 */ /* 0x0001e20000100800 */
[----:B-1----:R-:W-:-:S03]  /*4d00*/  IMAD R2, R2, UR7, RZ ;  /* 0x0000000702027c24 */ /* 0x002fc6000f8e02ff */
[----:B0-----:R-:W2:Y:S04]  /*4d10*/  LDL.LU R4, [R1+0x98] ;  /* 0x0000980001047983 */ /* 0x001ea80000300800 */
[----:B------:R-:W-:Y:S04]  /*4d20*/  STL [R1+0xb34], R5 ;  /* 0x000b340501007387 */ /* 0x000fe80000100800 */
[----:B------:R-:W-:Y:S04]  /*4d30*/  STL [R1+0xb38], R6 ;  /* 0x000b380601007387 */ /* 0x000fe80000100800 */
[----:B------:R-:W-:Y:S04]  /*4d40*/  STL [R1+0xb3c], R7 ;  /* 0x000b3c0701007387 */ /* 0x000fe80000100800 */
[----:B------:R-:W-:Y:S04]  /*4d50*/  STL [R1+0xb40], R8 ;  /* 0x000b400801007387 */ /* 0x000fe80000100800 */
[----:B------:R-:W-:Y:S04]  /*4d60*/  STL [R1+0xb44], R9 ;  /* 0x000b440901007387 */ /* 0x000fe80000100800 */
[----:B------:R-:W-:Y:S01]  /*4d70*/  STL [R1+0xb48], R10 ;  /* 0x000b480a01007387 */ /* 0x000fe20000100800 */
[----:B------:R-:W-:-:S03]  /*4d80*/  @!P4 IMAD.MOV R19, RZ, RZ, -R19 ;  /* 0x000000ffff13c224 */ /* 0x000fc600078e0a13 */
[----:B------:R-:W-:Y:S01]  /*4d90*/  STL [R1+0xb4c], R11 ;  /* 0x000b4c0b01007387 */ /* 0x000fe20000100800 */
[----:B------:R-:W-:-:S03]  /*4da0*/  @!P1 IMAD.MOV R20, RZ, RZ, -R20 ;  /* 0x000000ffff149224 */ /* 0x000fc600078e0a14 */
[----:B------:R-:W-:Y:S01]  /*4db0*/  STL [R1+0xb50], R12 ;  /* 0x000b500c01007387 */ /* 0x000fe20000100800 */
[----:B------:R-:W-:-:S03]  /*4dc0*/  @!P2 IMAD.MOV R21, RZ, RZ, -R21 ;  /* 0x000000ffff15a224 */ /* 0x000fc600078e0a15 */
[----:B------:R-:W-:Y:S04]  /*4dd0*/  STL [R1+0xb54], R13 ;  /* 0x000b540d01007387 */ /* 0x000fe80000100800 */
[----:B------:R-:W-:Y:S01]  /*4de0*/  STL [R1+0xb58], R14 ;  /* 0x000b580e01007387 */ /* 0x000fe20000100800 */
[----:B------:R-:W-:-:S03]  /*4df0*/  LEA R2, P3, R2, UR14, 0x1 ;  /* 0x0000000e02027c11 */ /* 0x000fc6000f8608ff */
[----:B------:R-:W-:Y:S04]  /*4e00*/  STL [R1+0xb5c], R15 ;  /* 0x000b5c0f01007387 */ /* 0x000fe80000100800 */
[----:B------:R-:W-:Y:S04]  /*4e10*/  STL [R1+0xb60], R16 ;  /* 0x000b601001007387 */ /* 0x000fe80000100800 */
[----:B------:R-:W-:Y:S04]  /*4e20*/  STL [R1+0xb64], R17 ;  /* 0x000b641101007387 */ /* 0x000fe80000100800 */
[----:B------:R-:W-:Y:S04]  /*4e30*/  STL [R1+0xb68], R18 ;  /* 0x000b681201007387 */ /* 0x000fe80000100800 */
[----:B------:R-:W-:Y:S04]  /*4e40*/  STL [R1+0xb6c], R19 ;  /* 0x000b6c1301007387 */ /* 0x000fe80000100800 */
[----:B------:R-:W-:Y:S04]  /*4e50*/  STL [R1+0xb70], R20 ;  /* 0x000b701401007387 */ /* 0x000fe80000100800 */
[----:B------:R-:W-:Y:S04]  /*4e60*/  STL [R1+0xb74], R21 ;  /* 0x000b741501007387 */ /* 0x000fe80000100800 */
[----:B------:R-:W-:Y:S04]  /*4e70*/  STL [R1+0xb78], R22 ;  /* 0x000b781601007387 */ /* 0x000fe80000100800 */
[----:B------:R0:W-:Y:S04]  /*4e80*/  STL [R1+0xaa0], R2 ;  /* 0x000aa00201007387 */ /* 0x0001e80000100800 */
[----:B0-----:R-:W2:Y:S01]  /*4e90*/  LDL R2, [R1+0xe4] ;  /* 0x0000e40001027983 */ /* 0x001ea20000100800 */
[----:B------:R-:W-:-:S02]  /*4ea0*/  ISETP.LE.AND P5, PT, RZ, UR18, PT ;  /* 0x00000012ff007c0c */ /* 0x000fc4000bfa3270 */
[----:B------:R-:W-:Y:S02]  /*4eb0*/  ISETP.LE.AND P4, PT, RZ, UR17, PT ;  /* 0x00000011ff007c0c */ /* 0x000fe4000bf83270 */
[----:B------:R-:W-:Y:S02]  /*4ec0*/  ISETP.LE.AND P1, PT, RZ, UR16, PT ;  /* 0x00000010ff007c0c */ /* 0x000fe4000bf23270 */
[----:B------:R-:W-:Y:S01]  /*4ed0*/  ISETP.LE.AND P2, PT, RZ, UR9, PT ;  /* 0x00000009ff007c0c */ /* 0x000fe2000bf43270 */
[----:B------:R-:W0:Y:S01]  /*4ee0*/  LDCU UR9, c[0x0][0x3b0] ;  /* 0x00007600ff0977ac */ /* 0x000e220008000800 */
[----:B------:R-:W-:-:S05]  /*4ef0*/  ISETP.LE.AND P6, PT, RZ, UR5, PT ;  /* 0x00000005ff007c0c */ /* 0x000fca000bfc3270 */
[----:B------:R-:W-:Y:S02]  /*4f00*/  @!P5 IMAD.MOV R24, RZ, RZ, -R24 ;  /* 0x000000ffff18d224 */ /* 0x000fe400078e0a18 */
[----:B------:R-:W-:Y:S02]  /*4f10*/  @!P4 IMAD.MOV R25, RZ, RZ, -R25 ;  /* 0x000000ffff19c224 */ /* 0x000fe400078e0a19 */
[----:B------:R-:W-:Y:S02]  /*4f20*/  @!P1 IMAD.MOV R26, RZ, RZ, -R26 ;  /* 0x000000ffff1a9224 */ /* 0x000fe400078e0a1a */
[----:B------:R-:W-:Y:S01]  /*4f30*/  @!P2 IMAD.MOV R27, RZ, RZ, -R27 ;  /* 0x000000ffff1ba224 */ /* 0x000fe200078e0a1b */
[----:B------:R-:W-:Y:S04]  /*4f40*/  STL [R1+0xb7c], R24 ;  /* 0x000b7c1801007387 */ /* 0x000fe80000100800 */
[----:B------:R-:W-:Y:S04]  /*4f50*/  STL [R1+0xb80], R25 ;  /* 0x000b801901007387 */ /* 0x000fe80000100800 */
[----:B------:R-:W-:Y:S04]  /*4f60*/  STL [R1+0xb84], R26 ;  /* 0x000b841a01007387 */ /* 0x000fe80000100800 */
[----:B------:R-:W-:Y:S01]  /*4f70*/  STL [R1+0xb88], R27 ;  /* 0x000b881b01007387 */ /* 0x000fe20000100800 */
[----:B----4-:R-:W-:-:S05]  /*4f80*/  @!P6 IMAD.MOV R23, RZ, RZ, -R23 ;  /* 0x000000ffff17e224 */ /* 0x010fca00078e0a17 */
[----:B------:R1:W-:Y:S01]  /*4f90*/  STL [R1+0xb8c], R23 ;  /* 0x000b8c1701007387 */ /* 0x0003e20000100800 */
[C---:B--2---:R-:W-:Y:S02]  /*4fa0*/  SEL R5, R2.reuse, R4, !P0 ;  /* 0x0000000402057207 */ /* 0x044fe40004000000 */
[C---:B------:R-:W-:Y:S02]  /*4fb0*/  SEL R0, R2.reuse, R0, !P0 ;  /* 0x0000000002007207 */ /* 0x040fe40004000000 */
[C---:B------:R-:W-:Y:S01]  /*4fc0*/  SEL R4, R2.reuse, R3, !P0 ;  /* 0x0000000302047207 */ /* 0x040fe20004000000 */
[----:B------:R-:W-:Y:S04]  /*4fd0*/  STL [R1+0xcc], R5 ;  /* 0x0000cc0501007387 */ /* 0x000fe80000100800 */
[----:B------:R3:W-:Y:S04]  /*4fe0*/  STL [R1+0xc8], R0 ;  /* 0x0000c80001007387 */ /* 0x0007e80000100800 */
[----:B------:R-:W-:Y:S04]  /*4ff0*/  STL [R1+0xc4], R4 ;  /* 0x0000c40401007387 */ /* 0x000fe80000100800 */
[----:B-1----:R-:W2:Y:S01]  /*5000*/  LDL.LU R23, [R1+0x78] ;  /* 0x0000780001177983 */ /* 0x002ea20000300800 */
[----:B-----5:R-:W-:-:S02]  /*5010*/  SEL R3, R2, R28, !P0 ;  /* 0x0000001c02037207 */ /* 0x020fc40004000000 */
[----:B---3--:R-:W-:-:S03]  /*5020*/  SEL R0, R2, R29, !P0 ;  /* 0x0000001d02007207 */ /* 0x008fc60004000000 */
[----:B------:R-:W-:Y:S04]  /*5030*/  STL [R1+0xc0], R3 ;  /* 0x0000c00301007387 */ /* 0x000fe80000100800 */
[----:B--2---:R1:W-:Y:S04]  /*5040*/  STL [R1+0xb90], R23 ;  /* 0x000b901701007387 */ /* 0x0043e80000100800 */
[----:B------:R-:W-:Y:S04]  /*5050*/  STL [R1+0xbc], R0 ;  /* 0x0000bc0001007387 */ /* 0x000fe80000100800 */
[----:B-1----:R-:W2:Y:S04]  /*5060*/  LDL.LU R23, [R1+0x7c] ;  /* 0x00007c0001177983 */ /* 0x002ea80000300800 */
[----:B--2---:R1:W-:Y:S04]  /*5070*/  STL [R1+0xb94], R23 ;  /* 0x000b941701007387 */ /* 0x0043e80000100800 */
[----:B-1----:R-:W2:Y:S04]  /*5080*/  LDL.LU R23, [R1+0x80] ;  /* 0x0000800001177983 */ /* 0x002ea80000300800 */
[----:B--2---:R1:W-:Y:S04]  /*5090*/  STL [R1+0xb98], R23 ;  /* 0x000b981701007387 */ /* 0x0043e80000100800 */
[----:B-1----:R-:W2:Y:S04]  /*50a0*/  LDL.LU R23, [R1+0x84] ;  /* 0x0000840001177983 */ /* 0x002ea80000300800 */
[----:B------:R-:W3:Y:S04]  /*50b0*/  LDL.LU R27, [R1+0x74] ;  /* 0x00007400011b7983 */ /* 0x000ee80000300800 */
[----:B------:R-:W4:Y:S04]  /*50c0*/  LDL.LU R26, [R1+0x70] ;  /* 0x00007000011a7983 */ /* 0x000f280000300800 */
[----:B------:R-:W5:Y:S04]  /*50d0*/  LDL.LU R25, [R1+0x6c] ;  /* 0x00006c0001197983 */ /* 0x000f680000300800 */
[----:B------:R-:W3:Y:S04]  /*50e0*/  LDL.LU R24, [R1+0x68] ;  /* 0x0000680001187983 */ /* 0x000ee80000300800 */
        /* <DEDUP_REMOVED lines=22> */
[----:B------:R-:W3:Y:S01]  /*5250*/  LDL.LU R29, [R1+0xc] ;  /* 0x00000c00011d7983 */ /* 0x000ee20000300800 */
[----:B--2---:R-:W-:-:S05]  /*5260*/  SEL R23, R2, R23, !P0 ;  /* 0x0000001702177207 */ /* 0x004fca0004000000 */
[----:B------:R1:W-:Y:S04]  /*5270*/  STL [R1+0xb8], R23 ;  /* 0x0000b81701007387 */ /* 0x0003e80000100800 */
[----:B-1----:R-:W2:Y:S02]  /*5280*/  LDL.LU R23, [R1+0xb98] ;  /* 0x000b980001177983 */ /* 0x002ea40000300800 */
[----:B--2---:R-:W-:-:S05]  /*5290*/  SEL R23, R2, R23, !P0 ;  /* 0x0000001702177207 */ /* 0x004fca0004000000 */
[----:B------:R1:W-:Y:S04]  /*52a0*/  STL [R1+0xb4], R23 ;  /* 0x0000b41701007387 */ /* 0x0003e80000100800 */
[----:B-1----:R-:W2:Y:S02]  /*52b0*/  LDL.LU R23, [R1+0xb94] ;  /* 0x000b940001177983 */ /* 0x002ea40000300800 */
[----:B--2---:R-:W-:-:S05]  /*52c0*/  SEL R23, R2, R23, !P0 ;  /* 0x0000001702177207 */ /* 0x004fca0004000000 */
[----:B------:R1:W-:Y:S04]  /*52d0*/  STL [R1+0xb0], R23 ;  /* 0x0000b01701007387 */ /* 0x0003e80000100800 */
[----:B-1----:R-:W2:Y:S01]  /*52e0*/  LDL.LU R23, [R1+0xb90] ;  /* 0x000b900001177983 */ /* 0x002ea20000300800 */
[C---:B---3--:R-:W-:Y:S02]  /*52f0*/  SEL R27, R2.reuse, R27, !P0 ;  /* 0x0000001b021b7207 */ /* 0x048fe40004000000 */
[C---:B----4-:R-:W-:Y:S02]  /*5300*/  SEL R26, R2.reuse, R26, !P0 ;  /* 0x0000001a021a7207 */ /* 0x050fe40004000000 */
[C---:B-----5:R-:W-:Y:S02]  /*5310*/  SEL R25, R2.reuse, R25, !P0 ;  /* 0x0000001902197207 */ /* 0x060fe40004000000 */
[----:B------:R-:W-:-:S02]  /*5320*/  SEL R24, R2, R24, !P0 ;  /* 0x0000001802187207 */ /* 0x000fc40004000000 */
[C---:B------:R-:W-:Y:S02]  /*5330*/  SEL R22, R2.reuse, R22, !P0 ;  /* 0x0000001602167207 */ /* 0x040fe40004000000 */
[C---:B------:R-:W-:Y:S02]  /*5340*/  SEL R21, R2.reuse, R21, !P0 ;  /* 0x0000001502157207 */ /* 0x040fe40004000000 */
[C---:B------:R-:W-:Y:S02]  /*5350*/  SEL R20, R2.reuse, R20, !P0 ;  /* 0x0000001402147207 */ /* 0x040fe40004000000 */
[C---:B------:R-:W-:Y:S02]  /*5360*/  SEL R19, R2.reuse, R19, !P0 ;  /* 0x0000001302137207 */ /* 0x040fe40004000000 */
[C---:B------:R-:W-:Y:S02]  /*5370*/  SEL R18, R2.reuse, R18, !P0 ;  /* 0x0000001202127207 */ /* 0x040fe40004000000 */
        /* <DEDUP_REMOVED lines=18> */
[----:B--2---:R-:W-:-:S05]  /*54a0*/  SEL R23, R2, R23, !P0 ;  /* 0x0000001702177207 */ /* 0x004fca0004000000 */
[----:B------:R1:W-:Y:S04]  /*54b0*/  STL [R1+0xac], R23 ;  /* 0x0000ac1701007387 */ /* 0x0003e80000100800 */
[----:B-1----:R-:W2:Y:S04]  /*54c0*/  LDL.LU R23, [R1+0xb8c] ;  /* 0x000b8c0001177983 */ /* 0x002ea80000300800 */
[----:B------:R1:W-:Y:S04]  /*54d0*/  STL [R1+0xa8], R27 ;  /* 0x0000a81b01007387 */ /* 0x0003e80000100800 */
[----:B-1----:R-:W3:Y:S04]  /*54e0*/  LDL.LU R27, [R1+0xb88] ;  /* 0x000b8800011b7983 */ /* 0x002ee80000300800 */
[----:B------:R1:W-:Y:S04]  /*54f0*/  STL [R1+0xa4], R26 ;  /* 0x0000a41a01007387 */ /* 0x0003e80000100800 */
[----:B-1----:R-:W4:Y:S04]  /*5500*/  LDL.LU R26, [R1+0xb84] ;  /* 0x000b8400011a7983 */ /* 0x002f280000300800 */
[----:B------:R1:W-:Y:S04]  /*5510*/  STL [R1+0xa0], R25 ;  /* 0x0000a01901007387 */ /* 0x0003e80000100800 */
[----:B-1----:R-:W5:Y:S04]  /*5520*/  LDL.LU R25, [R1+0xb80] ;  /* 0x000b800001197983 */ /* 0x002f680000300800 */
[----:B------:R1:W-:Y:S04]  /*5530*/  STL [R1+0x9c], R24 ;  /* 0x00009c1801007387 */ /* 0x0003e80000100800 */
[----:B-1----:R-:W2:Y:S04]  /*5540*/  LDL.LU R24, [R1+0xb7c] ;  /* 0x000b7c0001187983 */ /* 0x002ea80000300800 */
        /* <DEDUP_REMOVED lines=45> */
[----:B-1----:R-:W5:Y:S01]  /*5820*/  LDL.LU R29, [R1+0xb20] ;  /* 0x000b2000011d7983 */ /* 0x002f620000300800 */
[----:B--2---:R-:W-:-:S02]  /*5830*/  SEL R4, R2, R4, !P0 ;  /* 0x0000000402047207 */ /* 0x004fc40004000000 */
[C---:B---3--:R-:W-:Y:S02]  /*5840*/  SEL R0, R2.reuse, R0, !P0 ;  /* 0x0000000002007207 */ /* 0x048fe40004000000 */
[C---:B----4-:R-:W-:Y:S02]  /*5850*/  SEL R3, R2.reuse, R3, !P0 ;  /* 0x0000000302037207 */ /* 0x050fe40004000000 */
[C---:B-----5:R-:W-:Y:S02]  /*5860*/  SEL R28, R2.reuse, R28, !P0 ;  /* 0x0000001c021c7207 */ /* 0x060fe40004000000 */
[----:B------:R-:W-:-:S05]  /*5870*/  SEL R29, R2, R29, !P0 ;  /* 0x0000001d021d7207 */ /* 0x000fca0004000000 */
[----:B------:R-:W-:Y:S04]  /*5880*/  STL [R1+0x2c], R29 ;  /* 0x00002c1d01007387 */ /* 0x000fe80000100800 */
[----:B------:R-:W-:Y:S04]  /*5890*/  STL [R1+0x24], R28 ;  /* 0x0000241c01007387 */ /* 0x000fe80000100800 */
[----:B------:R1:W-:Y:S04]  /*58a0*/  STL [R1+0x20], R3 ;  /* 0x0000200301007387 */ /* 0x0003e80000100800 */
[----:B------:R2:W-:Y:S01]  /*58b0*/  STL [R1+0x18], R0 ;  /* 0x0000180001007387 */ /* 0x0005e20000100800 */
[----:B-1----:R-:W-:-:S03]  /*58c0*/  SEL R3, R2, R5, !P0 ;  /* 0x0000000502037207 */ /* 0x002fc60004000000 */
[----:B------:R-:W-:Y:S01]  /*58d0*/  STL [R1+0x14], R4 ;  /* 0x0000140401007387 */ /* 0x000fe20000100800 */
[----:B--2---:R-:W-:-:S03]  /*58e0*/  SEL R0, R2, R6, !P0 ;  /* 0x0000000602007207 */ /* 0x004fc60004000000 */
[----:B------:R1:W-:Y:S01]  /*58f0*/  STL [R1+0x10], R3 ;  /* 0x0000100301007387 */ /* 0x0003e20000100800 */
[----:B------:R-:W-:-:S03]  /*5900*/  SEL R2, R2, R7, !P0 ;  /* 0x0000000702027207 */ /* 0x000fc60004000000 */
[----:B-1----:R-:W2:Y:S04]  /*5910*/  LDL.LU R3, [R1+0xec] ;  /* 0x0000ec0001037983 */ /* 0x002ea80000300800 */
[----:B------:R1:W-:Y:S04]  /*5920*/  STL [R1+0xc], R0 ;  /* 0x00000c0001007387 */ /* 0x0003e80000100800 */
[----:B-1----:R-:W3:Y:S04]  /*5930*/  LDL.LU R0, [R1+0xe8] ;  /* 0x0000e80001007983 */ /* 0x002ee80000300800 */
[----:B------:R1:W-:Y:S04]  /*5940*/  STL [R1+0x8], R2 ;  /* 0x0000080201007387 */ /* 0x0003e80000100800 */
[----:B------:R-:W1:Y:S02]  /*5950*/  LDL.LU R7, [R1+0xe4] ;  /* 0x0000e40001077983 */ /* 0x000e640000300800 */
[----:B-1----:R-:W-:-:S02]  /*5960*/  SEL R2, R7, R9, !P0 ;  /* 0x0000000907027207 */ /* 0x002fc40004000000 */
[C---:B------:R-:W-:Y:S02]  /*5970*/  SEL R4, R7.reuse, R8, !P0 ;  /* 0x0000000807047207 */ /* 0x040fe40004000000 */
[C---:B------:R-:W-:Y:S02]  /*5980*/  SEL R29, R7.reuse, R10, !P0 ;  /* 0x0000000a071d7207 */ /* 0x040fe40004000000 */
[C---:B------:R-:W-:Y:S01]  /*5990*/  SEL R28, R7.reuse, R11, !P0 ;  /* 0x0000000b071c7207 */ /* 0x040fe20004000000 */
[----:B------:R-:W-:Y:S01]  /*59a0*/  STL [R1+0xaa4], R2 ;  /* 0x000aa40201007387 */ /* 0x000fe20000100800 */
[C---:B------:R-:W-:Y:S02]  /*59b0*/  SEL R12, R7.reuse, R12, !P0 ;  /* 0x0000000c070c7207 */ /* 0x040fe40004000000 */
[C---:B------:R-:W-:Y:S01]  /*59c0*/  SEL R13, R7.reuse, R13, !P0 ;  /* 0x0000000d070d7207 */ /* 0x040fe20004000000 */
[----:B------:R-:W-:Y:S01]  /*59d0*/  STL [R1+0x4], R4 ;  /* 0x0000040401007387 */ /* 0x000fe20000100800 */
[----:B------:R-:W-:-:S02]  /*59e0*/  SEL R14, R7, R14, !P0 ;  /* 0x0000000e070e7207 */ /* 0x000fc40004000000 */
[C---:B------:R-:W-:Y:S01]  /*59f0*/  SEL R15, R7.reuse, R15, !P0 ;  /* 0x0000000f070f7207 */ /* 0x040fe20004000000 */
[----:B------:R-:W-:Y:S01]  /*5a00*/  STL [R1+0xaa8], R29 ;  /* 0x000aa81d01007387 */ /* 0x000fe20000100800 */
        /* <DEDUP_REMOVED lines=9> */
[----:B------:R-:W-:-:S03]  /*5aa0*/  SEL R22, R7, R22, !P0 ;  /* 0x0000001607167207 */ /* 0x000fc60004000000 */
[----:B------:R-:W-:Y:S01]  /*5ab0*/  STL [R1+0xab8], R14 ;  /* 0x000ab80e01007387 */ /* 0x000fe20000100800 */
[----:B------:R-:W-:-:S03]  /*5ac0*/  SEL R24, R7, R24, !P0 ;  /* 0x0000001807187207 */ /* 0x000fc60004000000 */
[----:B------:R1:W-:Y:S04]  /*5ad0*/  STL [R1+0xabc], R15 ;  /* 0x000abc0f01007387 */ /* 0x0003e80000100800 */
[----:B------:R4:W-:Y:S04]  /*5ae0*/  STL.64 [R1+0xa98], R16 ;  /* 0x000a981001007387 */ /* 0x0009e80000100a00 */
[----:B------:R-:W-:Y:S01]  /*5af0*/  STL [R1+0xac0], R18 ;  /* 0x000ac01201007387 */ /* 0x000fe20000100800 */
[----:B------:R-:W-:-:S03]  /*5b00*/  SEL R25, R7, R25, !P0 ;  /* 0x0000001907197207 */ /* 0x000fc60004000000 */
[----:B------:R-:W-:Y:S01]  /*5b10*/  STL [R1+0xac4], R19 ;  /* 0x000ac41301007387 */ /* 0x000fe20000100800 */
[----:B------:R-:W-:-:S03]  /*5b20*/  SEL R26, R7, R26, !P0 ;  /* 0x0000001a071a7207 */ /* 0x000fc60004000000 */
[----:B------:R5:W-:Y:S01]  /*5b30*/  STL.64 [R1+0xa90], R20 ;  /* 0x000a901401007387 */ /* 0x000be20000100a00 */
[----:B------:R-:W-:-:S03]  /*5b40*/  SEL R27, R7, R27, !P0 ;  /* 0x0000001b071b7207 */ /* 0x000fc60004000000 */
[----:B------:R-:W-:Y:S04]  /*5b50*/  STL [R1+0xac8], R22 ;  /* 0x000ac81601007387 */ /* 0x000fe80000100800 */
[----:B------:R-:W-:Y:S04]  /*5b60*/  STL [R1+0xacc], R24 ;  /* 0x000acc1801007387 */ /* 0x000fe80000100800 */
[----:B-1----:R-:W0:Y:S01]  /*5b70*/  LDL.LU R15, [R1+0xcc] ;  /* 0x0000cc00010f7983 */ /* 0x002e220000300800 */
[----:B------:R-:W-:-:S03]  /*5b80*/  SEL R23, R7, R23, !P0 ;  /* 0x0000001707177207 */ /* 0x000fc60004000000 */
[----:B------:R-:W5:Y:S04]  /*5b90*/  LDL.LU R14, [R1+0xc8] ;  /* 0x0000c800010e7983 */ /* 0x000f680000300800 */
[----:B------:R-:W5:Y:S04]  /*5ba0*/  LDL.LU R5, [R1+0xc4] ;  /* 0x0000c40001057983 */ /* 0x000f680000300800 */
[----:B------:R-:W5:Y:S04]  /*5bb0*/  LDL.LU R6, [R1+0xc0] ;  /* 0x0000c00001067983 */ /* 0x000f680000300800 */
[----:B------:R-:W-:Y:S04]  /*5bc0*/  STL [R1+0xad0], R25 ;  /* 0x000ad01901007387 */ /* 0x000fe80000100800 */
[----:B------:R-:W-:Y:S04]  /*5bd0*/  STL [R1+0xad4], R26 ;  /* 0x000ad41a01007387 */ /* 0x000fe80000100800 */
[----:B------:R-:W-:Y:S04]  /*5be0*/  STL [R1+0xad8], R27 ;  /* 0x000ad81b01007387 */ /* 0x000fe80000100800 */
[----:B------:R-:W5:Y:S04]  /*5bf0*/  LDL.LU R7, [R1+0xbc] ;  /* 0x0000bc0001077983 */ /* 0x000f680000300800 */
[----:B------:R-:W5:Y:S04]  /*5c00*/  LDL.LU R8, [R1+0xb8] ;  /* 0x0000b80001087983 */ /* 0x000f680000300800 */
[----:B------:R-:W-:Y:S04]  /*5c10*/  STL [R1+0xadc], R23 ;  /* 0x000adc1701007387 */ /* 0x000fe80000100800 */
[----:B------:R-:W5:Y:S04]  /*5c20*/  LDL.LU R9, [R1+0xb4] ;  /* 0x0000b40001097983 */ /* 0x000f680000300800 */
[----:B------:R-:W5:Y:S04]  /*5c30*/  LDL.LU R10, [R1+0xb0] ;  /* 0x0000b000010a7983 */ /* 0x000f680000300800 */
[----:B------:R-:W5:Y:S04]  /*5c40*/  LDL.LU R11, [R1+0xac] ;  /* 0x0000ac00010b7983 */ /* 0x000f680000300800 */
[----:B------:R-:W5:Y:S04]  /*5c50*/  LDL.LU R13, [R1+0xa8] ;  /* 0x0000a800010d7983 */ /* 0x000f680000300800 */
[----:B------:R-:W5:Y:S04]  /*5c60*/  LDL.LU R12, [R1+0xa4] ;  /* 0x0000a400010c7983 */ /* 0x000f680000300800 */
[----:B------:R-:W5:Y:S01]  /*5c70*/  LDL.LU R28, [R1+0xa0] ;  /* 0x0000a000011c7983 */ /* 0x000f620000300800 */
[----:B---3--:R-:W-:-:S02]  /*5c80*/  IMAD R4, R0, UR8, RZ ;  /* 0x0000000800047c24 */ /* 0x008fc4000f8e02ff */
[----:B------:R-:W1:Y:S01]  /*5c90*/  S2R R0, SR_TID.X ;  /* 0x0000000000007919 */ /* 0x000e620000002100 */
[----:B--2---:R-:W-:Y:S02]  /*5ca0*/  IMAD R3, R3, UR8, RZ ;  /* 0x0000000803037c24 */ /* 0x004fe4000f8e02ff */
[----:B----4-:R-:W-:Y:S01]  /*5cb0*/  LEA R16, P2, R4, UR12, 0x1 ;  /* 0x0000000c04107c11 */ /* 0x010fe2000f8408ff */
[----:B------:R-:W2:Y:S02]  /*5cc0*/  LDL.LU R29, [R1+0x9c] ;  /* 0x00009c00011d7983 */ /* 0x000ea40000300800 */
[C---:B-----5:R-:W-:Y:S02]  /*5cd0*/  LEA R20, P1, R3.reuse, UR12, 0x1 ;  /* 0x0000000c03147c11 */ /* 0x060fe4000f8208ff */
[----:B------:R-:W3:Y:S02]  /*5ce0*/  LDL.LU R2, [R1+0x98] ;  /* 0x0000980001027983 */ /* 0x000ee40000300800 */
[----:B------:R-:W-:-:S02]  /*5cf0*/  LEA.HI.X.SX32 R21, R3, UR13, 0x1, P1 ;  /* 0x0000000d03157c11 */ /* 0x000fc400088f0eff */
[----:B------:R-:W-:Y:S02]  /*5d00*/  LEA.HI.X.SX32 R17, R4, UR13, 0x1, P2 ;  /* 0x0000000d04117c11 */ /* 0x000fe400090f0eff */
[----:B-1----:R-:W-:-:S05]  /*5d10*/  LOP3.LUT R0, R0, 0x3f, RZ, 0xc0, !PT ;  /* 0x0000003f00007812 */ /* 0x002fca00078ec0ff */
[----:B------:R-:W-:-:S05]  /*5d20*/  IMAD R0, R0, UR7, RZ ;  /* 0x0000000700007c24 */ /* 0x000fca000f8e02ff */
[----:B------:R-:W-:-:S05]  /*5d30*/  LEA.HI.X.SX32 R0, R0, UR15, 0x1, P3 ;  /* 0x0000000f00007c11 */ /* 0x000fca00098f0eff */
[----:B------:R-:W-:Y:S04]  /*5d40*/  STL [R1+0xae0], R0 ;  /* 0x000ae00001007387 */ /* 0x000fe80000100800 */
[----:B------:R-:W-:Y:S04]  /*5d50*/  STL.64 [R1+0x3b8], R20 ;  /* 0x0003b81401007387 */ /* 0x000fe80000100a00 */
[----:B------:R-:W-:Y:S04]  /*5d60*/  STL [R1+0xae8], R20 ;  /* 0x000ae81401007387 */ /* 0x000fe80000100800 */
[----:B------:R-:W-:Y:S04]  /*5d70*/  STL [R1+0xae4], R21 ;  /* 0x000ae41501007387 */ /* 0x000fe80000100800 */
[----:B------:R-:W-:Y:S04]  /*5d80*/  STL.64 [R1+0x3b0], R16 ;  /* 0x0003b01001007387 */ /* 0x000fe80000100a00 */
[----:B------:R-:W-:Y:S04]  /*5d90*/  STL [R1+0xaf0], R16 ;  /* 0x000af01001007387 */ /* 0x000fe80000100800 */
[----:B------:R-:W-:Y:S01]  /*5da0*/  STL [R1+0xaec], R17 ;  /* 0x000aec1101007387 */ /* 0x000fe20000100800 */
[----:B0-----:R-:W-:-:S02]  /*5db0*/  IMAD R3, R15, UR9, RZ ;  /* 0x000000090f037c24 */ /* 0x001fc4000f8e02ff */
[----:B------:R-:W-:-:S03]  /*5dc0*/  IMAD R4, R14, UR9, RZ ;  /* 0x000000090e047c24 */ /* 0x000fc6000f8e02ff */
[----:B------:R0:W-:Y:S01]  /*5dd0*/  STL [R1+0xaf4], R3 ;  /* 0x000af40301007387 */ /* 0x0001e20000100800 */
[----:B------:R-:W-:-:S03]  /*5de0*/  IMAD R5, R5, UR9, RZ ;  /* 0x0000000905057c24 */ /* 0x000fc6000f8e02ff */
[----:B------:R1:W-:Y:S01]  /*5df0*/  STL [R1+0xaf8], R4 ;  /* 0x000af80401007387 */ /* 0x0003e20000100800 */
[----:B------:R-:W-:-:S03]  /*5e00*/  IMAD R6, R6, UR9, RZ ;  /* 0x0000000906067c24 */ /* 0x000fc6000f8e02ff */
[----:B------:R-:W-:Y:S04]  /*5e10*/  STL [R1+0xafc], R5 ;  /* 0x000afc0501007387 */ /* 0x000fe80000100800 */
[----:B------:R-:W-:Y:S01]  /*5e20*/  STL [R1+0xb00], R6 ;  /* 0x000b000601007387 */ /* 0x000fe20000100800 */
[----:B------:R-:W-:Y:S02]  /*5e30*/  IMAD R7, R7, UR9, RZ ;  /* 0x0000000907077c24 */ /* 0x000fe4000f8e02ff */
[----:B------:R-:W-:-:S03]  /*5e40*/  IMAD R8, R8, UR9, RZ ;  /* 0x0000000908087c24 */ /* 0x000fc6000f8e02ff */
[----:B------:R-:W-:Y:S01]  /*5e50*/  STL [R1+0xb04], R7 ;  /* 0x000b040701007387 */ /* 0x000fe20000100800 */
[----:B------:R-:W-:-:S03]  /*5e60*/  IMAD R9, R9, UR9, RZ ;  /* 0x0000000909097c24 */ /* 0x000fc6000f8e02ff */
[----:B------:R-:W-:Y:S01]  /*5e70*/  STL [R1+0xb08], R8 ;  /* 0x000b080801007387 */ /* 0x000fe20000100800 */
[----:B------:R-:W-:-:S03]  /*5e80*/  IMAD R10, R10, UR9, RZ ;  /* 0x000000090a0a7c24 */ /* 0x000fc6000f8e02ff */
[----:B------:R-:W-:Y:S01]  /*5e90*/  STL [R1+0xb0c], R9 ;  /* 0x000b0c0901007387 */ /* 0x000fe20000100800 */
[----:B------:R-:W-:-:S03]  /*5ea0*/  IMAD R11, R11, UR9, RZ ;  /* 0x000000090b0b7c24 */ /* 0x000fc6000f8e02ff */
[----:B------:R-:W-:Y:S01]  /*5eb0*/  STL [R1+0xb10], R10 ;  /* 0x000b100a01007387 */ /* 0x000fe20000100800 */
[----:B0-----:R-:W-:-:S03]  /*5ec0*/  IMAD R3, R13, UR9, RZ ;  /* 0x000000090d037c24 */ /* 0x001fc6000f8e02ff */
[----:B------:R0:W-:Y:S01]  /*5ed0*/  STL [R1+0xb14], R11 ;  /* 0x000b140b01007387 */ /* 0x0001e20000100800 */
[----:B------:R-:W-:-:S03]  /*5ee0*/  IMAD R0, R12, UR9, RZ ;  /* 0x000000090c007c24 */ /* 0x000fc6000f8e02ff */
[----:B------:R2:W-:Y:S01]  /*5ef0*/  STL [R1+0x1c], R3 ;  /* 0x00001c0301007387 */ /* 0x0005e20000100800 */
[----:B-1----:R-:W-:-:S03]  /*5f00*/  IMAD R4, R28, UR9, RZ ;  /* 0x000000091c047c24 */ /* 0x002fc6000f8e02ff */
[----:B------:R3:W-:Y:S04]  /*5f10*/  STL [R1+0x28], R0 ;  /* 0x0000280001007387 */ /* 0x0007e80000100800 */
[----:B------:R-:W-:Y:S04]  /*5f20*/  STL [R1+0x34], R4 ;  /* 0x0000340401007387 */ /* 0x000fe80000100800 */
[----:B0-----:R-:W4:Y:S01]  /*5f30*/  LDL.LU R11, [R1+0x74] ;  /* 0x00007400010b7983 */ /* 0x001f220000300800 */
[----:B--2---:R-:W-:Y:S02]  /*5f40*/  IMAD R3, R29, UR9, RZ ;  /* 0x000000091d037c24 */ /* 0x004fe4000f8e02ff */
[----:B---3--:R-:W-:-:S03]  /*5f50*/  IMAD R0, R2, UR9, RZ ;  /* 0x0000000902007c24 */ /* 0x008fc6000f8e02ff */
[----:B------:R-:W-:Y:S04]  /*5f60*/  STL [R1+0x44], R3 ;  /* 0x0000440301007387 */ /* 0x000fe80000100800 */
[----:B----4-:R0:W-:Y:S04]  /*5f70*/  STL [R1+0xb18], R11 ;  /* 0x000b180b01007387 */ /* 0x0101e80000100800 */
[----:B------:R-:W-:Y:S04]  /*5f80*/  STL [R1+0x4c], R0 ;  /* 0x00004c0001007387 */ /* 0x000fe80000100800 */
[----:B0-----:R-:W2:Y:S04]  /*5f90*/  LDL.LU R11, [R1+0x68] ;  /* 0x00006800010b7983 */ /* 0x001ea80000300800 */
[----:B--2---:R0:W-:Y:S04]  /*5fa0*/  STL [R1+0xb1c], R11 ;  /* 0x000b1c0b01007387 */ /* 0x0041e80000100800 */
[----:B0-----:R-:W2:Y:S04]  /*5fb0*/  LDL.LU R11, [R1+0x94] ;  /* 0x00009400010b7983 */ /* 0x001ea80000300800 */
        /* <DEDUP_REMOVED lines=28> */
[----:B--2---:R-:W-:-:S05]  /*6180*/  IMAD R11, R11, UR9, RZ ;  /* 0x000000090b0b7c24 */ /* 0x004fca000f8e02ff */
[----:B------:R0:W-:Y:S04]  /*6190*/  STL [R1+0x5c], R11 ;  /* 0x00005c0b01007387 */ /* 0x0001e80000100800 */
[----:B0-----:R-:W2:Y:S02]  /*61a0*/  LDL.LU R11, [R1+0xb1c] ;  /* 0x000b1c00010b7983 */ /* 0x001ea40000300800 */
[----:B--2---:R-:W-:-:S05]  /*61b0*/  IMAD R11, R11, UR9, RZ ;  /* 0x000000090b0b7c24 */ /* 0x004fca000f8e02ff */
[----:B------:R0:W-:Y:S04]  /*61c0*/  STL [R1+0x68], R11 ;  /* 0x0000680b01007387 */ /* 0x0001e80000100800 */
[----:B0-----:R-:W2:Y:S01]  /*61d0*/  LDL.LU R11, [R1+0xb18] ;  /* 0x000b1800010b7983 */ /* 0x001ea20000300800 */
[----:B---3--:R-:W-:Y:S02]  /*61e0*/  IMAD R10, R10, UR9, RZ ;  /* 0x000000090a0a7c24 */ /* 0x008fe4000f8e02ff */
[----:B----4-:R-:W-:Y:S02]  /*61f0*/  IMAD R9, R9, UR9, RZ ;  /* 0x0000000909097c24 */ /* 0x010fe4000f8e02ff */
[----:B-----5:R-:W-:Y:S02]  /*6200*/  IMAD R8, R8, UR9, RZ ;  /* 0x0000000908087c24 */ /* 0x020fe4000f8e02ff */
[----:B------:R-:W-:-:S02]  /*6210*/  IMAD R7, R7, UR9, RZ ;  /* 0x0000000907077c24 */ /* 0x000fc4000f8e02ff */
[----:B------:R-:W-:Y:S02]  /*6220*/  IMAD R6, R6, UR9, RZ ;  /* 0x0000000906067c24 */ /* 0x000fe4000f8e02ff */
[----:B------:R-:W-:Y:S02]  /*6230*/  IMAD R5, R5, UR9, RZ ;  /* 0x0000000905057c24 */ /* 0x000fe4000f8e02ff */
[----:B------:R-:W-:Y:S02]  /*6240*/  IMAD R4, R4, UR9, RZ ;  /* 0x0000000904047c24 */ /* 0x000fe4000f8e02ff */
[----:B------:R-:W-:Y:S02]  /*6250*/  IMAD R3, R3, UR9, RZ ;  /* 0x0000000903037c24 */ /* 0x000fe4000f8e02ff */
[----:B------:R-:W-:Y:S02]  /*6260*/  IMAD R16, R16, UR9, RZ ;  /* 0x0000000910107c24 */ /* 0x000fe4000f8e02ff */
        /* <DEDUP_REMOVED lines=19> */
[----:B--2---:R-:W-:-:S05]  /*63a0*/  IMAD R11, R11, UR9, RZ ;  /* 0x000000090b0b7c24 */ /* 0x004fca000f8e02ff */
[----:B------:R0:W-:Y:S04]  /*63b0*/  STL [R1+0x74], R11 ;  /* 0x0000740b01007387 */ /* 0x0001e80000100800 */
[----:B0-----:R-:W2:Y:S04]  /*63c0*/  LDL.LU R11, [R1+0xb14] ;  /* 0x000b1400010b7983 */ /* 0x001ea80000300800 */
[----:B------:R0:W-:Y:S04]  /*63d0*/  STL [R1+0x80], R10 ;  /* 0x0000800a01007387 */ /* 0x0001e80000100800 */
        /* <DEDUP_REMOVED lines=54> */
[----:B0-----:R-:W5:Y:S01]  /*6740*/  LDL.LU R2, [R1+0xaa4] ;  /* 0x000aa40001027983 */ /* 0x001f620000300800 */
[----:B--2---:R-:W-:-:S02]  /*6750*/  IMAD R13, R13, UR9, RZ ;  /* 0x000000090d0d7c24 */ /* 0x004fc4000f8e02ff */
[----:B---3--:R-:W-:Y:S02]  /*6760*/  IMAD R12, R12, UR9, RZ ;  /* 0x000000090c0c7c24 */ /* 0x008fe4000f8e02ff */
[----:B----4-:R-:W-:Y:S02]  /*6770*/  IMAD R28, R28, UR9, RZ ;  /* 0x000000091c1c7c24 */ /* 0x010fe4000f8e02ff */
[----:B-----5:R-:W-:Y:S02]  /*6780*/  IMAD R29, R29, UR9, RZ ;  /* 0x000000091d1d7c24 */ /* 0x020fe4000f8e02ff */
[----:B------:R-:W-:-:S05]  /*6790*/  IMAD R2, R2, UR9, RZ ;  /* 0x0000000902027c24 */ /* 0x000fca000f8e02ff */
[----:B------:R0:W-:Y:S04]  /*67a0*/  STL [R1], R2 ;  /* 0x0000000201007387 */ /* 0x0001e80000100800 */
[----:B0-----:R-:W2:Y:S04]  /*67b0*/  LDL.LU R2, [R1+0xaa0] ;  /* 0x000aa00001027983 */ /* 0x001ea80000300800 */
[----:B------:R0:W-:Y:S04]  /*67c0*/  STL [R1+0xa54], R29 ;  /* 0x000a541d01007387 */ /* 0x0001e80000100800 */
[----:B------:R1:W-:Y:S01]  /*67d0*/  STL [R1+0xa50], R28 ;  /* 0x000a501c01007387 */ /* 0x0003e20000100800 */
[----:B0-----:R-:W-:-:S02]  /*67e0*/  IMAD.MOV.U32 R29, RZ, RZ, R17 ;  /* 0x000000ffff1d7224 */ /* 0x001fc400078e0011 */
[----:B-1----:R-:W-:Y:S02]  /*67f0*/  IMAD.MOV.U32 R28, RZ, RZ, R16 ;  /* 0x000000ffff1c7224 */ /* 0x002fe400078e0010 */
[----:B------:R-:W3:Y:S04]  /*6800*/  LDL.LU.64 R16, [R1+0xa98] ;  /* 0x000a980001107983 */ /* 0x000ee80000300a00 */
[----:B------:R0:W-:Y:S04]  /*6810*/  STL [R1+0xa58], R12 ;  /* 0x000a580c01007387 */ /* 0x0001e80000100800 */
[----:B------:R1:W-:Y:S01]  /*6820*/  STL [R1+0xa5c], R13 ;  /* 0x000a5c0d01007387 */ /* 0x0003e20000100800 */
[----:B0-----:R-:W-:-:S02]  /*6830*/  IMAD.MOV.U32 R12, RZ, RZ, R20 ;  /* 0x000000ffff0c7224 */ /* 0x001fc400078e0014 */
[----:B-1----:R-:W-:Y:S02]  /*6840*/  IMAD.MOV.U32 R13, RZ, RZ, R21 ;  /* 0x000000ffff0d7224 */ /* 0x002fe400078e0015 */
[----:B------:R-:W4:Y:S01]  /*6850*/  LDL.LU.64 R20, [R1+0xa90] ;  /* 0x000a900001147983 */ /* 0x000f220000300a00 */
[----:B------:R-:W-:Y:S02]  /*6860*/  IMAD R14, R14, UR9, RZ ;  /* 0x000000090e0e7c24 */ /* 0x000fe4000f8e02ff */
[----:B------:R-:W-:Y:S02]  /*6870*/  IMAD R15, R15, UR9, RZ ;  /* 0x000000090f0f7c24 */ /* 0x000fe4000f8e02ff */
[----:B------:R-:W-:Y:S01]  /*6880*/  IMAD R18, R18, UR9, RZ ;  /* 0x0000000912127c24 */ /* 0x000fe2000f8e02ff */
[----:B------:R-:W-:Y:S01]  /*6890*/  STL [R1+0xa60], R14 ;  /* 0x000a600e01007387 */ /* 0x000fe20000100800 */
[----:B------:R-:W-:-:S03]  /*68a0*/  IMAD R19, R19, UR9, RZ ;  /* 0x0000000913137c24 */ /* 0x000fc6000f8e02ff */
[----:B------:R-:W-:Y:S01]  /*68b0*/  STL [R1+0xa64], R15 ;  /* 0x000a640f01007387 */ /* 0x000fe20000100800 */
[----:B------:R-:W-:Y:S02]  /*68c0*/  IMAD R22, R22, UR9, RZ ;  /* 0x0000000916167c24 */ /* 0x000fe4000f8e02ff */
[----:B------:R-:W-:Y:S02]  /*68d0*/  IMAD R24, R24, UR9, RZ ;  /* 0x0000000918187c24 */ /* 0x000fe4000f8e02ff */
[----:B------:R-:W-:Y:S02]  /*68e0*/  IMAD R25, R25, UR9, RZ ;  /* 0x0000000919197c24 */ /* 0x000fe4000f8e02ff */
[----:B------:R-:W-:Y:S02]  /*68f0*/  IMAD R26, R26, UR9, RZ ;  /* 0x000000091a1a7c24 */ /* 0x000fe4000f8e02ff */
[----:B---3--:R-:W-:Y:S02]  /*6900*/  IMAD R16, R16, UR9, RZ ;  /* 0x0000000910107c24 */ /* 0x008fe4000f8e02ff */
[----:B------:R-:W-:-:S03]  /*6910*/  IMAD R17, R17, UR9, RZ ;  /* 0x0000000911117c24 */ /* 0x000fc6000f8e02ff */
[----:B------:R-:W-:Y:S04]  /*6920*/  STL [R1+0xa68], R16 ;  /* 0x000a681001007387 */ /* 0x000fe80000100800 */
[----:B------:R-:W-:Y:S04]  /*6930*/  STL [R1+0xa6c], R17 ;  /* 0x000a6c1101007387 */ /* 0x000fe80000100800 */
[----:B------:R-:W-:Y:S01]  /*6940*/  STL [R1+0xa70], R18 ;  /* 0x000a701201007387 */ /* 0x000fe20000100800 */
[----:B----4-:R-:W-:Y:S02]  /*6950*/  IMAD R20, R20, UR9, RZ ;  /* 0x0000000914147c24 */ /* 0x010fe4000f8e02ff */
[----:B------:R-:W-:Y:S01]  /*6960*/  IMAD R21, R21, UR9, RZ ;  /* 0x0000000915157c24 */ /* 0x000fe2000f8e02ff */
[----:B------:R-:W-:Y:S04]  /*6970*/  STL [R1+0xa74], R19 ;  /* 0x000a741301007387 */ /* 0x000fe80000100800 */
[----:B------:R-:W-:Y:S04]  /*6980*/  STL [R1+0xa78], R20 ;  /* 0x000a781401007387 */ /* 0x000fe80000100800 */
[----:B------:R-:W-:Y:S04]  /*6990*/  STL [R1+0xa7c], R21 ;  /* 0x000a7c1501007387 */ /* 0x000fe80000100800 */
[----:B------:R0:W-:Y:S04]  /*69a0*/  STL [R1+0xa80], R22 ;  /* 0x000a801601007387 */ /* 0x0001e80000100800 */
[----:B0-----:R-:W3:Y:S04]  /*69b0*/  LDL.LU R22, [R1+0x34] ;  /* 0x0000340001167983 */ /* 0x001ee80000300800 */
[----:B------:R0:W-:Y:S04]  /*69c0*/  STL [R1+0xa84], R24 ;  /* 0x000a841801007387 */ /* 0x0001e80000100800 */
[----:B0-----:R-:W4:Y:S04]  /*69d0*/  LDL.LU R24, [R1+0x28] ;  /* 0x0000280001187983 */ /* 0x001f280000300800 */
[----:B------:R0:W-:Y:S04]  /*69e0*/  STL [R1+0xa88], R25 ;  /* 0x000a881901007387 */ /* 0x0001e80000100800 */
[----:B0-----:R-:W5:Y:S04]  /*69f0*/  LDL.LU R25, [R1+0x1c] ;  /* 0x00001c0001197983 */ /* 0x001f680000300800 */
[----:B------:R-:W-:Y:S04]  /*6a00*/  STL [R1+0xa8c], R26 ;  /* 0x000a8c1a01007387 */ /* 0x000fe80000100800 */
[----:B------:R-:W3:Y:S01]  /*6a10*/  LDL.LU R21, [R1+0x44] ;  /* 0x0000440001157983 */ /* 0x000ee20000300800 */
[----:B--2---:R-:W-:-:S03]  /*6a20*/  LEA R14, P2, R3, R2, 0x1 ;  /* 0x00000002030e7211 */ /* 0x004fc600078408ff */
[----:B------:R-:W2:Y:S01]  /*6a30*/  LDL.LU R20, [R1+0x4c] ;  /* 0x00004c0001147983 */ /* 0x000ea20000300800 */
[----:B------:R-:W-:-:S03]  /*6a40*/  LEA R15, P1, R5, R2, 0x1 ;  /* 0x00000002050f7211 */ /* 0x000fc600078208ff */
[----:B------:R0:W-:Y:S04]  /*6a50*/  STL [R1+0xa0c], R14 ;  /* 0x000a0c0e01007387 */ /* 0x0001e80000100800 */
[----:B------:R-:W2:Y:S01]  /*6a60*/  LDL.LU R19, [R1+0x5c] ;  /* 0x00005c0001137983 */ /* 0x000ea20000300800 */
[----:B0-----:R-:W-:-:S05]  /*6a70*/  LEA R14, P6, R4, R2, 0x1 ;  /* 0x00000002040e7211 */ /* 0x001fca00078c08ff */
[----:B------:R0:W-:Y:S04]  /*6a80*/  STL [R1+0xa10], R14 ;  /* 0x000a100e01007387 */ /* 0x0001e80000100800 */
[----:B------:R1:W-:Y:S04]  /*6a90*/  STL [R1+0xa14], R15 ;  /* 0x000a140f01007387 */ /* 0x0003e80000100800 */
[----:B------:R-:W2:Y:S01]  /*6aa0*/  LDL.LU R18, [R1+0x68] ;  /* 0x0000680001127983 */ /* 0x000ea20000300800 */
[-C--:B0-----:R-:W-:Y:S02]  /*6ab0*/  LEA R14, P0, R6, R2.reuse, 0x1 ;  /* 0x00000002060e7211 */ /* 0x081fe400078008ff */
[----:B-1----:R-:W-:-:S03]  /*6ac0*/  LEA R15, P5, R7, R2, 0x1 ;  /* 0x00000002070f7211 */ /* 0x002fc600078a08ff */
[----:B------:R0:W-:Y:S04]  /*6ad0*/  STL [R1+0xa18], R14 ;  /* 0x000a180e01007387 */ /* 0x0001e80000100800 */
[----:B------:R-:W-:Y:S04]  /*6ae0*/  STL [R1+0xa1c], R15 ;  /* 0x000a1c0f01007387 */ /* 0x000fe80000100800 */
[----:B------:R-:W2:Y:S01]  /*6af0*/  LDL.LU R17, [R1+0x74] ;  /* 0x0000740001117983 */ /* 0x000ea20000300800 */
[----:B0-----:R-:W-:Y:S02]  /*6b00*/  LEA R14, P4, R8, R2, 0x1 ;  /* 0x00000002080e7211 */ /* 0x001fe400078808ff */
[----:B------:R-:W-:-:S03]  /*6b10*/  LEA.HI.X.SX32 R3, R3, R0, 0x1, P2 ;  /* 0x0000000003037211 */ /* 0x000fc600010f0eff */
[----:B------:R0:W-:Y:S04]  /*6b20*/  STL [R1+0xa20], R14 ;  /* 0x000a200e01007387 */ /* 0x0001e80000100800 */
[----:B------:R1:W-:Y:S01]  /*6b30*/  STL [R1+0xa04], R3 ;  /* 0x000a040301007387 */ /* 0x0003e20000100800 */
[----:B0-----:R-:W-:Y:S02]  /*6b40*/  LEA R14, P3, R9, R2, 0x1 ;  /* 0x00000002090e7211 */ /* 0x001fe400078608ff */
[----:B-1----:R-:W-:-:S03]  /*6b50*/  LEA.HI.X.SX32 R3, R4, R0, 0x1, P6 ;  /* 0x0000000004037211 */ /* 0x002fc600030f0eff */
[----:B------:R-:W-:Y:S04]  /*6b60*/  STL [R1+0xa08], R14 ;  /* 0x000a080e01007387 */ /* 0x000fe80000100800 */
[----:B------:R-:W2:Y:S04]  /*6b70*/  LDL.LU R16, [R1+0x80] ;  /* 0x0000800001107983 */ /* 0x000ea80000300800 */
[----:B------:R0:W-:Y:S04]  /*6b80*/  STL [R1+0x9fc], R3 ;  /* 0x0009fc0301007387 */ /* 0x0001e80000100800 */
[----:B------:R-:W2:Y:S01]  /*6b90*/  LDL.LU R15, [R1+0x88] ;  /* 0x00008800010f7983 */ /* 0x000ea20000300800 */
[----:B------:R-:W-:-:S02]  /*6ba0*/  LEA.HI.X.SX32 R4, R5, R0, 0x1, P1 ;  /* 0x0000000005047211 */ /* 0x000fc400008f0eff */
[----:B0-----:R-:W-:-:S05]  /*6bb0*/  LEA R3, P2, R10, R2, 0x1 ;  /* 0x000000020a037211 */ /* 0x001fca00078408ff */
[----:B------:R0:W-:Y:S04]  /*6bc0*/  STL [R1+0xa00], R3 ;  /* 0x000a000301007387 */ /* 0x0001e80000100800 */
[----:B------:R1:W-:Y:S01]  /*6bd0*/  STL [R1+0x9f4], R4 ;  /* 0x0009f40401007387 */ /* 0x0003e20000100800 */
[----:B0-----:R-:W-:-:S05]  /*6be0*/  LEA R3, P1, R11, R2, 0x1 ;  /* 0x000000020b037211 */ /* 0x001fca00078208ff */
[----:B------:R-:W-:Y:S04]  /*6bf0*/  STL [R1+0x9f8], R3 ;  /* 0x0009f80301007387 */ /* 0x000fe80000100800 */
[----:B------:R-:W2:Y:S01]  /*6c00*/  LDL.LU R14, [R1+0x90] ;  /* 0x00009000010e7983 */ /* 0x000ea20000300800 */
[-C--:B------:R-:W-:Y:S02]  /*6c10*/  LEA.HI.X.SX32 R6, R6, R0.reuse, 0x1, P0 ;  /* 0x0000000006067211 */ /* 0x080fe400000f0eff */
[----:B------:R-:W-:-:S03]  /*6c20*/  LEA.HI.X.SX32 R7, R7, R0, 0x1, P5 ;  /* 0x0000000007077211 */ /* 0x000fc600028f0eff */
[----:B------:R0:W-:Y:S01]  /*6c30*/  STL [R1+0x9ec], R6 ;  /* 0x0009ec0601007387 */ /* 0x0001e20000100800 */
[----:B-1----:R-:W-:-:S03]  /*6c40*/  IMAD.MOV.U32 R4, RZ, RZ, R28 ;  /* 0x000000ffff047224 */ /* 0x002fc600078e001c */
[----:B0-----:R-:W2:Y:S01]  /*6c50*/  LDL.LU R6, [R1+0x8c] ;  /* 0x00008c0001067983 */ /* 0x001ea20000300800 */
[----:B-----5:R-:W-:-:S05]  /*6c60*/  LEA R3, P0, R25, R2, 0x1 ;  /* 0x0000000219037211 */ /* 0x020fca00078008ff */
[----:B------:R4:W-:Y:S04]  /*6c70*/  STL [R1+0x9f0], R3 ;  /* 0x0009f00301007387 */ /* 0x0009e80000100800 */
[----:B------:R0:W-:Y:S04]  /*6c80*/  STL [R1+0x9e4], R7 ;  /* 0x0009e40701007387 */ /* 0x0001e80000100800 */
[----:B------:R-:W5:Y:S01]  /*6c90*/  LDL.LU R28, [R1+0x84] ;  /* 0x00008400011c7983 */ /* 0x000f620000300800 */
[----:B------:R-:W-:-:S03]  /*6ca0*/  IMAD.MOV.U32 R5, RZ, RZ, R29 ;  /* 0x000000ffff057224 */ /* 0x000fc600078e001d */
[----:B------:R-:W5:Y:S01]  /*6cb0*/  LDL.LU R29, [R1+0x7c] ;  /* 0x00007c00011d7983 */ /* 0x000f620000300800 */
[----:B----4-:R-:W-:Y:S02]  /*6cc0*/  LEA R3, P5, R24, R2, 0x1 ;  /* 0x0000000218037211 */ /* 0x010fe400078a08ff */
[----:B0-----:R-:W-:-:S03]  /*6cd0*/  LEA.HI.X.SX32 R7, R8, R0, 0x1, P4 ;  /* 0x0000000008077211 */ /* 0x001fc600020f0eff */
[----:B------:R3:W-:Y:S04]  /*6ce0*/  STL [R1+0x9e8], R3 ;  /* 0x0009e80301007387 */ /* 0x0007e80000100800 */
[----:B------:R-:W4:Y:S01]  /*6cf0*/  LDL.LU R8, [R1+0x78] ;  /* 0x0000780001087983 */ /* 0x000f220000300800 */
[----:B---3--:R-:W-:-:S03]  /*6d00*/  LEA R3, P4, R22, R2, 0x1 ;  /* 0x0000000216037211 */ /* 0x008fc600078808ff */
[----:B------:R0:W-:Y:S04]  /*6d10*/  STL [R1+0x9dc], R7 ;  /* 0x0009dc0701007387 */ /* 0x0001e80000100800 */
[----:B------:R1:W-:Y:S01]  /*6d20*/  STL [R1+0x9e0], R3 ;  /* 0x0009e00301007387 */ /* 0x0003e20000100800 */
[----:B0-----:R-:W-:Y:S02]  /*6d30*/  LEA.HI.X.SX32 R7, R9, R0, 0x1, P3 ;  /* 0x0000000009077211 */ /* 0x001fe400018f0eff */
[----:B-1----:R-:W-:-:S03]  /*6d40*/  LEA R3, P3, R21, R2, 0x1 ;  /* 0x0000000215037211 */ /* 0x002fc600078608ff */
[----:B------:R-:W-:Y:S04]  /*6d50*/  STL [R1+0x9d4], R7 ;  /* 0x0009d40701007387 */ /* 0x000fe80000100800 */
[----:B------:R0:W-:Y:S01]  /*6d60*/  STL [R1+0x9d8], R3 ;  /* 0x0009d80301007387 */ /* 0x0001e20000100800 */
[----:B------:R-:W-:-:S03]  /*6d70*/  LEA.HI.X.SX32 R9, R10, R0, 0x1, P2 ;  /* 0x000000000a097211 */ /* 0x000fc600010f0eff */
[----:B0-----:R-:W3:Y:S01]  /*6d80*/  LDL.LU R3, [R1+0x70] ;  /* 0x0000700001037983 */ /* 0x001ee20000300800 */
[----:B--2---:R-:W-:Y:S02]  /*6d90*/  LEA R7, P2, R20, R2, 0x1 ;  /* 0x0000000214077211 */ /* 0x004fe400078408ff */
[-C--:B------:R-:W-:Y:S01]  /*6da0*/  LEA.HI.X.SX32 R10, R11, R0.reuse, 0x1, P1 ;  /* 0x000000000b0a7211 */ /* 0x080fe200008f0eff */
[----:B------:R0:W-:Y:S04]  /*6db0*/  STL [R1+0x9cc], R9 ;  /* 0x0009cc0901007387 */ /* 0x0001e80000100800 */
[----:B------:R1:W-:Y:S04]  /*6dc0*/  STL [R1+0x9d0], R7 ;  /* 0x0009d00701007387 */ /* 0x0003e80000100800 */
[----:B------:R-:W-:Y:S01]  /*6dd0*/  STL [R1+0x840], R10 ;  /* 0x0008400a01007387 */ /* 0x000fe20000100800 */
[----:B0-----:R-:W-:-:S03]  /*6de0*/  LEA.HI.X.SX32 R9, R25, R0, 0x1, P0 ;  /* 0x0000000019097211 */ /* 0x001fc600000f0eff */
[----:B------:R-:W2:Y:S01]  /*6df0*/  LDL.LU R26, [R1+0x6c] ;  /* 0x00006c00011a7983 */ /* 0x000ea20000300800 */
[----:B-1----:R-:W-:-:S05]  /*6e00*/  LEA R7, P1, R19, R2, 0x1 ;  /* 0x0000000213077211 */ /* 0x002fca00078208ff */
[----:B------:R0:W-:Y:S04]  /*6e10*/  STL [R1+0x85c], R7 ;  /* 0x00085c0701007387 */ /* 0x0001e80000100800 */
[----:B------:R1:W-:Y:S04]  /*6e20*/  STL [R1+0x844], R9 ;  /* 0x0008440901007387 */ /* 0x0003e80000100800 */
[----:B------:R-:W2:Y:S01]  /*6e30*/  LDL.LU R25, [R1+0x64] ;  /* 0x0000640001197983 */ /* 0x000ea20000300800 */
[----:B0-----:R-:W-:Y:S02]  /*6e40*/  LEA R7, P0, R18, R2, 0x1 ;  /* 0x0000000212077211 */ /* 0x001fe400078008ff */
[----:B-1----:R-:W-:-:S03]  /*6e50*/  LEA.HI.X.SX32 R9, R24, R0, 0x1, P5 ;  /* 0x0000000018097211 */ /* 0x002fc600028f0eff */
[----:B------:R0:W-:Y:S04]  /*6e60*/  STL [R1+0x864], R7 ;  /* 0x0008640701007387 */ /* 0x0001e80000100800 */
[----:B------:R1:W-:Y:S01]  /*6e70*/  STL [R1+0x848], R9 ;  /* 0x0008480901007387 */ /* 0x0003e20000100800 */
[----:B0-----:R-:W-:Y:S02]  /*6e80*/  LEA R7, P5, R17, R2, 0x1 ;  /* 0x0000000211077211 */ /* 0x001fe400078a08ff */
[----:B-1----:R-:W-:-:S03]  /*6e90*/  LEA.HI.X.SX32 R9, R22, R0, 0x1, P4 ;  /* 0x0000000016097211 */ /* 0x002fc600020f0eff */
[----:B------:R0:W-:Y:S04]  /*6ea0*/  STL [R1+0x86c], R7 ;  /* 0x00086c0701007387 */ /* 0x0001e80000100800 */
[----:B------:R1:W-:Y:S04]  /*6eb0*/  STL [R1+0x84c], R9 ;  /* 0x00084c0901007387 */ /* 0x0003e80000100800 */
[----:B------:R-:W2:Y:S01]  /*6ec0*/  LDL.LU R24, [R1+0x60] ;  /* 0x0000600001187983 */ /* 0x000ea20000300800 */
[----:B0-----:R-:W-:Y:S02]  /*6ed0*/  LEA R7, P4, R16, R2, 0x1 ;  /* 0x0000000210077211 */ /* 0x001fe400078808ff */
[----:B-1----:R-:W-:-:S03]  /*6ee0*/  LEA.HI.X.SX32 R9, R21, R0, 0x1, P3 ;  /* 0x0000000015097211 */ /* 0x002fc600018f0eff */
[----:B------:R0:W-:Y:S04]  /*6ef0*/  STL [R1+0x874], R7 ;  /* 0x0008740701007387 */ /* 0x0001e80000100800 */
[----:B------:R1:W-:Y:S01]  /*6f00*/  STL [R1+0x850], R9 ;  /* 0x0008500901007387 */ /* 0x0003e20000100800 */
[----:B0-----:R-:W-:-:S05]  /*6f10*/  LEA R7, P3, R15, R2, 0x1 ;  /* 0x000000020f077211 */ /* 0x001fca00078608ff */
[----:B------:R0:W-:Y:S04]  /*6f20*/  STL [R1+0x87c], R7 ;  /* 0x00087c0701007387 */ /* 0x0001e80000100800 */
[----:B------:R-:W2:Y:S01]  /*6f30*/  LDL.LU R22, [R1+0x58] ;  /* 0x0000580001167983 */ /* 0x000ea20000300800 */
[-C--:B-1----:R-:W-:Y:S02]  /*6f40*/  LEA.HI.X.SX32 R9, R20, R0.reuse, 0x1, P2 ;  /* 0x0000000014097211 */ /* 0x082fe400010f0eff */
[----:B------:R-:W-:Y:S02]  /*6f50*/  LEA.HI.X.SX32 R10, R19, R0, 0x1, P1 ;  /* 0x00000000130a7211 */ /* 0x000fe400008f0eff */
[-C--:B0-----:R-:W-:Y:S01]  /*6f60*/  LEA R7, P2, R14, R2.reuse, 0x1 ;  /* 0x000000020e077211 */ /* 0x081fe200078408ff */
[----:B------:R0:W-:Y:S04]  /*6f70*/  STL [R1+0x854], R9 ;  /* 0x0008540901007387 */ /* 0x0001e80000100800 */
[----:B------:R1:W-:Y:S04]  /*6f80*/  STL [R1+0x884], R7 ;  /* 0x0008840701007387 */ /* 0x0003e80000100800 */
[----:B------:R5:W-:Y:S04]  /*6f90*/  STL [R1+0x858], R10 ;  /* 0x0008580a01007387 */ /* 0x000be80000100800 */
[----:B------:R-:W2:Y:S01]  /*6fa0*/  LDL.LU R21, [R1+0x54] ;  /* 0x0000540001157983 */ /* 0x000ea20000300800 */
[----:B0-----:R-:W-:-:S02]  /*6fb0*/  LEA R9, P1, R6, R2, 0x1 ;  /* 0x0000000206097211 */ /* 0x001fc400078208ff */
[----:B-1----:R-:W-:-:S03]  /*6fc0*/  LEA.HI.X.SX32 R7, R18, R0, 0x1, P0 ;  /* 0x0000000012077211 */ /* 0x002fc600000f0eff */
[----:B------:R0:W-:Y:S04]  /*6fd0*/  STL [R1+0x88c], R9 ;  /* 0x00088c0901007387 */ /* 0x0001e80000100800 */
[----:B------:R1:W-:Y:S01]  /*6fe0*/  STL [R1+0x860], R7 ;  /* 0x0008600701007387 */ /* 0x0003e20000100800 */
[----:B-----5:R-:W-:-:S05]  /*6ff0*/  LEA R10, P0, R28, R2, 0x1 ;  /* 0x000000021c0a7211 */ /* 0x020fca00078008ff */
[----:B------:R5:W-:Y:S04]  /*7000*/  STL [R1+0x894], R10 ;  /* 0x0008940a01007387 */ /* 0x000be80000100800 */
[----:B------:R-:W2:Y:S01]  /*7010*/  LDL.LU R20, [R1+0x50] ;  /* 0x0000500001147983 */ /* 0x000ea20000300800 */
[----:B0-----:R-:W-:Y:S02]  /*7020*/  LEA.HI.X.SX32 R9, R17, R0, 0x1, P5 ;  /* 0x0000000011097211 */ /* 0x001fe400028f0eff */
[----:B-1----:R-:W-:Y:S02]  /*7030*/  LEA R7, P5, R29, R2, 0x1 ;  /* 0x000000021d077211 */ /* 0x002fe400078a08ff */
[----:B-----5:R-:W-:Y:S01]  /*7040*/  LEA.HI.X.SX32 R10, R16, R0, 0x1, P4 ;  /* 0x00000000100a7211 */ /* 0x020fe200020f0eff */
[----:B------:R4:W-:Y:S04]  /*7050*/  STL [R1+0x868], R9 ;  /* 0x0008680901007387 */ /* 0x0009e80000100800 */
[----:B------:R0:W-:Y:S04]  /*7060*/  STL [R1+0x89c], R7 ;  /* 0x00089c0701007387 */ /* 0x0001e80000100800 */
[----:B------:R-:W-:Y:S01]  /*7070*/  STL [R1+0x870], R10 ;  /* 0x0008700a01007387 */ /* 0x000fe20000100800 */
[----:B----4-:R-:W-:-:S03]  /*7080*/  LEA R9, P4, R8, R2, 0x1 ;  /* 0x0000000208097211 */ /* 0x010fc600078808ff */
[----:B------:R-:W4:Y:S04]  /*7090*/  LDL.LU R19, [R1+0x48] ;  /* 0x0000480001137983 */ /* 0x000f280000300800 */
[----:B------:R-:W-:Y:S01]  /*70a0*/  STL [R1+0x8a4], R9 ;  /* 0x0008a40901007387 */ /* 0x000fe20000100800 */
[----:B0-----:R-:W-:-:S03]  /*70b0*/  LEA.HI.X.SX32 R7, R15, R0, 0x1, P3 ;  /* 0x000000000f077211 */ /* 0x001fc600018f0eff */
[----:B------:R-:W5:Y:S04]  /*70c0*/  LDL.LU R18, [R1+0x40] ;  /* 0x0000400001127983 */ /* 0x000f680000300800 */
[----:B------:R3:W-:Y:S04]  /*70d0*/  STL [R1+0x878], R7 ;  /* 0x0008780701007387 */ /* 0x0007e80000100800 */
[----:B------:R-:W5:Y:S04]  /*70e0*/  LDL.LU R17, [R1+0x3c] ;  /* 0x00003c0001117983 */ /* 0x000f680000300800 */
[----:B------:R-:W5:Y:S01]  /*70f0*/  LDL.LU R16, [R1+0x38] ;  /* 0x0000380001107983 */ /* 0x000f620000300800 */
[----:B---3--:R-:W-:-:S02]  /*7100*/  LEA R7, P3, R3, R2, 0x1 ;  /* 0x0000000203077211 */ /* 0x008fc400078608ff */
[----:B------:R-:W-:-:S03]  /*7110*/  LEA.HI.X.SX32 R9, R14, R0, 0x1, P2 ;  /* 0x000000000e097211 */ /* 0x000fc600010f0eff */
[----:B------:R2:W-:Y:S04]  /*7120*/  STL [R1+0x8ac], R7 ;  /* 0x0008ac0701007387 */ /* 0x0005e80000100800 */
[----:B------:R-:W3:Y:S01]  /*7130*/  LDL.LU R15, [R1+0x30] ;  /* 0x00003000010f7983 */ /* 0x000ee20000300800 */
[----:B------:R-:W-:-:S03]  /*7140*/  LEA.HI.X.SX32 R10, R6, R0, 0x1, P1 ;  /* 0x00000000060a7211 */ /* 0x000fc600008f0eff */
[----:B------:R-:W-:Y:S01]  /*7150*/  STL [R1+0x880], R9 ;  /* 0x0008800901007387 */ /* 0x000fe20000100800 */
[----:B--2---:R-:W-:-:S03]  /*7160*/  LEA R7, P2, R26, R2, 0x1 ;  /* 0x000000021a077211 */ /* 0x004fc600078408ff */
[----:B------:R-:W2:Y:S04]  /*7170*/  LDL.LU R14, [R1+0x2c] ;  /* 0x00002c00010e7983 */ /* 0x000ea80000300800 */
[----:B------:R0:W-:Y:S04]  /*7180*/  STL [R1+0x8b4], R7 ;  /* 0x0008b40701007387 */ /* 0x0001e80000100800 */
[----:B------:R1:W-:Y:S01]  /*7190*/  STL [R1+0x888], R10 ;  /* 0x0008880a01007387 */ /* 0x0003e20000100800 */
[----:B0-----:R-:W-:-:S03]  /*71a0*/  IMAD.MOV.U32 R7, RZ, RZ, R13 ;  /* 0x000000ffff077224 */ /* 0x001fc600078e000d */
[----:B------:R-:W2:Y:S01]  /*71b0*/  LDL.LU R13, [R1+0x24] ;  /* 0x00002400010d7983 */ /* 0x000ea20000300800 */
[----:B------:R-:W-:Y:S01]  /*71c0*/  LEA R9, P1, R25, R2, 0x1 ;  /* 0x0000000219097211 */ /* 0x000fe200078208ff */
[----:B------:R-:W-:Y:S01]  /*71d0*/  IMAD.MOV.U32 R6, RZ, RZ, R12 ;  /* 0x000000ffff067224 */ /* 0x000fe200078e000c */
[----:B-1----:R-:W-:-:S03]  /*71e0*/  LEA.HI.X.SX32 R10, R28, R0, 0x1, P0 ;  /* 0x000000001c0a7211 */ /* 0x002fc600000f0eff */
[----:B------:R0:W-:Y:S04]  /*71f0*/  STL [R1+0x8bc], R9 ;  /* 0x0008bc0901007387 */ /* 0x0001e80000100800 */
[----:B------:R-:W2:Y:S04]  /*7200*/  LDL.LU R12, [R1+0x20] ;  /* 0x00002000010c7983 */ /* 0x000ea80000300800 */
[----:B------:R1:W-:Y:S01]  /*7210*/  STL [R1+0x890], R10 ;  /* 0x0008900a01007387 */ /* 0x0003e20000100800 */
[----:B0-----:R-:W-:Y:S02]  /*7220*/  LEA R9, P0, R24, R2, 0x1 ;  /* 0x0000000218097211 */ /* 0x001fe400078008ff */
[----:B-1----:R-:W-:-:S03]  /*7230*/  LEA.HI.X.SX32 R10, R29, R0, 0x1, P5 ;  /* 0x000000001d0a7211 */ /* 0x002fc600028f0eff */
[----:B------:R0:W-:Y:S04]  /*7240*/  STL [R1+0x8c4], R9 ;  /* 0x0008c40901007387 */ /* 0x0001e80000100800 */
[----:B------:R-:W2:Y:S04]  /*7250*/  LDL.LU R29, [R1+0x18] ;  /* 0x00001800011d7983 */ /* 0x000ea80000300800 */
[----:B------:R1:W-:Y:S04]  /*7260*/  STL [R1+0x898], R10 ;  /* 0x0008980a01007387 */ /* 0x0003e80000100800 */
[----:B------:R-:W2:Y:S01]  /*7270*/  LDL.LU R28, [R1+0x14] ;  /* 0x00001400011c7983 */ /* 0x000ea20000300800 */
[----:B------:R-:W-:-:S02]  /*7280*/  LEA.HI.X.SX32 R8, R8, R0, 0x1, P4 ;  /* 0x0000000008087211 */ /* 0x000fc400020f0eff */
[----:B0-----:R-:W-:-:S05]  /*7290*/  LEA R9, P5, R22, R2, 0x1 ;  /* 0x0000000216097211 */ /* 0x001fca00078a08ff */
[----:B------:R0:W-:Y:S04]  /*72a0*/  STL [R1+0x8cc], R9 ;  /* 0x0008cc0901007387 */ /* 0x0001e80000100800 */
[----:B------:R-:W2:Y:S04]  /*72b0*/  LDL.LU R11, [R1+0x10] ;  /* 0x00001000010b7983 */ /* 0x000ea80000300800 */
[----:B------:R0:W-:Y:S04]  /*72c0*/  STL [R1+0x8a0], R8 ;  /* 0x0008a00801007387 */ /* 0x0001e80000100800 */
[----:B-1----:R-:W2:Y:S01]  /*72d0*/  LDL.LU R10, [R1+0xc] ;  /* 0x00000c00010a7983 */ /* 0x002ea20000300800 */
[----:B0-----:R-:W-:-:S05]  /*72e0*/  LEA R9, P4, R21, R2, 0x1 ;  /* 0x0000000215097211 */ /* 0x001fca00078808ff */
[----:B------:R0:W-:Y:S01]  /*72f0*/  STL [R1+0x8d4], R9 ;  /* 0x0008d40901007387 */ /* 0x0001e20000100800 */
[----:B------:R-:W-:-:S03]  /*7300*/  LEA.HI.X.SX32 R8, R3, R0, 0x1, P3 ;  /* 0x0000000003087211 */ /* 0x000fc600018f0eff */
[----:B0-----:R-:W2:Y:S04]  /*7310*/  LDL.LU R9, [R1+0x8] ;  /* 0x0000080001097983 */ /* 0x001ea80000300800 */
[----:B------:R0:W-:Y:S04]  /*7320*/  STL [R1+0x8a8], R8 ;  /* 0x0008a80801007387 */ /* 0x0001e80000100800 */
[----:B0-----:R-:W2:Y:S01]  /*7330*/  LDL.LU R8, [R1+0x4] ;  /* 0x0000040001087983 */ /* 0x001ea20000300800 */
[----:B------:R-:W-:-:S05]  /*7340*/  LEA R3, P3, R20, R2, 0x1 ;  /* 0x0000000214037211 */ /* 0x000fca00078608ff */
[----:B------:R0:W-:Y:S04]  /*7350*/  STL [R1+0x8dc], R3 ;  /* 0x0008dc0301007387 */ /* 0x0001e80000100800 */
[----:B0-----:R-:W2:Y:S01]  /*7360*/  LDL.LU R3, [R1] ;  /* 0x0000000001037983 */ /* 0x001ea20000300800 */
[-C--:B------:R-:W-:Y:S02]  /*7370*/  LEA.HI.X.SX32 R26, R26, R0.reuse, 0x1, P2 ;  /* 0x000000001a1a7211 */ /* 0x080fe400010f0eff */
[----:B------:R-:W-:-:S03]  /*7380*/  LEA.HI.X.SX32 R25, R25, R0, 0x1, P1 ;  /* 0x0000000019197211 */ /* 0x000fc600008f0eff */
[----:B------:R4:W-:Y:S02]  /*7390*/  STL [R1+0x8b0], R26 ;  /* 0x0008b01a01007387 */ /* 0x0009e40000100800 */
[----:B----4-:R-:W-:-:S05]  /*73a0*/  LEA R26, P2, R19, R2, 0x1 ;  /* 0x00000002131a7211 */ /* 0x010fca00078408ff */
[----:B------:R0:W-:Y:S01]  /*73b0*/  STL [R1+0x8e4], R26 ;  /* 0x0008e41a01007387 */ /* 0x0001e20000100800 */
[----:B------:R-:W-:-:S03]  /*73c0*/  LEA.HI.X.SX32 R24, R24, R0, 0x1, P0 ;  /* 0x0000000018187211 */ /* 0x000fc600000f0eff */
[----:B0-----:R-:W4:Y:S04]  /*73d0*/  LDL.LU R26, [R1+0xa8c] ;  /* 0x000a8c00011a7983 */ /* 0x001f280000300800 */
[----:B------:R5:W-:Y:S02]  /*73e0*/  STL [R1+0x8b8], R25 ;  /* 0x0008b81901007387 */ /* 0x000be40000100800 */
[----:B-----5:R-:W-:-:S05]  /*73f0*/  LEA R25, P1, R18, R2, 0x1 ;  /* 0x0000000212197211 */ /* 0x020fca00078208ff */
[----:B------:R0:W-:Y:S01]  /*7400*/  STL [R1+0x8ec], R25 ;  /* 0x0008ec1901007387 */ /* 0x0001e20000100800 */
[----:B------:R-:W-:-:S03]  /*7410*/  LEA.HI.X.SX32 R22, R22, R0, 0x1, P5 ;  /* 0x0000000016167211 */ /* 0x000fc600028f0eff */
[----:B0-----:R-:W5:Y:S04]  /*7420*/  LDL.LU R25, [R1+0xa88] ;  /* 0x000a880001197983 */ /* 0x001f680000300800 */
[----:B------:R0:W-:Y:S02]  /*7430*/  STL [R1+0x8c0], R24 ;  /* 0x0008c01801007387 */ /* 0x0001e40000100800 */
[----:B0-----:R-:W-:-:S05]  /*7440*/  LEA R24, P0, R17, R2, 0x1 ;  /* 0x0000000211187211 */ /* 0x001fca00078008ff */
[----:B------:R0:W-:Y:S01]  /*7450*/  STL [R1+0x8f4], R24 ;  /* 0x0008f41801007387 */ /* 0x0001e20000100800 */
[----:B------:R-:W-:-:S03]  /*7460*/  LEA.HI.X.SX32 R21, R21, R0, 0x1, P4 ;  /* 0x0000000015157211 */ /* 0x000fc600020f0eff */
[----:B0-----:R-:W4:Y:S04]  /*7470*/  LDL.LU R24, [R1+0xa84] ;  /* 0x000a840001187983 */ /* 0x001f280000300800 */
[----:B------:R0:W-:Y:S02]  /*7480*/  STL [R1+0x8c8], R22 ;  /* 0x0008c81601007387 */ /* 0x0001e40000100800 */
[----:B0-----:R-:W-:-:S05]  /*7490*/  LEA R22, P5, R16, R2, 0x1 ;  /* 0x0000000210167211 */ /* 0x001fca00078a08ff */
[----:B------:R0:W-:Y:S01]  /*74a0*/  STL [R1+0x8fc], R22 ;  /* 0x0008fc1601007387 */ /* 0x0001e20000100800 */
[----:B------:R-:W-:-:S03]  /*74b0*/  LEA.HI.X.SX32 R20, R20, R0, 0x1, P3 ;  /* 0x0000000014147211 */ /* 0x000fc600018f0eff */
[----:B0-----:R-:W4:Y:S04]  /*74c0*/  LDL.LU R22, [R1+0xa80] ;  /* 0x000a800001167983 */ /* 0x001f280000300800 */
[----:B------:R3:W-:Y:S02]  /*74d0*/  STL [R1+0x8d0], R21 ;  /* 0x0008d01501007387 */ /* 0x0007e40000100800 */
[----:B---3--:R-:W-:-:S05]  /*74e0*/  LEA R21, P4, R15, R2, 0x1 ;  /* 0x000000020f157211 */ /* 0x008fca00078808ff */
[----:B------:R0:W-:Y:S01]  /*74f0*/  STL [R1+0x904], R21 ;  /* 0x0009041501007387 */ /* 0x0001e20000100800 */
[----:B------:R-:W-:-:S03]  /*7500*/  LEA.HI.X.SX32 R19, R19, R0, 0x1, P2 ;  /* 0x0000000013137211 */ /* 0x000fc600010f0eff */
[----:B0-----:R-:W3:Y:S04]  /*7510*/  LDL.LU R21, [R1+0xa7c] ;  /* 0x000a7c0001157983 */ /* 0x001ee80000300800 */
[----:B------:R2:W-:Y:S02]  /*7520*/  STL [R1+0x8d8], R20 ;  /* 0x0008d81401007387 */ /* 0x0005e40000100800 */
[----:B--2---:R-:W-:-:S05]  /*7530*/  LEA R20, P3, R14, R2, 0x1 ;  /* 0x000000020e147211 */ /* 0x004fca00078608ff */
[----:B------:R0:W-:Y:S01]  /*7540*/  STL [R1+0x90c], R20 ;  /* 0x00090c1401007387 */ /* 0x0001e20000100800 */
[----:B------:R-:W-:-:S03]  /*7550*/  LEA.HI.X.SX32 R18, R18, R0, 0x1, P1 ;  /* 0x0000000012127211 */ /* 0x000fc600008f0eff */
[----:B0-----:R-:W2:Y:S04]  /*7560*/  LDL.LU R20, [R1+0xa78] ;  /* 0x000a780001147983 */ /* 0x001ea80000300800 */
[----:B------:R0:W-:Y:S02]  /*7570*/  STL [R1+0x8e0], R19 ;  /* 0x0008e01301007387 */ /* 0x0001e40000100800 */
[----:B0-----:R-:W-:-:S05]  /*7580*/  LEA R19, P2, R13, R2, 0x1 ;  /* 0x000000020d137211 */ /* 0x001fca00078408ff */
        /* <DEDUP_REMOVED lines=35> */
[----:B------:R0:W-:Y:S04]  /*77c0*/  STL [R1+0x94c], R12 ;  /* 0x00094c0c01007387 */ /* 0x0001e80000100800 */
[----:B0-----:R-:W2:Y:S04]  /*77d0*/  LDL.LU R12, [R1+0xa58] ;  /* 0x000a5800010c7983 */ /* 0x001ea80000300800 */
[----:B------:R0:W-:Y:S02]  /*77e0*/  STL [R1+0x920], R29 ;  /* 0x0009201d01007387 */ /* 0x0001e40000100800 */
[----:B0-----:R-:W-:-:S05]  /*77f0*/  LEA R29, P0, R3, R2, 0x1 ;  /* 0x00000002031d7211 */ /* 0x001fca00078008ff */
[----:B------:R0:W-:Y:S04]  /*7800*/  STL [R1+0x954], R29 ;  /* 0x0009541d01007387 */ /* 0x0001e80000100800 */
[----:B0-----:R-:W2:Y:S01]  /*7810*/  LDL.LU R29, [R1+0xa54] ;  /* 0x000a5400011d7983 */ /* 0x001ea20000300800 */
[----:B------:R-:W-:-:S05]  /*7820*/  LEA.HI.X.SX32 R28, R28, R0, 0x1, P5 ;  /* 0x000000001c1c7211 */ /* 0x000fca00028f0eff */
[----:B------:R2:W-:Y:S02]  /*7830*/  STL [R1+0x928], R28 ;  /* 0x0009281c01007387 */ /* 0x0005e40000100800 */
[----:B--2---:R-:W-:-:S05]  /*7840*/  LEA R28, P5, R29, R2, 0x1 ;  /* 0x000000021d1c7211 */ /* 0x004fca00078a08ff */
[----:B------:R0:W-:Y:S04]  /*7850*/  STL [R1+0x95c], R28 ;  /* 0x00095c1c01007387 */ /* 0x0001e80000100800 */
[----:B0-----:R-:W2:Y:S01]  /*7860*/  LDL.LU R28, [R1+0xa50] ;  /* 0x000a5000011c7983 */ /* 0x001ea20000300800 */
[----:B------:R-:W-:-:S05]  /*7870*/  LEA.HI.X.SX32 R11, R11, R0, 0x1, P4 ;  /* 0x000000000b0b7211 */ /* 0x000fca00020f0eff */
[----:B------:R2:W-:Y:S01]  /*7880*/  STL [R1+0x930], R11 ;  /* 0x0009300b01007387 */ /* 0x0005e20000100800 */
[----:B------:R-:W-:Y:S01]  /*7890*/  LEA.HI.X.SX32 R9, R9, R0, 0x1, P2 ;  /* 0x0000000009097211 */ /* 0x000fe200010f0eff */
[----:B------:R-:W-:Y:S02]  /*78a0*/  IMAD R27, R27, UR9, RZ ;  /* 0x000000091b1b7c24 */ /* 0x000fe4000f8e02ff */
[----:B------:R-:W-:Y:S01]  /*78b0*/  IMAD R23, R23, UR9, RZ ;  /* 0x0000000917177c24 */ /* 0x000fe2000f8e02ff */
[----:B--2---:R-:W-:-:S05]  /*78c0*/  LEA R11, P4, R28, R2, 0x1 ;  /* 0x000000021c0b7211 */ /* 0x004fca00078808ff */
[----:B------:R0:W-:Y:S02]  /*78d0*/  STL [R1+0x964], R11 ;  /* 0x0009640b01007387 */ /* 0x0001e40000100800 */
[----:B0-----:R-:W-:Y:S02]  /*78e0*/  LEA.HI.X.SX32 R11, R10, R0, 0x1, P3 ;  /* 0x000000000a0b7211 */ /* 0x001fe400018f0eff */
[----:B------:R-:W-:-:S03]  /*78f0*/  LEA R10, P3, R12, R2, 0x1 ;  /* 0x000000020c0a7211 */ /* 0x000fc600078608ff */
[----:B------:R0:W-:Y:S04]  /*7900*/  STL [R1+0x938], R11 ;  /* 0x0009380b01007387 */ /* 0x0001e80000100800 */
[----:B------:R1:W-:Y:S04]  /*7910*/  STL [R1+0x96c], R10 ;  /* 0x00096c0a01007387 */ /* 0x0003e80000100800 */
[----:B------:R2:W-:Y:S01]  /*7920*/  STL [R1+0x940], R9 ;  /* 0x0009400901007387 */ /* 0x0005e20000100800 */
[----:B0-----:R-:W-:Y:S02]  /*7930*/  LEA R11, P2, R13, R2, 0x1 ;  /* 0x000000020d0b7211 */ /* 0x001fe400078408ff */
[----:B-1----:R-:W-:-:S02]  /*7940*/  LEA.HI.X.SX32 R10, R8, R0, 0x1, P1 ;  /* 0x00000000080a7211 */ /* 0x002fc400008f0eff */
[----:B------:R-:W-:Y:S02]  /*7950*/  LEA.HI.X.SX32 R8, R3, R0, 0x1, P0 ;  /* 0x0000000003087211 */ /* 0x000fe400000f0eff */
[-C--:B--2---:R-:W-:Y:S01]  /*7960*/  LEA R9, P1, R14, R2.reuse, 0x1 ;  /* 0x000000020e097211 */ /* 0x084fe200078208ff */
[----:B------:R0:W-:Y:S01]  /*7970*/  STL [R1+0x974], R11 ;  /* 0x0009740b01007387 */ /* 0x0001e20000100800 */
[----:B------:R-:W-:-:S03]  /*7980*/  LEA R3, P0, R15, R2, 0x1 ;  /* 0x000000020f037211 */ /* 0x000fc600078008ff */
[----:B------:R1:W-:Y:S04]  /*7990*/  STL [R1+0x948], R10 ;  /* 0x0009480a01007387 */ /* 0x0003e80000100800 */
[----:B------:R-:W-:Y:S01]  /*79a0*/  STL [R1+0x97c], R9 ;  /* 0x00097c0901007387 */ /* 0x000fe20000100800 */
[----:B0-----:R-:W-:Y:S01]  /*79b0*/  IMAD.MOV.U32 R11, RZ, RZ, R7 ;  /* 0x000000ffff0b7224 */ /* 0x001fe200078e0007 */
[----:B------:R-:W-:Y:S02]  /*79c0*/  LEA.HI.X.SX32 R7, R29, R0, 0x1, P5 ;  /* 0x000000001d077211 */ /* 0x000fe400028f0eff */
[----:B------:R0:W-:Y:S01]  /*79d0*/  STL [R1+0x950], R8 ;  /* 0x0009500801007387 */ /* 0x0001e20000100800 */
[----:B-1----:R-:W-:Y:S01]  /*79e0*/  IMAD.MOV.U32 R10, RZ, RZ, R6 ;  /* 0x000000ffff0a7224 */ /* 0x002fe200078e0006 */
[----:B------:R-:W-:-:S02]  /*79f0*/  LEA R6, P5, R16, R2, 0x1 ;  /* 0x0000000210067211 */ /* 0x000fc400078a08ff */
[----:B------:R1:W-:Y:S01]  /*7a00*/  STL [R1+0x984], R3 ;  /* 0x0009840301007387 */ /* 0x0003e20000100800 */
[----:B------:R-:W-:-:S03]  /*7a10*/  IMAD.MOV.U32 R29, RZ, RZ, R5 ;  /* 0x000000ffff1d7224 */ /* 0x000fc600078e0005 */
[----:B------:R-:W-:Y:S01]  /*7a20*/  STL [R1+0x958], R7 ;  /* 0x0009580701007387 */ /* 0x000fe20000100800 */
[----:B0-----:R-:W0:Y:S01]  /*7a30*/  LDC R8, c[0x0][0x3a8] ;  /* 0x0000ea00ff087b82 */ /* 0x001e220000000800 */
[----:B-1----:R-:W-:Y:S02]  /*7a40*/  LEA.HI.X.SX32 R3, R28, R0, 0x1, P4 ;  /* 0x000000001c037211 */ /* 0x002fe400020f0eff */
[----:B------:R-:W-:Y:S01]  /*7a50*/  STL [R1+0x98c], R6 ;  /* 0x00098c0601007387 */ /* 0x000fe20000100800 */
[----:B------:R-:W-:Y:S01]  /*7a60*/  LEA R5, P4, R17, R2, 0x1 ;  /* 0x0000000211057211 */ /* 0x000fe200078808ff */
[----:B------:R-:W-:Y:S02]  /*7a70*/  IMAD.MOV.U32 R28, RZ, RZ, R4 ;  /* 0x000000ffff1c7224 */ /* 0x000fe400078e0004 */
[----:B------:R1:W-:Y:S04]  /*7a80*/  STL [R1+0x960], R3 ;  /* 0x0009600301007387 */ /* 0x0003e80000100800 */
[----:B------:R2:W-:Y:S01]  /*7a90*/  STL [R1+0x994], R5 ;  /* 0x0009940501007387 */ /* 0x0005e20000100800 */
[----:B-1----:R-:W-:-:S02]  /*7aa0*/  LEA.HI.X.SX32 R3, R12, R0, 0x1, P3 ;  /* 0x000000000c037211 */ /* 0x002fc400018f0eff */
[----:B------:R-:W-:Y:S02]  /*7ab0*/  LEA R4, P3, R18, R2, 0x1 ;  /* 0x0000000212047211 */ /* 0x000fe400078608ff */
[----:B--2---:R-:W-:Y:S01]  /*7ac0*/  LEA.HI.X.SX32 R5, R13, R0, 0x1, P2 ;  /* 0x000000000d057211 */ /* 0x004fe200010f0eff */
[----:B------:R1:W-:Y:S04]  /*7ad0*/  STL [R1+0x968], R3 ;  /* 0x0009680301007387 */ /* 0x0003e80000100800 */
[----:B------:R2:W-:Y:S01]  /*7ae0*/  STL [R1+0x99c], R4 ;  /* 0x00099c0401007387 */ /* 0x0005e20000100800 */
[----:B-1----:R-:W-:-:S03]  /*7af0*/  LEA R3, P2, R19, R2, 0x1 ;  /* 0x0000000213037211 */ /* 0x002fc600078408ff */
[----:B------:R1:W-:Y:S01]  /*7b00*/  STL [R1+0x970], R5 ;  /* 0x0009700501007387 */ /* 0x0003e20000100800 */
[----:B--2---:R-:W-:-:S03]  /*7b10*/  LEA.HI.X.SX32 R4, R14, R0, 0x1, P1 ;  /* 0x000000000e047211 */ /* 0x004fc600008f0eff */
[----:B------:R2:W-:Y:S04]  /*7b20*/  STL [R1+0x9a4], R3 ;  /* 0x0009a40301007387 */ /* 0x0005e80000100800 */
[----:B------:R3:W-:Y:S01]  /*7b30*/  STL [R1+0x978], R4 ;  /* 0x0009780401007387 */ /* 0x0007e20000100800 */
[----:B-1----:R-:W-:Y:S02]  /*7b40*/  LEA R5, P1, R20, R2, 0x1 ;  /* 0x0000000214057211 */ /* 0x002fe400078208ff */
[----:B--2---:R-:W-:-:S03]  /*7b50*/  LEA.HI.X.SX32 R3, R15, R0, 0x1, P0 ;  /* 0x000000000f037211 */ /* 0x004fc600000f0eff */
[----:B------:R1:W-:Y:S01]  /*7b60*/  STL [R1+0x9ac], R5 ;  /* 0x0009ac0501007387 */ /* 0x0003e20000100800 */
[----:B---3--:R-:W-:-:S03]  /*7b70*/  LEA R4, P0, R21, R2, 0x1 ;  /* 0x0000000215047211 */ /* 0x008fc600078008ff */
[----:B------:R4:W-:Y:S04]  /*7b80*/  STL [R1+0x980], R3 ;  /* 0x0009800301007387 */ /* 0x0009e80000100800 */
[----:B------:R2:W-:Y:S01]  /*7b90*/  STL [R1+0x9b4], R4 ;  /* 0x0009b40401007387 */ /* 0x0005e20000100800 */
[----:B-1----:R-:W-:Y:S02]  /*7ba0*/  LEA.HI.X.SX32 R5, R16, R0, 0x1, P5 ;  /* 0x0000000010057211 */ /* 0x002fe400028f0eff */
[----:B----4-:R-:W-:-:S03]  /*7bb0*/  LEA R3, P5, R22, R2, 0x1 ;  /* 0x0000000216037211 */ /* 0x010fc600078a08ff */
[----:B------:R1:W-:Y:S01]  /*7bc0*/  STL [R1+0x988], R5 ;  /* 0x0009880501007387 */ /* 0x0003e20000100800 */
[----:B--2---:R-:W-:-:S03]  /*7bd0*/  LEA.HI.X.SX32 R4, R17, R0, 0x1, P4 ;  /* 0x0000000011047211 */ /* 0x004fc600020f0eff */
[----:B------:R2:W-:Y:S04]  /*7be0*/  STL [R1+0x9b8], R3 ;  /* 0x0009b80301007387 */ /* 0x0005e80000100800 */
[----:B------:R5:W-:Y:S01]  /*7bf0*/  STL [R1+0x990], R4 ;  /* 0x0009900401007387 */ /* 0x000be20000100800 */
[----:B-1----:R-:W-:Y:S02]  /*7c00*/  LEA R5, P4, R24, R2, 0x1 ;  /* 0x0000000218057211 */ /* 0x002fe400078808ff */
[----:B--2---:R-:W-:-:S03]  /*7c10*/  LEA.HI.X.SX32 R3, R18, R0, 0x1, P3 ;  /* 0x0000000012037211 */ /* 0x004fc600018f0eff */
[----:B------:R1:W-:Y:S01]  /*7c20*/  STL [R1+0x9bc], R5 ;  /* 0x0009bc0501007387 */ /* 0x0003e20000100800 */
[----:B-----5:R-:W-:-:S03]  /*7c30*/  LEA R4, P3, R25, R2, 0x1 ;  /* 0x0000000219047211 */ /* 0x020fc600078608ff */
[----:B------:R2:W-:Y:S04]  /*7c40*/  STL [R1+0x998], R3 ;  /* 0x0009980301007387 */ /* 0x0005e80000100800 */
[----:B------:R3:W-:Y:S01]  /*7c50*/  STL [R1+0x9c0], R4 ;  /* 0x0009c00401007387 */ /* 0x0007e20000100800 */
[----:B-1----:R-:W-:Y:S02]  /*7c60*/  LEA.HI.X.SX32 R5, R19, R0, 0x1, P2 ;  /* 0x0000000013057211 */ /* 0x002fe400010f0eff */
[----:B--2---:R-:W-:-:S03]  /*7c70*/  LEA R3, P2, R26, R2, 0x1 ;  /* 0x000000021a037211 */ /* 0x004fc600078408ff */
[----:B------:R1:W-:Y:S01]  /*7c80*/  STL [R1+0x9a0], R5 ;  /* 0x0009a00501007387 */ /* 0x0003e20000100800 */
[----:B---3--:R-:W-:-:S03]  /*7c90*/  LEA.HI.X.SX32 R4, R20, R0, 0x1, P1 ;  /* 0x0000000014047211 */ /* 0x008fc600008f0eff */
[----:B------:R2:W-:Y:S04]  /*7ca0*/  STL [R1+0x9c4], R3 ;  /* 0x0009c40301007387 */ /* 0x0005e80000100800 */
[----:B------:R3:W-:Y:S01]  /*7cb0*/  STL [R1+0x9a8], R4 ;  /* 0x0009a80401007387 */ /* 0x0007e20000100800 */
[----:B-1----:R-:W-:Y:S02]  /*7cc0*/  LEA R5, P1, R27, R2, 0x1 ;  /* 0x000000021b057211 */ /* 0x002fe400078208ff */
[-C--:B------:R-:W-:Y:S01]  /*7cd0*/  LEA.HI.X.SX32 R6, R25, R0.reuse, 0x1, P3 ;  /* 0x0000000019067211 */ /* 0x080fe200018f0eff */
[----:B--2---:R-:W1:Y:S01]  /*7ce0*/  LDC R3, c[0x0][0x3a8] ;  /* 0x0000ea00ff037b82 */ /* 0x004e620000000800 */
[----:B---3--:R-:W-:Y:S02]  /*7cf0*/  LEA.HI.X.SX32 R4, R21, R0, 0x1, P0 ;  /* 0x0000000015047211 */ /* 0x008fe400000f0eff */
[----:B------:R-:W-:Y:S01]  /*7d00*/  LEA R2, P0, R23, R2, 0x1 ;  /* 0x0000000217027211 */ /* 0x000fe200078008ff */
[----:B------:R2:W-:Y:S04]  /*7d10*/  STL [R1+0x9c8], R5 ;  /* 0x0009c80501007387 */ /* 0x0005e80000100800 */
[----:B------:R-:W-:Y:S04]  /*7d20*/  STL [R1+0x9b0], R4 ;  /* 0x0009b00401007387 */ /* 0x000fe80000100800 */
[----:B------:R3:W-:Y:S01]  /*7d30*/  STL [R1+0x83c], R2 ;  /* 0x00083c0201007387 */ /* 0x0007e20000100800 */
[----:B--2---:R-:W-:-:S02]  /*7d40*/  LEA.HI.X.SX32 R5, R22, R0, 0x1, P5 ;  /* 0x0000000016057211 */ /* 0x004fc400028f0eff */
[----:B---3--:R-:W-:-:S03]  /*7d50*/  LEA.HI.X.SX32 R2, R24, R0, 0x1, P4 ;  /* 0x0000000018027211 */ /* 0x008fc600020f0eff */
[----:B------:R-:W-:Y:S04]  /*7d60*/  STL [R1+0x828], R5 ;  /* 0x0008280501007387 */ /* 0x000fe80000100800 */
[----:B------:R-:W-:Y:S04]  /*7d70*/  STL [R1+0x82c], R2 ;  /* 0x00082c0201007387 */ /* 0x000fe80000100800 */
[----:B------:R2:W-:Y:S02]  /*7d80*/  STL [R1+0x830], R6 ;  /* 0x0008300601007387 */ /* 0x0005e40000100800 */
[----:B--2---:R-:W2:Y:S01]  /*7d90*/  LDC R6, c[0x0][0x3a8] ;  /* 0x0000ea00ff067b82 */ /* 0x004ea20000000800 */
[----:B-1----:R-:W-:Y:S01]  /*7da0*/  IMAD R4, R3, 0x3f, RZ ;  /* 0x0000003f03047824 */ /* 0x002fe200078e02ff */
[----:B------:R-:W-:-:S02]  /*7db0*/  LEA.HI.X.SX32 R5, R26, R0, 0x1, P2 ;  /* 0x000000001a057211 */ /* 0x000fc400010f0eff */
[-C--:B------:R-:W-:Y:S01]  /*7dc0*/  LEA.HI.X.SX32 R7, R27, R0.reuse, 0x1, P1 ;  /* 0x000000001b077211 */ /* 0x080fe200008f0eff */
[C---:B------:R-:W-:Y:S01]  /*7dd0*/  IMAD.WIDE R2, R4.reuse, 0x2, R28 ;  /* 0x0000000204027825 */ /* 0x040fe200078e021c */
[----:B------:R-:W-:Y:S01]  /*7de0*/  LEA.HI.X.SX32 R0, R23, R0, 0x1, P0 ;  /* 0x0000000017007211 */ /* 0x000fe200000f0eff */
[----:B------:R1:W-:Y:S04]  /*7df0*/  STL [R1+0x834], R5 ;  /* 0x0008340501007387 */ /* 0x0003e80000100800 */
[----:B------:R2:W-:Y:S04]  /*7e00*/  STL [R1+0x838], R7 ;  /* 0x0008380701007387 */ /* 0x0005e80000100800 */
[----:B------:R-:W-:Y:S01]  /*7e10*/  STL [R1+0x434], R0 ;  /* 0x0004340001007387 */ /* 0x000fe20000100800 */
[----:B-1----:R-:W-:-:S03]  /*7e20*/  IMAD.WIDE R4, R4, 0x2, R10 ;  /* 0x0000000204047825 */ /* 0x002fc600078e020a */
[----:B------:R-:W-:Y:S01]  /*7e30*/  STL [R1+0x43c], R2 ;  /* 0x00043c0201007387 */ /* 0x000fe20000100800 */
[----:B--2---:R-:W-:-:S03]  /*7e40*/  IMAD R7, R6, 0x3e, RZ ;  /* 0x0000003e06077824 */ /* 0x004fc600078e02ff */
[----:B------:R1:W-:Y:S01]  /*7e50*/  STL [R1+0x438], R3 ;  /* 0x0004380301007387 */ /* 0x0003e20000100800 */
[----:B0-----:R-:W-:-:S03]  /*7e60*/  IMAD R6, R8, 0x3d, RZ ;  /* 0x0000003d08067824 */ /* 0x001fc600078e02ff */
[----:B------:R-:W-:Y:S01]  /*7e70*/  STL [R1+0x444], R4 ;  /* 0x0004440401007387 */ /* 0x000fe20000100800 */
[----:B-1----:R-:W-:-:S03]  /*7e80*/  IMAD.WIDE R2, R7, 0x2, R28 ;  /* 0x0000000207027825 */ /* 0x002fc600078e021c */
[----:B------:R0:W-:Y:S04]  /*7e90*/  STL [R1+0x440], R5 ;  /* 0x0004400501007387 */ /* 0x0001e80000100800 */
[----:B------:R-:W-:Y:S04]  /*7ea0*/  STL [R1+0x44c], R2 ;  /* 0x00044c0201007387 */ /* 0x000fe80000100800 */
[----:B------:R1:W-:Y:S01]  /*7eb0*/  STL [R1+0x448], R3 ;  /* 0x0004480301007387 */ /* 0x0003e20000100800 */
[----:B0-----:R-:W-:-:S04]  /*7ec0*/  IMAD.WIDE R4, R7, 0x2, R10 ;  /* 0x0000000207047825 */ /* 0x001fc800078e020a */
[----:B------:R-:W-:Y:S01]  /*7ed0*/  IMAD R0, R8, 0x3c, RZ ;  /* 0x0000003c08007824 */ /* 0x000fe200078e02ff */
[----:B------:R-:W-:Y:S01]  /*7ee0*/  STL [R1+0x454], R4 ;  /* 0x0004540401007387 */ /* 0x000fe20000100800 */
[----:B-1----:R-:W-:-:S03]  /*7ef0*/  IMAD.WIDE R2, R6, 0x2, R28 ;  /* 0x0000000206027825 */ /* 0x002fc600078e021c */
[----:B------:R0:W-:Y:S01]  /*7f00*/  STL [R1+0x450], R5 ;  /* 0x0004500501007387 */ /* 0x0001e20000100800 */
[----:B------:R-:W-:-:S03]  /*7f10*/  IMAD.WIDE R6, R6, 0x2, R10 ;  /* 0x0000000206067825 */ /* 0x000fc600078e020a */
[----:B------:R-:W-:Y:S04]  /*7f20*/  STL [R1+0x45c], R2 ;  /* 0x00045c0201007387 */ /* 0x000fe80000100800 */
[----:B------:R1:W-:Y:S04]  /*7f30*/  STL [R1+0x458], R3 ;  /* 0x0004580301007387 */ /* 0x0003e80000100800 */
[----:B------:R2:W-:Y:S01]  /*7f40*/  STL [R1+0x464], R6 ;  /* 0x0004640601007387 */ /* 0x0005e20000100800 */
[----:B0-----:R-:W-:-:S04]  /*7f50*/  IMAD.WIDE R4, R0, 0x2, R10 ;  /* 0x0000000200047825 */ /* 0x001fc800078e020a */
[----:B-1----:R-:W-:Y:S01]  /*7f60*/  IMAD.WIDE R2, R0, 0x2, R28 ;  /* 0x0000000200027825 */ /* 0x002fe200078e021c */
[----:B------:R-:W-:Y:S03]  /*7f70*/  STL [R1+0x460], R7 ;  /* 0x0004600701007387 */ /* 0x000fe60000100800 */
[C---:B--2---:R-:W-:Y:S01]  /*7f80*/  IMAD R6, R8.reuse, 0x3b, RZ ;  /* 0x0000003b08067824 */ /* 0x044fe200078e02ff */
[----:B------:R-:W-:Y:S04]  /*7f90*/  STL [R1+0x46c], R2 ;  /* 0x00046c0201007387 */ /* 0x000fe80000100800 */
[----:B------:R0:W-:Y:S01]  /*7fa0*/  STL [R1+0x468], R3 ;  /* 0x0004680301007387 */ /* 0x0001e20000100800 */
[----:B------:R-:W-:-:S03]  /*7fb0*/  IMAD R0, R8, 0x3a, RZ ;  /* 0x0000003a08007824 */ /* 0x000fc600078e02ff */
[----:B------:R-:W-:Y:S01]  /*7fc0*/  STL [R1+0x474], R4 ;  /* 0x0004740401007387 */ /* 0x000fe20000100800 */
[----:B0-----:R-:W-:-:S03]  /*7fd0*/  IMAD.WIDE R2, R6, 0x2, R28 ;  /* 0x0000000206027825 */ /* 0x001fc600078e021c */
        /* <DEDUP_REMOVED lines=179> */
[----:B------:R-:W-:-:S03]  /*8b10*/  IMAD.SHL.U32 R0, R8, 0x20, RZ ;  /* 0x0000002008007824 */ /* 0x000fc600078e00ff */
        /* <DEDUP_REMOVED lines=215> */
[----:B------:R1:W-:Y:S01]  /*9890*/  STL [R1+0x7f8], R3 ;  /* 0x0007f80301007387 */ /* 0x0003e20000100800 */
[----:B0-----:R-:W-:-:S03]  /*98a0*/  IMAD.WIDE R4, R0, 0x2, R10 ;  /* 0x0000000200047825 */ /* 0x001fc600078e020a */
[----:B------:R-:W-:Y:S01]  /*98b0*/  STL [R1+0x804], R6 ;  /* 0x0008040601007387 */ /* 0x000fe20000100800 */
[----:B-1----:R-:W-:-:S03]  /*98c0*/  IMAD.WIDE R2, R0, 0x2, R28 ;  /* 0x0000000200027825 */ /* 0x002fc600078e021c */
[----:B------:R0:W-:Y:S04]  /*98d0*/  STL [R1+0x800], R7 ;  /* 0x0008000701007387 */ /* 0x0001e80000100800 */
[----:B------:R-:W-:Y:S04]  /*98e0*/  STL [R1+0x80c], R2 ;  /* 0x00080c0201007387 */ /* 0x000fe80000100800 */
[----:B------:R1:W-:Y:S01]  /*98f0*/  STL [R1+0x808], R3 ;  /* 0x0008080301007387 */ /* 0x0003e20000100800 */
[----:B0-----:R-:W-:-:S03]  /*9900*/  IMAD.WIDE R6, R8, 0x2, R28 ;  /* 0x0000000208067825 */ /* 0x001fc600078e021c */
[----:B------:R-:W-:Y:S04]  /*9910*/  STL [R1+0x814], R4 ;  /* 0x0008140401007387 */ /* 0x000fe80000100800 */
[----:B------:R-:W-:Y:S01]  /*9920*/  STL [R1+0x810], R5 ;  /* 0x0008100501007387 */ /* 0x000fe20000100800 */
[----:B-1----:R-:W-:-:S03]  /*9930*/  IMAD.WIDE R2, R8, 0x2, R10 ;  /* 0x0000000208027825 */ /* 0x002fc600078e020a */
[----:B------:R-:W-:Y:S04]  /*9940*/  STL [R1+0x81c], R6 ;  /* 0x00081c0601007387 */ /* 0x000fe80000100800 */
[----:B------:R-:W-:Y:S04]  /*9950*/  STL [R1+0x818], R7 ;  /* 0x0008180701007387 */ /* 0x000fe80000100800 */
[----:B------:R0:W-:Y:S04]  /*9960*/  STL [R1+0x824], R2 ;  /* 0x0008240201007387 */ /* 0x0001e80000100800 */
[----:B------:R1:W-:Y:S04]  /*9970*/  STL [R1+0x820], R3 ;  /* 0x0008200301007387 */ /* 0x0003e80000100800 */
[----:B------:R2:W-:Y:S04]  /*9980*/  STL [R1+0x430], RZ ;  /* 0x000430ff01007387 */ /* 0x0005e80000100800 */
        /* <DEDUP_REMOVED lines=66> */
[----:B------:R2:W-:Y:S01]  /*9db0*/  STL [R1+0x368], RZ ;  /* 0x000368ff01007387 */ /* 0x0005e20000100800 */
[----:B------:R-:W3:Y:S03]  /*9dc0*/  S2R R9, SR_TID.X ;  /* 0x0000000000097919 */ /* 0x000ee60000002100 */
[----:B------:R2:W-:Y:S04]  /*9dd0*/  STL [R1+0x36c], RZ ;  /* 0x00036cff01007387 */ /* 0x0005e80000100800 */
[----:B------:R2:W-:Y:S01]  /*9de0*/  STL [R1+0x350], RZ ;  /* 0x000350ff01007387 */ /* 0x0005e20000100800 */
[----:B0-----:R-:W-:-:S03]  /*9df0*/  IMAD.SHL.U32 R2, R8, 0x40, RZ ;  /* 0x0000004008027824 */ /* 0x001fc600078e00ff */
[----:B------:R2:W-:Y:S04]  /*9e00*/  STL [R1+0x354], RZ ;  /* 0x000354ff01007387 */ /* 0x0005e80000100800 */
[----:B------:R2:W-:Y:S01]  /*9e10*/  STL [R1+0x358], RZ ;  /* 0x000358ff01007387 */ /* 0x0005e20000100800 */
[----:B------:R-:W0:Y:S03]  /*9e20*/  S2R R12, SR_TID.X ;  /* 0x00000000000c7919 */ /* 0x000e260000002100 */
[----:B------:R2:W-:Y:S04]  /*9e30*/  STL [R1+0x35c], RZ ;  /* 0x00035cff01007387 */ /* 0x0005e80000100800 */
[----:B------:R2:W-:Y:S04]  /*9e40*/  STL [R1+0x340], RZ ;  /* 0x000340ff01007387 */ /* 0x0005e80000100800 */
[----:B------:R2:W-:Y:S01]  /*9e50*/  STL [R1+0x344], RZ ;  /* 0x000344ff01007387 */ /* 0x0005e20000100800 */
[----:B------:R-:W4:Y:S03]  /*9e60*/  S2R R8, SR_TID.X ;  /* 0x0000000000087919 */ /* 0x000f260000002100 */
        /* <DEDUP_REMOVED lines=22> */
[----:B---3--:R-:W-:-:S03]  /*9fd0*/  LOP3.LUT R9, R9, 0x3f, RZ, 0xc0, !PT ;  /* 0x0000003f09097812 */ /* 0x008fc600078ec0ff */
[----:B------:R2:W-:Y:S04]  /*9fe0*/  STL [R1+0x2e0], RZ ;  /* 0x0002e0ff01007387 */ /* 0x0005e80000100800 */
[----:B------:R2:W-:Y:S04]  /*9ff0*/  STL [R1+0x2e4], RZ ;  /* 0x0002e4ff01007387 */ /* 0x0005e80000100800 */
[----:B------:R2:W-:Y:S01]  /*a000*/  STL [R1+0x2e8], RZ ;  /* 0x0002e8ff01007387 */ /* 0x0005e20000100800 */
[----:B0-----:R-:W-:-:S03]  /*a010*/  IMAD.SHL.U32 R11, R12, 0x2, RZ ;  /* 0x000000020c0b7824 */ /* 0x001fc600078e00ff */
[----:B------:R2:W-:Y:S04]  /*a020*/  STL [R1+0x2ec], RZ ;  /* 0x0002ecff01007387 */ /* 0x0005e80000100800 */
[----:B------:R2:W-:Y:S01]  /*a030*/  STL [R1+0x2b0], RZ ;  /* 0x0002b0ff01007387 */ /* 0x0005e20000100800 */
[----:B------:R-:W-:-:S03]  /*a040*/  IMAD.SHL.U32 R28, R9, 0x2, RZ ;  /* 0x00000002091c7824 */ /* 0x000fc600078e00ff */
[----:B------:R2:W-:Y:S01]  /*a050*/  STL [R1+0x2b4], RZ ;  /* 0x0002b4ff01007387 */ /* 0x0005e20000100800 */
[----:B----4-:R-:W-:-:S03]  /*a060*/  LOP3.LUT R9, R8, 0x7, RZ, 0xc0, !PT ;  /* 0x0000000708097812 */ /* 0x010fc600078ec0ff */
[----:B------:R2:W-:Y:S04]  /*a070*/  STL [R1+0x2b8], RZ ;  /* 0x0002b8ff01007387 */ /* 0x0005e80000100800 */
[----:B------:R2:W-:Y:S01]  /*a080*/  STL [R1+0x2bc], RZ ;  /* 0x0002bcff01007387 */ /* 0x0005e20000100800 */
[----:B------:R-:W-:-:S03]  /*a090*/  LOP3.LUT R8, R11, 0x10, RZ, 0xc0, !PT ;  /* 0x000000100b087812 */ /* 0x000fc600078ec0ff */
[----:B------:R2:W-:Y:S04]  /*a0a0*/  STL [R1+0x270], RZ ;  /* 0x000270ff01007387 */ /* 0x0005e80000100800 */
[----:B------:R2:W-:Y:S04]  /*a0b0*/  STL [R1+0x274], RZ ;  /* 0x000274ff01007387 */ /* 0x0005e80000100800 */
[----:B------:R2:W-:Y:S01]  /*a0c0*/  STL [R1+0x278], RZ ;  /* 0x000278ff01007387 */ /* 0x0005e20000100800 */
[----:B------:R-:W-:-:S03]  /*a0d0*/  IMAD R29, R9, 0x110, RZ ;  /* 0x00000110091d7824 */ /* 0x000fc600078e02ff */
[----:B------:R2:W-:Y:S01]  /*a0e0*/  STL [R1+0x27c], RZ ;  /* 0x00027cff01007387 */ /* 0x0005e20000100800 */
[----:B------:R-:W-:-:S03]  /*a0f0*/  LOP3.LUT R8, R8, 0x20, R12, 0xf8, !PT ;  /* 0x0000002008087812 */ /* 0x000fc600078ef80c */
[----:B------:R2:W-:Y:S04]  /*a100*/  STL [R1+0x260], RZ ;  /* 0x000260ff01007387 */ /* 0x0005e80000100800 */
[----:B------:R2:W-:Y:S04]  /*a110*/  STL [R1+0x264], RZ ;  /* 0x000264ff01007387 */ /* 0x0005e80000100800 */
[----:B------:R2:W-:Y:S01]  /*a120*/  STL [R1+0x268], RZ ;  /* 0x000268ff01007387 */ /* 0x0005e20000100800 */
[----:B-1----:R-:W-:-:S03]  /*a130*/  SHF.R.S32.HI R3, RZ, 0x1f, R2 ;  /* 0x0000001fff037819 */ /* 0x002fc60000011402 */
[----:B------:R2:W-:Y:S01]  /*a140*/  STL [R1+0x26c], RZ ;  /* 0x00026cff01007387 */ /* 0x0005e20000100800 */
[----:B------:R-:W-:-:S03]  /*a150*/  IMAD.SHL.U32 R10, R12, 0x80, RZ ;  /* 0x000000800c0a7824 */ /* 0x000fc600078e00ff */
[----:B------:R2:W-:Y:S01]  /*a160*/  STL [R1+0x250], RZ ;  /* 0x000250ff01007387 */ /* 0x0005e20000100800 */
[----:B------:R-:W-:-:S03]  /*a170*/  LOP3.LUT R8, R29, R8, RZ, 0x3c, !PT ;  /* 0x000000081d087212 */ /* 0x000fc600078e3cff */
[----:B------:R2:W-:Y:S04]  /*a180*/  STL [R1+0x254], RZ ;  /* 0x000254ff01007387 */ /* 0x0005e80000100800 */
[----:B------:R2:W-:Y:S01]  /*a190*/  STL [R1+0x258], RZ ;  /* 0x000258ff01007387 */ /* 0x0005e20000100800 */
[----:B------:R-:W-:-:S03]  /*a1a0*/  SHF.L.U64.HI R0, R2, 0x1, R3 ;  /* 0x0000000102007819 */ /* 0x000fc60000010203 */
[----:B------:R2:W-:Y:S01]  /*a1b0*/  STL [R1+0x25c], RZ ;  /* 0x00025cff01007387 */ /* 0x0005e20000100800 */
[----:B------:R-:W-:-:S03]  /*a1c0*/  LOP3.LUT R2, R28, 0x10, RZ, 0x3c, !PT ;  /* 0x000000101c027812 */ /* 0x000fc600078e3cff */
[----:B------:R2:W-:Y:S01]  /*a1d0*/  STL [R1+0x240], RZ ;  /* 0x000240ff01007387 */ /* 0x0005e20000100800 */
[----:B------:R-:W-:-:S03]  /*a1e0*/  LOP3.LUT R8, R8, 0x800, R10, 0xf8, !PT ;  /* 0x0000080008087812 */ /* 0x000fc600078ef80a */
[----:B------:R2:W-:Y:S01]  /*a1f0*/  STL [R1+0x244], RZ ;  /* 0x000244ff01007387 */ /* 0x0005e20000100800 */
[----:B------:R-:W-:-:S03]  /*a200*/  LOP3.LUT R2, R28, 0x30, RZ, 0x3c, !PT ;  /* 0x000000301c027812 */ /* 0x000fc600078e3cff */
[----:B------:R2:W-:Y:S01]  /*a210*/  STL [R1+0x248], RZ ;  /* 0x000248ff01007387 */ /* 0x0005e20000100800 */
[----:B------:R-:W-:-:S03]  /*a220*/  LOP3.LUT R2, R28, 0x50, RZ, 0x3c, !PT ;  /* 0x000000501c027812 */ /* 0x000fc600078e3cff */
[----:B------:R2:W-:Y:S01]  /*a230*/  STL [R1+0x24c], RZ ;  /* 0x00024cff01007387 */ /* 0x0005e20000100800 */
[----:B------:R-:W-:-:S03]  /*a240*/  LOP3.LUT R2, R28, 0x60, RZ, 0x3c, !PT ;  /* 0x000000601c027812 */ /* 0x000fc600078e3cff */
[----:B------:R2:W-:Y:S01]  /*a250*/  STL [R1+0x230], RZ ;  /* 0x000230ff01007387 */ /* 0x0005e20000100800 */
[----:B------:R-:W-:-:S03]  /*a260*/  LOP3.LUT R2, R8, 0x40, RZ, 0x3c, !PT ;  /* 0x0000004008027812 */ /* 0x000fc600078e3cff */
[----:B------:R2:W-:Y:S04]  /*a270*/  STL [R1+0x234], RZ ;  /* 0x000234ff01007387 */ /* 0x0005e80000100800 */
[----:B------:R2:W-:Y:S04]  /*a280*/  STL [R1+0x238], RZ ;  /* 0x000238ff01007387 */ /* 0x0005e80000100800 */
[----:B------:R2:W-:Y:S04]  /*a290*/  STL [R1+0x23c], RZ ;  /* 0x00023cff01007387 */ /* 0x0005e80000100800 */
[----:B------:R2:W-:Y:S04]  /*a2a0*/  STL [R1+0x1f0], RZ ;  /* 0x0001f0ff01007387 */ /* 0x0005e80000100800 */
[----:B------:R2:W-:Y:S04]  /*a2b0*/  STL [R1+0x1f4], RZ ;  /* 0x0001f4ff01007387 */ /* 0x0005e80000100800 */
[----:B------:R2:W-:Y:S04]  /*a2c0*/  STL [R1+0x1f8], RZ ;  /* 0x0001f8ff01007387 */ /* 0x0005e80000100800 */
[----:B------:R2:W-:Y:S04]  /*a2d0*/  STL [R1+0x1fc], RZ ;  /* 0x0001fcff01007387 */ /* 0x0005e80000100800 */
[----:B------:R2:W-:Y:S01]  /*a2e0*/  STL [R1+0xa48], R2 ;  /* 0x000a480201007387 */ /* 0x0005e20000100800 */
[----:B------:R-:W-:Y:S01]  /*a2f0*/  IMAD R9, R9, 0x90, RZ ;  /* 0x0000009009097824 */ /* 0x000fe200078e02ff */
[----:B------:R-:W-:-:S02]  /*a300*/  USHF.R.S32.HI UR8, URZ, 0x1f, UR6 ;  /* 0x0000001fff087899 */ /* 0x000fc40008011406 */
[----:B------:R-:W-:Y:S02]  /*a310*/  USHF.L.U32 UR7, UR7, 0x6, URZ ;  /* 0x0000000607077899 */ /* 0x000fe400080006ff */
[----:B------:R-:W-:Y:S01]  /*a320*/  LOP3.LUT R9, R9, 0x30, R11, 0x78, !PT ;  /* 0x0000003009097812 */ /* 0x000fe200078e780b */
[----:B------:R-:W-:Y:S01]  /*a330*/  ULEA.HI UR8, UR8, UR6, URZ, 0x6 ;  /* 0x0000000608087291 */ /* 0x000fe2000f8f30ff */
[C---:B------:R-:W-:Y:S01]  /*a340*/  LOP3.LUT R3, R28.reuse, 0x20, RZ, 0x3c, !PT ;  /* 0x000000201c037812 */ /* 0x040fe200078e3cff */
[----:B------:R-:W-:Y:S01]  /*a350*/  USHF.R.S32.HI UR6, URZ, 0x1f, UR7 ;  /* 0x0000001fff067899 */ /* 0x000fe20008011407 */
[C---:B------:R-:W-:Y:S02]  /*a360*/  LOP3.LUT R3, R28.reuse, 0x40, RZ, 0x3c, !PT ;  /* 0x000000401c037812 */ /* 0x040fe400078e3cff */
[----:B------:R-:W-:Y:S02]  /*a370*/  LOP3.LUT R4, R28, 0x70, RZ, 0x3c, !PT ;  /* 0x000000701c047812 */ /* 0x000fe400078e3cff */
[----:B------:R-:W-:Y:S01]  /*a380*/  LOP3.LUT R3, R9, 0x40, RZ, 0x3c, !PT ;  /* 0x0000004009037812 */ /* 0x000fe200078e3cff */
[----:B------:R-:W-:-:S02]  /*a390*/  USHF.L.U32 UR9, UR7, 0x1, URZ ;  /* 0x0000000107097899 */ /* 0x000fc400080006ff */
[----:B------:R-:W-:Y:S02]  /*a3a0*/  USHF.R.S32.HI UR8, URZ, 0x6, UR8 ;  /* 0x00000006ff087899 */ /* 0x000fe40008011408 */
[----:B--2---:R-:W-:-:S12]  /*a3b0*/  USHF.L.U64.HI UR6, UR7, 0x1, UR6 ;  /* 0x0000000107067899 */ /* 0x004fd80008010206 */
.L_x_1:
[----:B0-----:R-:W2:Y:S01]  /*a3c0*/  LDL.64 R2, [R1+0x3b8] ;  /* 0x0003b80001027983 */ /* 0x001ea20000100a00 */
[----:B------:R-:W0:Y:S03]  /*a3d0*/  LDC R6, c[0x0][0x3a0] ;  /* 0x0000e800ff067b82 */ /* 0x000e260000000800 */
[----:B--2---:R1:W-:Y:S04]  /*a3e0*/  STL [R1+0x1600], R3 ;  /* 0x0016000301007387 */ /* 0x0043e80000100800 */
[----:B-1----:R-:W0:Y:S04]  /*a3f0*/  LDL R3, [R1+0x430] ;  /* 0x0004300001037983 */ /* 0x002e280000100800 */
        /* <DEDUP_REMOVED lines=45> */
[----:B-----5:R-:W-:Y:S04]  /*a6d0*/  STL [R1+0x1548], R29 ;  /* 0x0015481d01007387 */ /* 0x020fe80000100800 */
        /* <DEDUP_REMOVED lines=28> */
[----:B------:R-:W-:Y:S01]  /*a8a0*/  STL [R1+0x14e0], R9 ;  /* 0x0014e00901007387 */ /* 0x000fe20000100800 */
[----:B0-----:R-:W-:-:S03]  /*a8b0*/  IMAD R6, R3, -0x40, R6 ;  /* 0xffffffc003067824 */ /* 0x001fc600078e0206 */
        /* <DEDUP_REMOVED lines=30> */
[----:B------:R-:W3:Y:S01]  /*aaa0*/  LDL.LU R3, [R1+0x1600] ;  /* 0x0016000001037983 */ /* 0x000ee20000300800 */
[----:B------:R-:W-:-:S02]  /*aab0*/  ISETP.GT.AND P0, PT, R6, RZ, PT ;  /* 0x000000ff0600720c */ /* 0x000fc40003f04270 */
[----:B-1----:R-:W-:Y:S02]  /*aac0*/  PRMT R26, RZ, 0x7610, R26 ;  /* 0x00007610ff1a7816 */ /* 0x002fe4000000001a */
[----:B--2---:R-:W-:Y:S02]  /*aad0*/  PRMT R27, RZ, 0x7610, R27 ;  /* 0x00007610ff1b7816 */ /* 0x004fe4000000001b */
[C---:B------:R-:W-:Y:S02]  /*aae0*/  ISETP.GT.AND P1, PT, R6.reuse, 0x1, PT ;  /* 0x000000010600780c */ /* 0x040fe40003f24270 */
[----:B------:R-:W-:-:S05]  /*aaf0*/  ISETP.GT.AND P2, PT, R6, 0x2, PT ;  /* 0x000000020600780c */ /* 0x000fca0003f44270 */
[----:B---3--:R-:W2:Y:S04]  /*ab00*/  @P0 LDG.E.U16 R26, desc[UR10][R2.64] ;  /* 0x0000000a021a0981 */ /* 0x008ea8000c1e1500 */
[----:B--2---:R0:W-:Y:S04]  /*ab10*/  STL [R1+0x14], R26 ;  /* 0x0000141a01007387 */ /* 0x0041e80000100800 */
[----:B0-----:R-:W2:Y:S04]  /*ab20*/  LDL.LU R26, [R1+0x15fc] ;  /* 0x0015fc00011a7983 */ /* 0x001ea80000300800 */
[----:B------:R-:W3:Y:S01]  /*ab30*/  LDL.64 R2, [R1+0x3b0] ;  /* 0x0003b00001027983 */ /* 0x000ee20000100a00 */
[----:B--2---:R-:W-:-:S03]  /*ab40*/  PRMT R26, RZ, 0x7610, R26 ;  /* 0x00007610ff1a7816 */ /* 0x004fc6000000001a */
[----:B---3--:R-:W2:Y:S04]  /*ab50*/  @P0 LDG.E.U16 R27, desc[UR10][R2.64] ;  /* 0x0000000a021b0981 */ /* 0x008ea8000c1e1500 */
[----:B--2---:R0:W-:Y:S04]  /*ab60*/  STL [R1+0x18], R27 ;  /* 0x0000181b01007387 */ /* 0x0041e80000100800 */
[----:B0-----:R-:W2:Y:S04]  /*ab70*/  LDL.LU R27, [R1+0x15f8] ;  /* 0x0015f800011b7983 */ /* 0x001ea80000300800 */
[----:B------:R-:W3:Y:S04]  /*ab80*/  LDL R2, [R1+0x820] ;  /* 0x0008200001027983 */ /* 0x000ee80000100800 */
[----:B------:R-:W3:Y:S01]  /*ab90*/  LDL R3, [R1+0x824] ;  /* 0x0008240001037983 */ /* 0x000ee20000100800 */
[----:B------:R-:W-:-:S02]  /*aba0*/  ISETP.GT.AND P0, PT, R6, 0x3, PT ;  /* 0x000000030600780c */ /* 0x000fc40003f04270 */
[----:B--2---:R-:W-:Y:S02]  /*abb0*/  PRMT R27, RZ, 0x7610, R27 ;  /* 0x00007610ff1b7816 */ /* 0x004fe4000000001b */
[----:B---3--:R-:W-:-:S04]  /*abc0*/  @P1 LOP3.LUT R3, R3, R2, RZ, 0x3c, !PT ;  /* 0x0000000203031212 */ /* 0x008fc800078e3cff */
[----:B------:R-:W-:-:S04]  /*abd0*/  @P1 LOP3.LUT R2, R3, R2, RZ, 0x3c, !PT ;  /* 0x0000000203021212 */ /* 0x000fc800078e3cff */
[----:B------:R-:W-:-:S05]  /*abe0*/  @P1 LOP3.LUT R3, R3, R2, RZ, 0x3c, !PT ;  /* 0x0000000203031212 */ /* 0x000fca00078e3cff */
[----:B------:R-:W2:Y:S04]  /*abf0*/  @P1 LDG.E.U16 R26, desc[UR10][R2.64] ;  /* 0x0000000a021a1981 */ /* 0x000ea8000c1e1500 */
[----:B--2---:R0:W-:Y:S04]  /*ac00*/  STL [R1+0x24], R26 ;  /* 0x0000241a01007387 */ /* 0x0041e80000100800 */
[----:B0-----:R-:W2:Y:S04]  /*ac10*/  LDL.LU R26, [R1+0x15f4] ;  /* 0x0015f400011a7983 */ /* 0x001ea80000300800 */
[----:B------:R-:W3:Y:S04]  /*ac20*/  LDL R2, [R1+0x818] ;  /* 0x0008180001027983 */ /* 0x000ee80000100800 */
[----:B------:R-:W3:Y:S01]  /*ac30*/  LDL R3, [R1+0x81c] ;  /* 0x00081c0001037983 */ /* 0x000ee20000100800 */
[----:B--2---:R-:W-:-:S02]  /*ac40*/  PRMT R26, RZ, 0x7610, R26 ;  /* 0x00007610ff1a7816 */ /* 0x004fc4000000001a */
        /* <DEDUP_REMOVED lines=274> */
[----:B------:R-:W-:-:S02]  /*bd70*/  PRMT R23, RZ, 0x7610, R23 ;  /* 0x00007610ff177816 */ /* 0x000fc40000000017 */
[----:B------:R-:W-:Y:S02]  /*bd80*/  PRMT R22, RZ, 0x7610, R22 ;  /* 0x00007610ff167816 */ /* 0x000fe40000000016 */
[----:B------:R-:W-:Y:S02]  /*bd90*/  ISETP.GT.AND P0, PT, R6, 0x12, PT ;  /* 0x000000120600780c */ /* 0x000fe40003f04270 */
[----:B--2---:R-:W-:Y:S02]  /*bda0*/  PRMT R27, RZ, 0x7610, R27 ;  /* 0x00007610ff1b7816 */ /* 0x004fe4000000001b */
[----:B---3--:R-:W-:-:S04]  /*bdb0*/  @P1 LOP3.LUT R3, R3, R2, RZ, 0x3c, !PT ;  /* 0x0000000203031212 */ /* 0x008fc800078e3cff */
[----:B------:R-:W-:-:S04]  /*bdc0*/  @P1 LOP3.LUT R2, R3, R2, RZ, 0x3c, !PT ;  /* 0x0000000203021212 */ /* 0x000fc800078e3cff */
[----:B------:R-:W-:-:S05]  /*bdd0*/  @P1 LOP3.LUT R3, R3, R2, RZ, 0x3c, !PT ;  /* 0x0000000203031212 */ /* 0x000fca00078e3cff */
[----:B------:R-:W2:Y:S04]  /*bde0*/  @P1 LDG.E.U16 R26, desc[UR10][R2.64] ;  /* 0x0000000a021a1981 */ /* 0x000ea8000c1e1500 */
[----:B------:R-:W3:Y:S04]  /*bdf0*/  LDL R2, [R1+0x728] ;  /* 0x0007280001027983 */ /* 0x000ee80000100800 */
[----:B------:R-:W3:Y:S04]  /*be00*/  LDL R3, [R1+0x72c] ;  /* 0x00072c0001037983 */ /* 0x000ee80000100800 */
[----:B--2---:R-:W-:Y:S01]  /*be10*/  STL [R1+0x1454], R26 ;  /* 0x0014541a01007387 */ /* 0x004fe20000100800 */
[----:B---3--:R-:W-:-:S04]  /*be20*/  @P1 LOP3.LUT R3, R3, R2, RZ, 0x3c, !PT ;  /* 0x0000000203031212 */ /* 0x008fc800078e3cff */
[----:B------:R-:W-:-:S04]  /*be30*/  @P1 LOP3.LUT R2, R3, R2, RZ, 0x3c, !PT ;  /* 0x0000000203021212 */ /* 0x000fc800078e3cff */
[----:B------:R-:W-:-:S05]  /*be40*/  @P1 LOP3.LUT R3, R3, R2, RZ, 0x3c, !PT ;  /* 0x0000000203031212 */ /* 0x000fca00078e3cff */
[----:B------:R-:W2:Y:S04]  /*be50*/  @P1 LDG.E.U16 R27, desc[UR10][R2.64] ;  /* 0x0000000a021b1981 */ /* 0x000ea8000c1e1500 */
[----:B------:R-:W3:Y:S04]  /*be60*/  LDL R2, [R1+0x720] ;  /* 0x0007200001027983 */ /* 0x000ee80000100800 */
[----:B------:R-:W3:Y:S01]  /*be70*/  LDL R3, [R1+0x724] ;  /* 0x0007240001037983 */ /* 0x000ee20000100800 */
[----:B------:R-:W-:-:S03]  /*be80*/  ISETP.GT.AND P1, PT, R6, 0x13, PT ;  /* 0x000000130600780c */ /* 0x000fc60003f24270 */
[----:B--2---:R-:W-:Y:S01]  /*be90*/  STL [R1+0x1458], R27 ;  /* 0x0014581b01007387 */ /* 0x004fe20000100800 */
        /* <DEDUP_REMOVED lines=103> */
[----:B------:R-:W-:Y:S02]  /*c510*/  ISETP.GT.AND P0, PT, R6, 0x18, PT ;  /* 0x000000180600780c */ /* 0x000fe40003f04270 */
        /* <DEDUP_REMOVED lines=8> */
[----:B------:R-:W3:Y:S02]  /*c5a0*/  LDL R3, [R1+0x6c4] ;  /* 0x0006c40001037983 */ /* 0x000ee40000100800 */
[----:B---3--:R-:W-:-:S04]  /*c5b0*/  @P2 LOP3.LUT R3, R3, R2, RZ, 0x3c, !PT ;  /* 0x0000000203032212 */ /* 0x008fc800078e3cff */
[----:B------:R-:W-:-:S04]  /*c5c0*/  @P2 LOP3.LUT R2, R3, R2, RZ, 0x3c, !PT ;  /* 0x0000000203022212 */ /* 0x000fc800078e3cff */
[----:B------:R-:W-:-:S05]  /*c5d0*/  @P2 LOP3.LUT R3, R3, R2, RZ, 0x3c, !PT ;  /* 0x0000000203032212 */ /* 0x000fca00078e3cff */
[----:B------:R-:W3:Y:S04]  /*c5e0*/  @P2 LDG.E.U16 R23, desc[UR10][R2.64] ;  /* 0x0000000a02172981 */ /* 0x000ee8000c1e1500 */
[----:B---3--:R0:W-:Y:S04]  /*c5f0*/  STL [R1+0x398], R23 ;  /* 0x0003981701007387 */ /* 0x0081e80000100800 */
[----:B0-----:R-:W3:Y:S04]  /*c600*/  LDL.LU R23, [R1+0x154c] ;  /* 0x00154c0001177983 */ /* 0x001ee80000300800 */
[----:B------:R-:W4:Y:S04]  /*c610*/  LDL R2, [R1+0x6b8] ;  /* 0x0006b80001027983 */ /* 0x000f280000100800 */
[----:B------:R-:W4:Y:S01]  /*c620*/  LDL R3, [R1+0x6bc] ;  /* 0x0006bc0001037983 */ /* 0x000f220000100800 */
[----:B--2---:R-:W-:-:S02]  /*c630*/  PRMT R22, RZ, 0x7610, R22 ;  /* 0x00007610ff167816 */ /* 0x004fc40000000016 */
[----:B------:R-:W-:Y:S02]  /*c640*/  ISETP.GT.AND P1, PT, R6, 0x19, PT ;  /* 0x000000190600780c */ /* 0x000fe40003f24270 */
[----:B----4-:R-:W-:-:S04]  /*c650*/  @P2 LOP3.LUT R3, R3, R2, RZ, 0x3c, !PT ;  /* 0x0000000203032212 */ /* 0x010fc800078e3cff */
[----:B------:R-:W-:-:S04]  /*c660*/  @P2 LOP3.LUT R2, R3, R2, RZ, 0x3c, !PT ;  /* 0x0000000203022212 */ /* 0x000fc800078e3cff */
[----:B------:R-:W-:-:S05]  /*c670*/  @P2 LOP3.LUT R3, R3, R2, RZ, 0x3c, !PT ;  /* 0x0000000203032212 */ /* 0x000fca00078e3cff */
[----:B------:R-:W2:Y:S04]  /*c680*/  @P2 LDG.E.U16 R29, desc[UR10][R2.64] ;  /* 0x0000000a021d2981 */ /* 0x000ea8000c1e1500 */
[----:B--2---:R0:W-:Y:S04]  /*c690*/  STL [R1+0x394], R29 ;  /* 0x0003941d01007387 */ /* 0x0041e80000100800 */
[----:B0-----:R-:W2:Y:S04]  /*c6a0*/  LDL.LU R29, [R1+0x1548] ;  /* 0x00154800011d7983 */ /* 0x001ea80000300800 */
[----:B------:R-:W4:Y:S04]  /*c6b0*/  LDL R2, [R1+0x6b0] ;  /* 0x0006b00001027983 */ /* 0x000f280000100800 */
[----:B------:R-:W4:Y:S01]  /*c6c0*/  LDL R3, [R1+0x6b4] ;  /* 0x0006b40001037983 */ /* 0x000f220000100800 */
[----:B---3--:R-:W-:-:S02]  /*c6d0*/  PRMT R23, RZ, 0x7610, R23 ;  /* 0x00007610ff177816 */ /* 0x008fc40000000017 */
[----:B------:R-:W-:Y:S02]  /*c6e0*/  PRMT R17, RZ, 0x7610, R17 ;  /* 0x00007610ff117816 */ /* 0x000fe40000000011 */
[----:B------:R-:W-:Y:S02]  /*c6f0*/  ISETP.GT.AND P2, PT, R6, 0x1a, PT ;  /* 0x0000001a0600780c */ /* 0x000fe40003f44270 */
[----:B----4-:R-:W-:-:S04]  /*c700*/  @P0 LOP3.LUT R3, R3, R2, RZ, 0x3c, !PT ;  /* 0x0000000203030212 */ /* 0x010fc800078e3cff */
[----:B------:R-:W-:-:S04]  /*c710*/  @P0 LOP3.LUT R2, R3, R2, RZ, 0x3c, !PT ;  /* 0x0000000203020212 */ /* 0x000fc800078e3cff */
[----:B------:R-:W-:-:S05]  /*c720*/  @P0 LOP3.LUT R3, R3, R2, RZ, 0x3c, !PT ;  /* 0x0000000203030212 */ /* 0x000fca00078e3cff */
[----:B------:R-:W3:Y:S04]  /*c730*/  @P0 LDG.E.U16 R22, desc[UR10][R2.64] ;  /* 0x0000000a02160981 */ /* 0x000ee8000c1e1500 */
[----:B------:R-:W4:Y:S04]  /*c740*/  LDL R2, [R1+0x6a8] ;  /* 0x0006a80001027983 */ /* 0x000f280000100800 */
[----:B------:R-:W4:Y:S01]  /*c750*/  LDL R3, [R1+0x6ac] ;  /* 0x0006ac0001037983 */ /* 0x000f220000100800 */
[----:B--2---:R-:W-:-:S03]  /*c760*/  PRMT R29, RZ, 0x7610, R29 ;  /* 0x00007610ff1d7816 */ /* 0x004fc6000000001d */
[----:B---3--:R-:W-:Y:S01]  /*c770*/  STL [R1+0x145c], R22 ;  /* 0x00145c1601007387 */ /* 0x008fe20000100800 */
[----:B----4-:R-:W-:-:S04]  /*c780*/  @P0 LOP3.LUT R3, R3, R2, RZ, 0x3c, !PT ;  /* 0x0000000203030212 */ /* 0x010fc800078e3cff */
[----:B------:R-:W-:-:S04]  /*c790*/  @P0 LOP3.LUT R2, R3, R2, RZ, 0x3c, !PT ;  /* 0x0000000203020212 */ /* 0x000fc800078e3cff */
[----:B------:R-:W-:-:S05]  /*c7a0*/  @P0 LOP3.LUT R3, R3, R2, RZ, 0x3c, !PT ;  /* 0x0000000203030212 */ /* 0x000fca00078e3cff */
[----:B------:R0:W2:Y:S04]  /*c7b0*/  @P0 LDG.E.U16 R23, desc[UR10][R2.64] ;  /* 0x0000000a02170981 */ /* 0x0000a8000c1e1500 */
[----:B------:R-:W0:Y:S04]  /*c7c0*/  LDL R2, [R1+0x6a0] ;  /* 0x0006a00001027983 */ /* 0x000e280000100800 */
[----:B------:R-:W0:Y:S01]  /*c7d0*/  LDL R3, [R1+0x6a4] ;  /* 0x0006a40001037983 */ /* 0x000e220000100800 */
[----:B------:R-:W-:Y:S02]  /*c7e0*/  PRMT R16, RZ, 0x7610, R16 ;  /* 0x00007610ff107816 */ /* 0x000fe40000000010 */
[----:B------:R-:W-:-:S02]  /*c7f0*/  ISETP.GT.AND P0, PT, R6, 0x1b, PT ;  /* 0x0000001b0600780c */ /* 0x000fc40003f04270 */
[----:B0-----:R-:W-:-:S04]  /*c800*/  @P1 LOP3.LUT R3, R3, R2, RZ, 0x3c, !PT ;  /* 0x0000000203031212 */ /* 0x001fc800078e3cff */
[----:B------:R-:W-:-:S04]  /*c810*/  @P1 LOP3.LUT R2, R3, R2, RZ, 0x3c, !PT ;  /* 0x0000000203021212 */ /* 0x000fc800078e3cff */
[----:B------:R-:W-:-:S05]  /*c820*/  @P1 LOP3.LUT R3, R3, R2, RZ, 0x3c, !PT ;  /* 0x0000000203031212 */ /* 0x000fca00078e3cff */
[----:B------:R-:W3:Y:S04]  /*c830*/  @P1 LDG.E.U16 R29, desc[UR10][R2.64] ;  /* 0x0000000a021d1981 */ /* 0x000ee8000c1e1500 */
[----:B------:R-:W4:Y:S04]  /*c840*/  LDL R2, [R1+0x698] ;  /* 0x0006980001027983 */ /* 0x000f280000100800 */
[----:B------:R-:W4:Y:S04]  /*c850*/  LDL R3, [R1+0x69c] ;  /* 0x00069c0001037983 */ /* 0x000f280000100800 */
[----:B---3--:R-:W-:Y:S04]  /*c860*/  STL [R1+0x1424], R29 ;  /* 0x0014241d01007387 */ /* 0x008fe80000100800 */
[----:B------:R-:W-:Y:S01]  /*c870*/  STL [R1+0x1428], R29 ;  /* 0x0014281d01007387 */ /* 0x000fe20000100800 */
[----:B----4-:R-:W-:-:S04]  /*c880*/  @P1 LOP3.LUT R3, R3, R2, RZ, 0x3c, !PT ;  /* 0x0000000203031212 */ /* 0x010fc800078e3cff */
[----:B------:R-:W-:-:S04]  /*c890*/  @P1 LOP3.LUT R2, R3, R2, RZ, 0x3c, !PT ;  /* 0x0000000203021212 */ /* 0x000fc800078e3cff */
[----:B------:R-:W-:-:S05]  /*c8a0*/  @P1 LOP3.LUT R3, R3, R2, RZ, 0x3c, !PT ;  /* 0x0000000203031212 */ /* 0x000fca00078e3cff */
[----:B------:R-:W3:Y:S04]  /*c8b0*/  @P1 LDG.E.U16 R17, desc[UR10][R2.64] ;  /* 0x0000000a02111981 */ /* 0x000ee8000c1e1500 */
[----:B---3--:R0:W-:Y:S04]  /*c8c0*/  STL [R1], R17 ;  /* 0x0000001101007387 */ /* 0x0081e80000100800 */
[----:B0-----:R-:W3:Y:S04]  /*c8d0*/  LDL.LU R17, [R1+0x1544] ;  /* 0x0015440001117983 */ /* 0x001ee80000300800 */
[----:B------:R-:W4:Y:S04]  /*c8e0*/  LDL R2, [R1+0x690] ;  /* 0x0006900001027983 */ /* 0x000f280000100800 */
[----:B------:R-:W4:Y:S01]  /*c8f0*/  LDL R3, [R1+0x694] ;  /* 0x0006940001037983 */ /* 0x000f220000100800 */
[----:B---3--:R-:W-:-:S02]  /*c900*/  PRMT R17, RZ, 0x7610, R17 ;  /* 0x00007610ff117816 */ /* 0x008fc40000000011 */
[----:B----4-:R-:W-:-:S04]  /*c910*/  @P2 LOP3.LUT R3, R3, R2, RZ, 0x3c, !PT ;  /* 0x0000000203032212 */ /* 0x010fc800078e3cff */
[----:B------:R-:W-:-:S04]  /*c920*/  @P2 LOP3.LUT R2, R3, R2, RZ, 0x3c, !PT ;  /* 0x0000000203022212 */ /* 0x000fc800078e3cff */
[----:B------:R-:W-:-:S05]  /*c930*/  @P2 LOP3.LUT R3, R3, R2, RZ, 0x3c, !PT ;  /* 0x0000000203032212 */ /* 0x000fca00078e3cff */
[----:B------:R-:W3:Y:S04]  /*c940*/  @P2 LDG.E.U16 R16, desc[UR10][R2.64] ;  /* 0x0000000a02102981 */ /* 0x000ee8000c1e1500 */
[----:B---3--:R0:W-:Y:S04]  /*c950*/  STL [R1+0x160], R16 ;  /* 0x0001601001007387 */ /* 0x0081e80000100800 */
[----:B0-----:R-:W3:Y:S04]  /*c960*/  LDL.LU R16, [R1+0x1540] ;  /* 0x0015400001107983 */ /* 0x001ee80000300800 */
[----:B------:R-:W4:Y:S04]  /*c970*/  LDL R2, [R1+0x688] ;  /* 0x0006880001027983 */ /* 0x000f280000100800 */
[----:B------:R-:W4:Y:S01]  /*c980*/  LDL R3, [R1+0x68c] ;  /* 0x00068c0001037983 */ /* 0x000f220000100800 */
[----:B------:R-:W-:-:S02]  /*c990*/  ISETP.GT.AND P1, PT, R6, 0x1c, PT ;  /* 0x0000001c0600780c */ /* 0x000fc40003f24270 */
[----:B---3--:R-:W-:Y:S02]  /*c9a0*/  PRMT R16, RZ, 0x7610, R16 ;  /* 0x00007610ff107816 */ /* 0x008fe40000000010 */
        /* <DEDUP_REMOVED lines=74> */
[----:B------:R-:W-:-:S02]  /*ce50*/  PRMT R24, RZ, 0x7610, R24 ;  /* 0x00007610ff187816 */ /* 0x000fc40000000018 */
[----:B------:R-:W-:Y:S02]  /*ce60*/  PRMT R25, RZ, 0x7610, R25 ;  /* 0x00007610ff197816 */ /* 0x000fe40000000019 */
[----:B------:R-:W-:Y:S02]  /*ce70*/  ISETP.GT.AND P2, PT, R6, 0x20, PT ;  /* 0x000000200600780c */ /* 0x000fe40003f44270 */
[----:B----4-:R-:W-:-:S04]  /*ce80*/  @P0 LOP3.LUT R3, R3, R2, RZ, 0x3c, !PT ;  /* 0x0000000203030212 */ /* 0x010fc800078e3cff */
[----:B------:R-:W-:-:S04]  /*ce90*/  @P0 LOP3.LUT R2, R3, R2, RZ, 0x3c, !PT ;  /* 0x0000000203020212 */ /* 0x000fc800078e3cff */
[----:B------:R-:W-:-:S05]  /*cea0*/  @P0 LOP3.LUT R3, R3, R2, RZ, 0x3c, !PT ;  /* 0x0000000203030212 */ /* 0x000fca00078e3cff */
[----:B------:R-:W4:Y:S04]  /*ceb0*/  @P0 LDG.E.U16 R17, desc[UR10][R2.64] ;  /* 0x0000000a02110981 */ /* 0x000f28000c1e1500 */
[----:B----4-:R0:W-:Y:S04]  /*cec0*/  STL [R1+0x19c], R17 ;  /* 0x00019c1101007387 */ /* 0x0101e80000100800 */
[----:B0-----:R-:W4:Y:S04]  /*ced0*/  LDL.LU R17, [R1+0x151c] ;  /* 0x00151c0001117983 */ /* 0x001f280000300800 */
[----:B------:R-:W2:Y:S04]  /*cee0*/  LDL R2, [R1+0x640] ;  /* 0x0006400001027983 */ /* 0x000ea80000100800 */
[----:B------:R-:W2:Y:S02]  /*cef0*/  LDL R3, [R1+0x644] ;  /* 0x0006440001037983 */ /* 0x000ea40000100800 */
[----:B--2---:R-:W-:-:S04]  /*cf00*/  @P1 LOP3.LUT R3, R3, R2, RZ, 0x3c, !PT ;  /* 0x0000000203031212 */ /* 0x004fc800078e3cff */
[----:B------:R-:W-:-:S04]  /*cf10*/  @P1 LOP3.LUT R2, R3, R2, RZ, 0x3c, !PT ;  /* 0x0000000203021212 */ /* 0x000fc800078e3cff */
[----:B------:R-:W-:-:S05]  /*cf20*/  @P1 LOP3.LUT R3, R3, R2, RZ, 0x3c, !PT ;  /* 0x0000000203031212 */ /* 0x000fca00078e3cff */
[----:B------:R-:W2:Y:S04]  /*cf30*/  @P1 LDG.E.U16 R24, desc[UR10][R2.64] ;  /* 0x0000000a02181981 */ /* 0x000ea8000c1e1500 */
[----:B--2---:R0:W-:Y:S04]  /*cf40*/  STL [R1+0x198], R24 ;  /* 0x0001981801007387 */ /* 0x0041e80000100800 */
[----:B0-----:R-:W2:Y:S04]  /*cf50*/  LDL.LU R24, [R1+0x1518] ;  /* 0x0015180001187983 */ /* 0x001ea80000300800 */
[----:B------:R-:W2:Y:S04]  /*cf60*/  LDL R2, [R1+0x638] ;  /* 0x0006380001027983 */ /* 0x000ea80000100800 */
[----:B------:R-:W2:Y:S01]  /*cf70*/  LDL R3, [R1+0x63c] ;  /* 0x00063c0001037983 */ /* 0x000ea20000100800 */
[----:B---3--:R-:W-:-:S02]  /*cf80*/  PRMT R16, RZ, 0x7610, R16 ;  /* 0x00007610ff107816 */ /* 0x008fc40000000010 */
[----:B------:R-:W-:Y:S02]  /*cf90*/  ISETP.GT.AND P0, PT, R6, 0x21, PT ;  /* 0x000000210600780c */ /* 0x000fe40003f04270 */
[----:B--2---:R-:W-:-:S04]  /*cfa0*/  @P1 LOP3.LUT R3, R3, R2, RZ, 0x3c, !PT ;  /* 0x0000000203031212 */ /* 0x004fc800078e3cff */
[----:B------:R-:W-:-:S04]  /*cfb0*/  @P1 LOP3.LUT R2, R3, R2, RZ, 0x3c, !PT ;  /* 0x0000000203021212 */ /* 0x000fc800078e3cff */
[----:B------:R-:W-:-:S05]  /*cfc0*/  @P1 LOP3.LUT R3, R3, R2, RZ, 0x3c, !PT ;  /* 0x0000000203031212 */ /* 0x000fca00078e3cff */
[----:B------:R-:W2:Y:S04]  /*cfd0*/  @P1 LDG.E.U16 R25, desc[UR10][R2.64] ;  /* 0x0000000a02191981 */ /* 0x000ea8000c1e1500 */
[----:B--2---:R0:W-:Y:S04]  /*cfe0*/  STL [R1+0x194], R25 ;  /* 0x0001941901007387 */ /* 0x0041e80000100800 */
[----:B0-----:R-:W2:Y:S04]  /*cff0*/  LDL.LU R25, [R1+0x1514] ;  /* 0x0015140001197983 */ /* 0x001ea80000300800 */
[----:B------:R-:W3:Y:S04]  /*d000*/  LDL R2, [R1+0x630] ;  /* 0x0006300001027983 */ /* 0x000ee80000100800 */
[----:B------:R-:W3:Y:S01]  /*d010*/  LDL R3, [R1+0x634] ;  /* 0x0006340001037983 */ /* 0x000ee20000100800 */
[----:B----4-:R-:W-:-:S02]  /*d020*/  PRMT R17, RZ, 0x7610, R17 ;  /* 0x00007610ff117816 */ /* 0x010fc40000000011 */
[----:B------:R-:W-:Y:S02]  /*d030*/  PRMT R24, RZ, 0x7610, R24 ;  /* 0x00007610ff187816 */ /* 0x000fe40000000018 */
[----:B------:R-:W-:Y:S02]  /*d040*/  ISETP.GT.AND P1, PT, R6, 0x22, PT ;  /* 0x000000220600780c */ /* 0x000fe40003f24270 */
[----:B---3--:R-:W-:-:S04]  /*d050*/  @P2 LOP3.LUT R3, R3, R2, RZ, 0x3c, !PT ;  /* 0x0000000203032212 */ /* 0x008fc800078e3cff */
[----:B------:R-:W-:-:S04]  /*d060*/  @P2 LOP3.LUT R2, R3, R2, RZ, 0x3c, !PT ;  /* 0x0000000203022212 */ /* 0x000fc800078e3cff */
[----:B------:R-:W-:-:S05]  /*d070*/  @P2 LOP3.LUT R3, R3, R2, RZ, 0x3c, !PT ;  /* 0x0000000203032212 */ /* 0x000fca00078e3cff */
[----:B------:R0:W3:Y:S04]  /*d080*/  @P2 LDG.E.U16 R16, desc[UR10][R2.64] ;  /* 0x0000000a02102981 */ /* 0x0000e8000c1e1500 */
[----:B------:R-:W0:Y:S04]  /*d090*/  LDL R2, [R1+0x628] ;  /* 0x0006280001027983 */ /* 0x000e280000100800 */
[----:B------:R-:W0:Y:S02]  /*d0a0*/  LDL R3, [R1+0x62c] ;  /* 0x00062c0001037983 */ /* 0x000e240000100800 */
[----:B0-----:R-:W-:-:S04]  /*d0b0*/  @P2 LOP3.LUT R3, R3, R2, RZ, 0x3c, !PT ;  /* 0x0000000203032212 */ /* 0x001fc800078e3cff */
[----:B------:R-:W-:-:S04]  /*d0c0*/  @P2 LOP3.LUT R2, R3, R2, RZ, 0x3c, !PT ;  /* 0x0000000203022212 */ /* 0x000fc800078e3cff */
[----:B------:R-:W-:-:S05]  /*d0d0*/  @P2 LOP3.LUT R3, R3, R2, RZ, 0x3c, !PT ;  /* 0x0000000203032212 */ /* 0x000fca00078e3cff */
[----:B------:R0:W4:Y:S04]  /*d0e0*/  @P2 LDG.E.U16 R17, desc[UR10][R2.64] ;  /* 0x0000000a02112981 */ /* 0x000128000c1e1500 */
[----:B------:R-:W0:Y:S04]  /*d0f0*/  LDL R2, [R1+0x620] ;  /* 0x0006200001027983 */ /* 0x000e280000100800 */
[----:B------:R-:W0:Y:S01]  /*d100*/  LDL R3, [R1+0x624] ;  /* 0x0006240001037983 */ /* 0x000e220000100800 */
[----:B--2---:R-:W-:Y:S02]  /*d110*/  PRMT R25, RZ, 0x7610, R25 ;  /* 0x00007610ff197816 */ /* 0x004fe40000000019 */
[----:B------:R-:W-:-:S02]  /*d120*/  PRMT R12, RZ, 0x7610, R12 ;  /* 0x00007610ff0c7816 */ /* 0x000fc4000000000c */
[----:B------:R-:W-:Y:S02]  /*d130*/  PRMT R11, RZ, 0x7610, R11 ;  /* 0x00007610ff0b7816 */ /* 0x000fe4000000000b */
[----:B------:R-:W-:Y:S02]  /*d140*/  ISETP.GT.AND P2, PT, R6, 0x23, PT ;  /* 0x000000230600780c */ /* 0x000fe40003f44270 */
[----:B0-----:R-:W-:-:S04]  /*d150*/  @P0 LOP3.LUT R3, R3, R2, RZ, 0x3c, !PT ;  /* 0x0000000203030212 */ /* 0x001fc800078e3cff */
        /* <DEDUP_REMOVED lines=11> */
[----:B------:R-:W3:Y:S04]  /*d210*/  LDL R3, [R1+0x614] ;  /* 0x0006140001037983 */ /* 0x000ee80000100800 */
[----:B--2---:R-:W-:Y:S04]  /*d220*/  STL [R1+0x1420], R25 ;  /* 0x0014201901007387 */ /* 0x004fe80000100800 */
[----:B------:R-:W-:Y:S04]  /*d230*/  STL [R1+0x142c], R25 ;  /* 0x00142c1901007387 */ /* 0x000fe80000100800 */
[----:B------:R-:W-:Y:S01]  /*d240*/  STL [R1+0x1430], R25 ;  /* 0x0014301901007387 */ /* 0x000fe20000100800 */
        /* <DEDUP_REMOVED lines=87> */
[----:B---3--:R-:W-:-:S04]  /*d7c0*/  @P2 LOP3.LUT R3, R3, R2, RZ, 0x3c, !PT ;  /* 0x0000000203032212 */ /* 0x008fc800078e3cff */
[----:B------:R-:W-:-:S04]  /*d7d0*/  @P2 LOP3.LUT R2, R3, R2, RZ, 0x3c, !PT ;  /* 0x0000000203022212 */ /* 0x000fc800078e3cff */
[----:B------:R-:W-:-:S05]  /*d7e0*/  @P2 LOP3.LUT R3, R3, R2, RZ, 0x3c, !PT ;  /* 0x0000000203032212 */ /* 0x000fca00078e3cff */
[----:B------:R-:W3:Y:S04]  /*d7f0*/  @P2 LDG.E.U16 R11, desc[UR10][R2.64] ;  /* 0x0000000a020b2981 */ /* 0x000ee8000c1e1500 */
[----:B---3--:R0:W-:Y:S04]  /*d800*/  STL [R1+0x16c], R11 ;  /* 0x00016c0b01007387 */ /* 0x0081e80000100800 */
[----:B0-----:R-:W3:Y:S04]  /*d810*/  LDL.LU R11, [R1+0x14ec] ;  /* 0x0014ec00010b7983 */ /* 0x001ee80000300800 */
        /* <DEDUP_REMOVED lines=10> */
[----:B------:R-:W-:-:S02]  /*d8c0*/  PRMT R12, RZ, 0x7610, R12 ;  /* 0x00007610ff0c7816 */ /* 0x000fc4000000000c */
[----:B------:R-:W-:Y:S02]  /*d8d0*/  ISETP.GT.AND P2, PT, R6, 0x29, PT ;  /* 0x000000290600780c */ /* 0x000fe40003f44270 */
        /* <DEDUP_REMOVED lines=9> */
[----:B------:R-:W-:Y:S02]  /*d970*/  PRMT R20, RZ, 0x7610, R20 ;  /* 0x00007610ff147816 */ /* 0x000fe40000000014 */
[----:B------:R-:W-:Y:S02]  /*d980*/  ISETP.GT.AND P0, PT, R6, 0x2a, PT ;  /* 0x0000002a0600780c */ /* 0x000fe40003f04270 */
[----:B--2---:R-:W-:-:S04]  /*d990*/  @P1 LOP3.LUT R3, R3, R2, RZ, 0x3c, !PT ;  /* 0x0000000203031212 */ /* 0x004fc800078e3cff */
[----:B------:R-:W-:-:S04]  /*d9a0*/  @P1 LOP3.LUT R2, R3, R2, RZ, 0x3c, !PT ;  /* 0x0000000203021212 */ /* 0x000fc800078e3cff */
[----:B------:R-:W-:-:S05]  /*d9b0*/  @P1 LOP3.LUT R3, R3, R2, RZ, 0x3c, !PT ;  /* 0x0000000203031212 */ /* 0x000fca00078e3cff */
[----:B------:R0:W2:Y:S04]  /*d9c0*/  @P1 LDG.E.U16 R12, desc[UR10][R2.64] ;  /* 0x0000000a020c1981 */ /* 0x0000a8000c1e1500 */
[----:B------:R-:W0:Y:S04]  /*d9d0*/  LDL R2, [R1+0x5a8] ;  /* 0x0005a80001027983 */ /* 0x000e280000100800 */
[----:B------:R-:W0:Y:S02]  /*d9e0*/  LDL R3, [R1+0x5ac] ;  /* 0x0005ac0001037983 */ /* 0x000e240000100800 */
[----:B0-----:R-:W-:-:S04]  /*d9f0*/  @P1 LOP3.LUT R3, R3, R2, RZ, 0x3c, !PT ;  /* 0x0000000203031212 */ /* 0x001fc800078e3cff */
[----:B------:R-:W-:-:S04]  /*da00*/  @P1 LOP3.LUT R2, R3, R2, RZ, 0x3c, !PT ;  /* 0x0000000203021212 */ /* 0x000fc800078e3cff */
[----:B------:R-:W-:-:S05]  /*da10*/  @P1 LOP3.LUT R3, R3, R2, RZ, 0x3c, !PT ;  /* 0x0000000203031212 */ /* 0x000fca00078e3cff */
[----:B------:R0:W3:Y:S04]  /*da20*/  @P1 LDG.E.U16 R11, desc[UR10][R2.64] ;  /* 0x0000000a020b1981 */ /* 0x0000e8000c1e1500 */
[----:B------:R-:W0:Y:S04]  /*da30*/  LDL R2, [R1+0x5a0] ;  /* 0x0005a00001027983 */ /* 0x000e280000100800 */
[----:B------:R-:W0:Y:S01]  /*da40*/  LDL R3, [R1+0x5a4] ;  /* 0x0005a40001037983 */ /* 0x000e220000100800 */
[----:B------:R-:W-:Y:S02]  /*da50*/  PRMT R21, RZ, 0x7610, R21 ;  /* 0x00007610ff157816 */ /* 0x000fe40000000015 */
        /* <DEDUP_REMOVED lines=9> */
[----:B--2---:R-:W-:Y:S04]  /*daf0*/  STL [R1+0x1434], R20 ;  /* 0x0014341401007387 */ /* 0x004fe80000100800 */
[----:B------:R-:W-:Y:S01]  /*db00*/  STL [R1+0x1438], R20 ;  /* 0x0014381401007387 */ /* 0x000fe20000100800 */
        /* <DEDUP_REMOVED lines=89> */
[----:B------:R-:W2:Y:S04]  /*e0a0*/  LDL R2, [R1+0x548] ;  /* 0x0005480001027983 */ /* 0x000ea80000100800 */
[----:B------:R-:W2:Y:S04]  /*e0b0*/  LDL R3, [R1+0x54c] ;  /* 0x00054c0001037983 */ /* 0x000ea80000100800 */
[----:B---3--:R0:W-:Y:S04]  /*e0c0*/  STL [R1+0x108], R9 ;  /* 0x0001080901007387 */ /* 0x0081e80000100800 */
[----:B0-----:R-:W3:Y:S01]  /*e0d0*/  LDL R9, [R1+0x524] ;  /* 0x0005240001097983 */ /* 0x001ee20000100800 */
[----:B------:R-:W-:-:S02]  /*e0e0*/  PRMT R14, RZ, 0x7610, R14 ;  /* 0x00007610ff0e7816 */ /* 0x000fc4000000000e */
[----:B--2---:R-:W-:-:S04]  /*e0f0*/  @P1 LOP3.LUT R3, R3, R2, RZ, 0x3c, !PT ;  /* 0x0000000203031212 */ /* 0x004fc800078e3cff */
[----:B------:R-:W-:-:S04]  /*e100*/  @P1 LOP3.LUT R2, R3, R2, RZ, 0x3c, !PT ;  /* 0x0000000203021212 */ /* 0x000fc800078e3cff */
[----:B------:R-:W-:-:S05]  /*e110*/  @P1 LOP3.LUT R3, R3, R2, RZ, 0x3c, !PT ;  /* 0x0000000203031212 */ /* 0x000fca00078e3cff */
[----:B------:R-:W2:Y:S04]  /*e120*/  @P1 LDG.E.U16 R4, desc[UR10][R2.64] ;  /* 0x0000000a02041981 */ /* 0x000ea8000c1e1500 */
[----:B--2---:R0:W-:Y:S04]  /*e130*/  STL [R1+0x104], R4 ;  /* 0x0001040401007387 */ /* 0x0041e80000100800 */
[----:B0-----:R-:W2:Y:S04]  /*e140*/  LDL.LU R4, [R1+0x14c0] ;  /* 0x0014c00001047983 */ /* 0x001ea80000300800 */
        /* <DEDUP_REMOVED lines=21> */
[----:B--2---:R-:W-:-:S04]  /*e2a0*/  @P0 LOP3.LUT R3, R3, R2, RZ, 0x3c, !PT ;  /* 0x0000000203030212 */ /* 0x004fc800078e3cff */
        /* <DEDUP_REMOVED lines=10> */
[----:B------:R3:W2:Y:S04]  /*e350*/  @P0 LDG.E.U16 R4, desc[UR10][R2.64] ;  /* 0x0000000a02040981 */ /* 0x0006a8000c1e1500 */
[----:B------:R-:W2:Y:S01]  /*e360*/  LDL R3, [R1+0x520] ;  /* 0x0005200001037983 */ /* 0x000ea20000100800 */
[----:B------:R-:W-:Y:S01]  /*e370*/  PRMT R14, RZ, 0x7610, R14 ;  /* 0x00007610ff0e7816 */ /* 0x000fe2000000000e */
[----:B---3--:R-:W-:Y:S01]  /*e380*/  @P1 IMAD.MOV.U32 R2, RZ, RZ, R9 ;  /* 0x000000ffff021224 */ /* 0x008fe200078e0009 */
[----:B------:R-:W-:Y:S01]  /*e390*/  PRMT R15, RZ, 0x7610, R15 ;  /* 0x00007610ff0f7816 */ /* 0x000fe2000000000f */
[----:B------:R-:W3:Y:S04]  /*e3a0*/  LDL R9, [R1+0x50c] ;  /* 0x00050c0001097983 */ /* 0x000ee80000100800 */
[----:B--2---:R-:W2:Y:S04]  /*e3b0*/  @P1 LDG.E.U16 R14, desc[UR10][R2.64] ;  /* 0x0000000a020e1981 */ /* 0x004ea8000c1e1500 */
[----:B------:R-:W3:Y:S04]  /*e3c0*/  LDL R2, [R1+0x518] ;  /* 0x0005180001027983 */ /* 0x000ee80000100800 */
[----:B------:R-:W3:Y:S01]  /*e3d0*/  LDL R3, [R1+0x51c] ;  /* 0x00051c0001037983 */ /* 0x000ee20000100800 */
[----:B------:R-:W-:-:S03]  /*e3e0*/  ISETP.GT.AND P0, PT, R6, 0x32, PT ;  /* 0x000000320600780c */ /* 0x000fc60003f04270 */
[----:B--2---:R-:W-:Y:S04]  /*e3f0*/  STL [R1+0x1414], R14 ;  /* 0x0014140e01007387 */ /* 0x004fe80000100800 */
[----:B------:R-:W-:Y:S04]  /*e400*/  STL [R1+0x1444], R14 ;  /* 0x0014440e01007387 */ /* 0x000fe80000100800 */
[----:B------:R-:W-:Y:S01]  /*e410*/  STL [R1+0x1448], R14 ;  /* 0x0014480e01007387 */ /* 0x000fe20000100800 */
[----:B---3--:R-:W-:-:S04]  /*e420*/  @P1 LOP3.LUT R3, R3, R2, RZ, 0x3c, !PT ;  /* 0x0000000203031212 */ /* 0x008fc800078e3cff */
[----:B------:R-:W-:-:S04]  /*e430*/  @P1 LOP3.LUT R2, R3, R2, RZ, 0x3c, !PT ;  /* 0x0000000203021212 */ /* 0x000fc800078e3cff */
[----:B------:R-:W-:-:S05]  /*e440*/  @P1 LOP3.LUT R3, R3, R2, RZ, 0x3c, !PT ;  /* 0x0000000203031212 */ /* 0x000fca00078e3cff */
[----:B------:R-:W2:Y:S04]  /*e450*/  @P1 LDG.E.U16 R15, desc[UR10][R2.64] ;  /* 0x0000000a020f1981 */ /* 0x000ea8000c1e1500 */
[----:B------:R-:W3:Y:S04]  /*e460*/  LDL R2, [R1+0x510] ;  /* 0x0005100001027983 */ /* 0x000ee80000100800 */
[----:B------:R-:W3:Y:S01]  /*e470*/  LDL R3, [R1+0x514] ;  /* 0x0005140001037983 */ /* 0x000ee20000100800 */
[----:B------:R-:W-:-:S03]  /*e480*/  PRMT R8, RZ, 0x7610, R8 ;  /* 0x00007610ff087816 */ /* 0x000fc60000000008 */
        /* <DEDUP_REMOVED lines=9> */
[----:B------:R-:W3:Y:S01]  /*e520*/  LDL R3, [R1+0x508] ;  /* 0x0005080001037983 */ /* 0x000ee20000100800 */
[----:B------:R-:W-:Y:S01]  /*e530*/  @P0 IMAD.MOV.U32 R2, RZ, RZ, R9 ;  /* 0x000000ffff020224 */ /* 0x000fe200078e0009 */
[----:B------:R-:W-:-:S02]  /*e540*/  ISETP.GT.AND P1, PT, R6, 0x33, PT ;  /* 0x000000330600780c */ /* 0x000fc40003f24270 */
[----:B------:R-:W-:Y:S01]  /*e550*/  PRMT R29, RZ, 0x7610, R29 ;  /* 0x00007610ff1d7816 */ /* 0x000fe2000000001d */
[----:B------:R-:W4:Y:S01]  /*e560*/  LDL R9, [R1+0x4b0] ;  /* 0x0004b00001097983 */ /* 0x000f220000100800 */
[----:B--2---:R-:W-:-:S06]  /*e570*/  PRMT R8, RZ, 0x7610, R8 ;  /* 0x00007610ff087816 */ /* 0x004fcc0000000008 */
[----:B---3--:R-:W2:Y:S04]  /*e580*/  @P0 LDG.E.U16 R8, desc[UR10][R2.64] ;  /* 0x0000000a02080981 */ /* 0x008ea8000c1e1500 */
[----:B------:R-:W3:Y:S04]  /*e590*/  LDL R2, [R1+0x500] ;  /* 0x0005000001027983 */ /* 0x000ee80000100800 */
[----:B------:R-:W3:Y:S04]  /*e5a0*/  LDL R3, [R1+0x504] ;  /* 0x0005040001037983 */ /* 0x000ee80000100800 */
[----:B--2---:R0:W-:Y:S01]  /*e5b0*/  STL [R1+0xc8], R8 ;  /* 0x0000c80801007387 */ /* 0x0041e20000100800 */
[----:B------:R-:W-:-:S03]  /*e5c0*/  PRMT R7, RZ, 0x7610, R7 ;  /* 0x00007610ff077816 */ /* 0x000fc60000000007 */
[----:B0-----:R-:W4:Y:S01]  /*e5d0*/  LDL R8, [R1+0x4b4] ;  /* 0x0004b40001087983 */ /* 0x001f220000100800 */
[----:B---3--:R-:W-:-:S04]  /*e5e0*/  @P1 LOP3.LUT R3, R3, R2, RZ, 0x3c, !PT ;  /* 0x0000000203031212 */ /* 0x008fc800078e3cff */
        /* <DEDUP_REMOVED lines=8> */
[----:B------:R-:W3:Y:S04]  /*e670*/  @P1 LDG.E.U16 R7, desc[UR10][R2.64] ;  /* 0x0000000a02071981 */ /* 0x000ee8000c1e1500 */
[----:B--2---:R0:W-:Y:S04]  /*e680*/  STL [R1+0xf8], R29 ;  /* 0x0000f81d01007387 */ /* 0x0041e80000100800 */
[----:B0-----:R-:W2:Y:S04]  /*e690*/  LDL R29, [R1+0x4ac] ;  /* 0x0004ac00011d7983 */ /* 0x001ea80000100800 */
[----:B---3--:R0:W-:Y:S04]  /*e6a0*/  STL [R1+0xf4], R7 ;  /* 0x0000f40701007387 */ /* 0x0081e80000100800 */
[----:B0-----:R-:W3:Y:S04]  /*e6b0*/  LDL.LU R7, [R1+0x14b0] ;  /* 0x0014b00001077983 */ /* 0x001ee80000300800 */
[----:B------:R-:W2:Y:S04]  /*e6c0*/  LDL R2, [R1+0x4f0] ;  /* 0x0004f00001027983 */ /* 0x000ea80000100800 */
[----:B------:R-:W2:Y:S01]  /*e6d0*/  LDL R3, [R1+0x4f4] ;  /* 0x0004f40001037983 */ /* 0x000ea20000100800 */
[----:B------:R-:W-:-:S02]  /*e6e0*/  ISETP.GT.AND P0, PT, R6, 0x34, PT ;  /* 0x000000340600780c */ /* 0x000fc40003f04270 */
[----:B---3--:R-:W-:-:S11]  /*e6f0*/  PRMT R7, RZ, 0x7610, R7 ;  /* 0x00007610ff077816 */ /* 0x008fd60000000007 */
        /* <DEDUP_REMOVED lines=12> */
[----:B------:R0:W2:Y:S01]  /*e7c0*/  @P0 LDG.E.U16 R7, desc[UR10][R2.64] ;  /* 0x0000000a02070981 */ /* 0x0000a2000c1e1500 */
[----:B------:R-:W-:Y:S02]  /*e7d0*/  ISETP.GT.AND P1, PT, R6, 0x38, PT ;  /* 0x000000380600780c */ /* 0x000fe40003f24270 */
[----:B0-----:R-:W-:-:S11]  /*e7e0*/  PRMT R3, RZ, 0x7610, R3 ;  /* 0x00007610ff037816 */ /* 0x001fd60000000003 */
[----:B----4-:R0:W3:Y:S04]  /*e7f0*/  @P1 LDG.E.U16 R3, desc[UR10][R8.64] ;  /* 0x0000000a08031981 */ /* 0x0100e8000c1e1500 */
[----:B--2---:R1:W-:Y:S04]  /*e800*/  STL [R1+0xe4], R7 ;  /* 0x0000e40701007387 */ /* 0x0043e80000100800 */
[----:B-1----:R-:W2:Y:S04]  /*e810*/  LDL.LU R7, [R1+0x14a8] ;  /* 0x0014a80001077983 */ /* 0x002ea80000300800 */
[----:B------:R-:W4:Y:S01]  /*e820*/  LDL R9, [R1+0x4a8] ;  /* 0x0004a80001097983 */ /* 0x000f220000100800 */
[----:B------:R-:W-:Y:S01]  /*e830*/  PRMT R2, RZ, 0x7610, R2 ;  /* 0x00007610ff027816 */ /* 0x000fe20000000002 */
[----:B0-----:R-:W-:Y:S01]  /*e840*/  @P1 IMAD.MOV.U32 R8, RZ, RZ, R29 ;  /* 0x000000ffff081224 */ /* 0x001fe200078e001d */
[----:B------:R-:W-:Y:S01]  /*e850*/  ISETP.GT.AND P0, PT, R6, 0x35, PT ;  /* 0x000000350600780c */ /* 0x000fe20003f04270 */
[----:B------:R-:W2:Y:S04]  /*e860*/  LDL R29, [R1+0x4c4] ;  /* 0x0004c400011d7983 */ /* 0x000ea80000100800 */
[----:B----4-:R0:W4:Y:S04]  /*e870*/  @P1 LDG.E.U16 R2, desc[UR10][R8.64] ;  /* 0x0000000a08021981 */ /* 0x010128000c1e1500 */
[----:B------:R-:W0:Y:S04]  /*e880*/  LDL R8, [R1+0x4e0] ;  /* 0x0004e00001087983 */ /* 0x000e280000100800 */
[----:B------:R-:W0:Y:S01]  /*e890*/  LDL R9, [R1+0x4e4] ;  /* 0x0004e40001097983 */ /* 0x000e220000100800 */
[----:B--2---:R-:W-:-:S02]  /*e8a0*/  PRMT R7, RZ, 0x7610, R7 ;  /* 0x00007610ff077816 */ /* 0x004fc40000000007 */
[----:B0-----:R-:W-:-:S04]  /*e8b0*/  @P0 LOP3.LUT R9, R9, R8, RZ, 0x3c, !PT ;  /* 0x0000000809090212 */ /* 0x001fc800078e3cff */
        /* <DEDUP_REMOVED lines=11> */
[----:B------:R-:W2:Y:S01]  /*e970*/  @P0 LDG.E.U16 R10, desc[UR10][R8.64] ;  /* 0x0000000a080a0981 */ /* 0x000ea2000c1e1500 */
[----:B------:R-:W-:-:S03]  /*e980*/  ISETP.GT.AND P1, PT, R6, 0x36, PT ;  /* 0x000000360600780c */ /* 0x000fc60003f24270 */
        /* <DEDUP_REMOVED lines=18> */
[----:B------:R-:W-:Y:S02]  /*eab0*/  ISETP.GT.AND P0, PT, R6, 0x37, PT ;  /* 0x000000370600780c */ /* 0x000fe40003f04270 */
[----:B------:R-:W-:Y:S01]  /*eac0*/  PRMT R7, RZ, 0x7610, R7 ;  /* 0x00007610ff077816 */ /* 0x000fe20000000007 */
[----:B--2---:R0:W-:Y:S04]  /*ead0*/  STL [R1+0xd4], R18 ;  /* 0x0000d41201007387 */ /* 0x0041e80000100800 */
[----:B0-----:R-:W2:Y:S04]  /*eae0*/  LDL.LU R18, [R1+0x1498] ;  /* 0x0014980001127983 */ /* 0x001ea80000300800 */
[----:B------:R-:W2:Y:S02]  /*eaf0*/  LDL R9, [R1+0x4c0] ;  /* 0x0004c00001097983 */ /* 0x000ea40000100800 */
[----:B------:R-:W-:Y:S01]  /*eb00*/  @P0 IMAD.MOV.U32 R8, RZ, RZ, R29 ;  /* 0x000000ffff080224 */ /* 0x000fe200078e001d */
[----:B------:R-:W-:Y:S01]  /*eb10*/  PRMT R19, RZ, 0x7610, R19 ;  /* 0x00007610ff137816 */ /* 0x000fe20000000013 */
[----:B------:R-:W3:Y:S04]  /*eb20*/  LDL R29, [R1+0x488] ;  /* 0x00048800011d7983 */ /* 0x000ee80000100800 */
[----:B--2---:R0:W2:Y:S04]  /*eb30*/  @P0 LDG.E.U16 R7, desc[UR10][R8.64] ;  /* 0x0000000a08070981 */ /* 0x0040a8000c1e1500 */
        /* <DEDUP_REMOVED lines=13> */
[----:B------:R-:W-:-:S11]  /*ec10*/  PRMT R10, RZ, 0x7610, R10 ;  /* 0x00007610ff0a7816 */ /* 0x000fd6000000000a */
[----:B--2---:R-:W-:-:S04]  /*ec20*/  @P1 LOP3.LUT R9, R9, R8, RZ, 0x3c, !PT ;  /* 0x0000000809091212 */ /* 0x004fc800078e3cff */
[----:B------:R-:W-:-:S04]  /*ec30*/  @P1 LOP3.LUT R8, R9, R8, RZ, 0x3c, !PT ;  /* 0x0000000809081212 */ /* 0x000fc800078e3cff */
[----:B------:R-:W-:-:S05]  /*ec40*/  @P1 LOP3.LUT R9, R9, R8, RZ, 0x3c, !PT ;  /* 0x0000000809091212 */ /* 0x000fca00078e3cff */
[----:B------:R-:W2:Y:S04]  /*ec50*/  @P1 LDG.E.U16 R10, desc[UR10][R8.64] ;  /* 0x0000000a080a1981 */ /* 0x000ea8000c1e1500 */
[----:B------:R-:W3:Y:S04]  /*ec60*/  LDL R8, [R1+0x498] ;  /* 0x0004980001087983 */ /* 0x000ee80000100800 */
[----:B------:R-:W3:Y:S01]  /*ec70*/  LDL R9, [R1+0x49c] ;  /* 0x00049c0001097983 */ /* 0x000ee20000100800 */
[----:B------:R-:W-:-:S03]  /*ec80*/  PRMT R13, RZ, 0x7610, R13 ;  /* 0x00007610ff0d7816 */ /* 0x000fc6000000000d */
[----:B--2---:R-:W-:Y:S01]  /*ec90*/  STL [R1+0x140c], R10 ;  /* 0x00140c0a01007387 */ /* 0x004fe20000100800 */
[----:B---3--:R-:W-:-:S04]  /*eca0*/  @P1 LOP3.LUT R9, R9, R8, RZ, 0x3c, !PT ;  /* 0x0000000809091212 */ /* 0x008fc800078e3cff */
[----:B------:R-:W-:-:S04]  /*ecb0*/  @P1 LOP3.LUT R8, R9, R8, RZ, 0x3c, !PT ;  /* 0x0000000809081212 */ /* 0x000fc800078e3cff */
[----:B------:R-:W-:-:S05]  /*ecc0*/  @P1 LOP3.LUT R9, R9, R8, RZ, 0x3c, !PT ;  /* 0x0000000809091212 */ /* 0x000fca00078e3cff */
[----:B------:R0:W2:Y:S04]  /*ecd0*/  @P1 LDG.E.U16 R13, desc[UR10][R8.64] ;  /* 0x0000000a080d1981 */ /* 0x0000a8000c1e1500 */
[----:B------:R-:W0:Y:S04]  /*ece0*/  LDL R8, [R1+0x490] ;  /* 0x0004900001087983 */ /* 0x000e280000100800 */
[----:B------:R-:W0:Y:S01]  /*ecf0*/  LDL R9, [R1+0x494] ;  /* 0x0004940001097983 */ /* 0x000e220000100800 */
[----:B------:R-:W-:Y:S02]  /*ed00*/  ISETP.GT.AND P0, PT, R6, 0x3a, PT ;  /* 0x0000003a0600780c */ /* 0x000fe40003f04270 */
[----:B------:R-:W-:-:S02]  /*ed10*/  PRMT R18, RZ, 0x7610, R18 ;  /* 0x00007610ff127816 */ /* 0x000fc40000000012 */
[----:B------:R-:W-:-:S09]  /*ed20*/  PRMT R19, RZ, 0x7610, R19 ;  /* 0x00007610ff137816 */ /* 0x000fd20000000013 */
[----:B0-----:R-:W-:-:S04]  /*ed30*/  @P0 LOP3.LUT R9, R9, R8, RZ, 0x3c, !PT ;  /* 0x0000000809090212 */ /* 0x001fc800078e3cff */
[----:B------:R-:W-:-:S04]  /*ed40*/  @P0 LOP3.LUT R8, R9, R8, RZ, 0x3c, !PT ;  /* 0x0000000809080212 */ /* 0x000fc800078e3cff */
[----:B------:R-:W-:-:S05]  /*ed50*/  @P0 LOP3.LUT R9, R9, R8, RZ, 0x3c, !PT ;  /* 0x0000000809090212 */ /* 0x000fca00078e3cff */
[----:B------:R0:W3:Y:S02]  /*ed60*/  @P0 LDG.E.U16 R18, desc[UR10][R8.64] ;  /* 0x0000000a08120981 */ /* 0x0000e4000c1e1500 */
[----:B0-----:R-:W-:Y:S02]  /*ed70*/  @P0 IMAD.MOV.U32 R8, RZ, RZ, R7 ;  /* 0x000000ffff080224 */ /* 0x001fe400078e0007 */
[----:B------:R-:W-:Y:S01]  /*ed80*/  @P0 IMAD.MOV.U32 R9, RZ, RZ, R29 ;  /* 0x000000ffff090224 */ /* 0x000fe200078e001d */
[----:B------:R-:W-:Y:S01]  /*ed90*/  ISETP.GT.AND P1, PT, R6, 0x3b, PT ;  /* 0x0000003b0600780c */ /* 0x000fe20003f24270 */
[----:B------:R-:W2:Y:S04]  /*eda0*/  LDL R29, [R1+0x460] ;  /* 0x00046000011d7983 */ /* 0x000ea80000100800 */
[----:B------:R0:W2:Y:S01]  /*edb0*/  @P0 LDG.E.U16 R19, desc[UR10][R8.64] ;  /* 0x0000000a08130981 */ /* 0x0000a2000c1e1500 */
[----:B------:R-:W-:-:S03]  /*edc0*/  PRMT R28, RZ, 0x7610, R28 ;  /* 0x00007610ff1c7816 */ /* 0x000fc6000000001c */
[----:B------:R-:W2:Y:S04]  /*edd0*/  LDL R7, [R1+0x464] ;  /* 0x0004640001077983 */ /* 0x000ea80000100800 */
[----:B------:R-:W0:Y:S04]  /*ede0*/  LDL R8, [R1+0x480] ;  /* 0x0004800001087983 */ /* 0x000e280000100800 */
[----:B------:R-:W0:Y:S02]  /*edf0*/  LDL R9, [R1+0x484] ;  /* 0x0004840001097983 */ /* 0x000e240000100800 */
[----:B0-----:R-:W-:-:S04]  /*ee00*/  @P1 LOP3.LUT R9, R9, R8, RZ, 0x3c, !PT ;  /* 0x0000000809091212 */ /* 0x001fc800078e3cff */
        /* <DEDUP_REMOVED lines=11> */
[----:B------:R0:W2:Y:S04]  /*eec0*/  @P1 LDG.E.U16 R28, desc[UR10][R8.64] ;  /* 0x0000000a081c1981 */ /* 0x0000a8000c1e1500 */
[----:B------:R-:W0:Y:S04]  /*eed0*/  LDL R8, [R1+0x470] ;  /* 0x0004700001087983 */ /* 0x000e280000100800 */
[----:B------:R-:W0:Y:S01]  /*eee0*/  LDL R9, [R1+0x474] ;  /* 0x0004740001097983 */ /* 0x000e220000100800 */
[----:B------:R-:W-:Y:S02]  /*eef0*/  ISETP.GT.AND P0, PT, R6, 0x3c, PT ;  /* 0x0000003c0600780c */ /* 0x000fe40003f04270 */
[----:B------:R-:W-:-:S11]  /*ef00*/  PRMT R0, RZ, 0x7610, R0 ;  /* 0x00007610ff007816 */ /* 0x000fd60000000000 */
        /* <DEDUP_REMOVED lines=10> */
[----:B---3--:R-:W-:-:S02]  /*efb0*/  PRMT R0, RZ, 0x7610, R0 ;  /* 0x00007610ff007816 */ /* 0x008fc40000000000 */
[----:B--2---:R-:W-:-:S04]  /*efc0*/  @P0 LOP3.LUT R9, R9, R8, RZ, 0x3c, !PT ;  /* 0x0000000809090212 */ /* 0x004fc800078e3cff */
[----:B------:R-:W-:-:S04]  /*efd0*/  @P0 LOP3.LUT R8, R9, R8, RZ, 0x3c, !PT ;  /* 0x0000000809080212 */ /* 0x000fc800078e3cff */
[----:B------:R-:W-:-:S05]  /*efe0*/  @P0 LOP3.LUT R9, R9, R8, RZ, 0x3c, !PT ;  /* 0x0000000809090212 */ /* 0x000fca00078e3cff */
[----:B------:R-:W2:Y:S01]  /*eff0*/  @P0 LDG.E.U16 R0, desc[UR10][R8.64] ;  /* 0x0000000a08000981 */ /* 0x000ea2000c1e1500 */
[----:B------:R-:W-:-:S03]  /*f000*/  ISETP.GT.AND P1, PT, R6, 0x3d, PT ;  /* 0x0000003d0600780c */ /* 0x000fc60003f24270 */
[----:B--2---:R0:W-:Y:S04]  /*f010*/  STL [R1+0xb4], R0 ;  /* 0x0000b40001007387 */ /* 0x0041e80000100800 */
[----:B0-----:R-:W2:Y:S06]  /*f020*/  LDL.LU R0, [R1+0x1488] ;  /* 0x0014880001007983 */ /* 0x001eac0000300800 */
[----:B------:R-:W-:-:S02]  /*f030*/  @P1 IMAD.MOV.U32 R8, RZ, RZ, R7 ;  /* 0x000000ffff081224 */ /* 0x000fc400078e0007 */
[----:B------:R-:W-:Y:S01]  /*f040*/  @P1 IMAD.MOV.U32 R9, RZ, RZ, R29 ;  /* 0x000000ffff091224 */ /* 0x000fe200078e001d */
[----:B------:R-:W3:Y:S04]  /*f050*/  LDL R7, [R1+0x444] ;  /* 0x0004440001077983 */ /* 0x000ee80000100800 */
[----:B------:R-:W3:Y:S01]  /*f060*/  LDL R29, [R1+0x440] ;  /* 0x00044000011d7983 */ /* 0x000ee20000100800 */
[----:B--2---:R-:W-:-:S06]  /*f070*/  PRMT R0, RZ, 0x7610, R0 ;  /* 0x00007610ff007816 */ /* 0x004fcc0000000000 */
        /* <DEDUP_REMOVED lines=9> */
[----:B------:R-:W2:Y:S01]  /*f110*/  @P1 LDG.E.U16 R0, desc[UR10][R8.64] ;  /* 0x0000000a08001981 */ /* 0x000ea2000c1e1500 */
[----:B------:R-:W-:Y:S02]  /*f120*/  ISETP.GT.AND P0, PT, R6, 0x3e, PT ;  /* 0x0000003e0600780c */ /* 0x000fe40003f04270 */
[----:B------:R-:W-:Y:S01]  /*f130*/  PRMT R27, RZ, 0x7610, R27 ;  /* 0x00007610ff1b7816 */ /* 0x000fe2000000001b */
[----:B--2---:R0:W-:Y:S04]  /*f140*/  STL [R1+0xac], R0 ;  /* 0x0000ac0001007387 */ /* 0x0041e80000100800 */
[----:B0-----:R-:W2:Y:S04]  /*f150*/  LDL.LU R0, [R1+0x1480] ;  /* 0x0014800001007983 */ /* 0x001ea80000300800 */
[----:B------:R-:W3:Y:S02]  /*f160*/  LDL R9, [R1+0x450] ;  /* 0x0004500001097983 */ /* 0x000ee40000100800 */
[----:B------:R-:W-:-:S05]  /*f170*/  @P0 IMAD.MOV.U32 R8, RZ, RZ, R28 ;  /* 0x000000ffff080224 */ /* 0x000fca00078e001c */
[----:B---3--:R0:W3:Y:S04]  /*f180*/  @P0 LDG.E.U16 R27, desc[UR10][R8.64] ;  /* 0x0000000a081b0981 */ /* 0x0080e8000c1e1500 */
[----:B------:R-:W0:Y:S04]  /*f190*/  LDL R8, [R1+0x448] ;  /* 0x0004480001087983 */ /* 0x000e280000100800 */
[----:B------:R-:W0:Y:S01]  /*f1a0*/  LDL R9, [R1+0x44c] ;  /* 0x00044c0001097983 */ /* 0x000e220000100800 */
[----:B------:R-:W-:Y:S01]  /*f1b0*/  PRMT R26, RZ, 0x7610, R26 ;  /* 0x00007610ff1a7816 */ /* 0x000fe2000000001a */
[----:B------:R-:W1:Y:S01]  /*f1c0*/  S2R R28, SR_TID.X ;  /* 0x00000000001c7919 */ /* 0x000e620000002100 */
[----:B0-----:R-:W-:-:S04]  /*f1d0*/  @P0 LOP3.LUT R9, R9, R8, RZ, 0x3c, !PT ;  /* 0x0000000809090212 */ /* 0x001fc800078e3cff */
[----:B------:R-:W-:-:S04]  /*f1e0*/  @P0 LOP3.LUT R8, R9, R8, RZ, 0x3c, !PT ;  /* 0x0000000809080212 */ /* 0x000fc800078e3cff */
[----:B------:R-:W-:-:S05]  /*f1f0*/  @P0 LOP3.LUT R9, R9, R8, RZ, 0x3c, !PT ;  /* 0x0000000809090212 */ /* 0x000fca00078e3cff */
[----:B------:R-:W2:Y:S01]  /*f200*/  @P0 LDG.E.U16 R26, desc[UR10][R8.64] ;  /* 0x0000000a081a0981 */ /* 0x000ea2000c1e1500 */
[----:B-1----:R-:W-:-:S03]  /*f210*/  LOP3.LUT R28, R28, 0x3f, RZ, 0xc0, !PT ;  /* 0x0000003f1c1c7812 */ /* 0x002fc600078ec0ff */
[----:B---3--:R0:W-:Y:S01]  /*f220*/  STL [R1+0xa8], R27 ;  /* 0x0000a81b01007387 */ /* 0x0081e20000100800 */
[----:B------:R-:W-:-:S03]  /*f230*/  ISETP.GE.AND P0, PT, R28, R6, PT ;  /* 0x000000061c00720c */ /* 0x000fc60003f06270 */
[----:B0-----:R-:W3:Y:S04]  /*f240*/  LDL R27, [R1+0xa0c] ;  /* 0x000a0c00011b7983 */ /* 0x001ee80000100800 */
[----:B--2---:R0:W-:Y:S04]  /*f250*/  STL [R1+0xa4], R26 ;  /* 0x0000a41a01007387 */ /* 0x0041e80000100800 */
[----:B0-----:R-:W2:Y:S04]  /*f260*/  LDL R26, [R1+0x83c] ;  /* 0x00083c00011a7983 */ /* 0x001ea80000100800 */
[----:B------:R-:W2:Y:S01]  /*f270*/  LDL.LU R28, [R1+0x147c] ;  /* 0x00147c00011c7983 */ /* 0x000ea20000300800 */
[----:B------:R-:W-:-:S13]  /*f280*/  ISETP.GT.AND P1, PT, R6, 0x3f, PT ;  /* 0x0000003f0600780c */ /* 0x000fda0003f24270 */
[----:B------:R-:W-:Y:S02]  /*f290*/  @P1 IMAD.MOV.U32 R6, RZ, RZ, R7 ;  /* 0x000000ffff061224 */ /* 0x000fe400078e0007 */
[----:B------:R-:W-:Y:S02]  /*f2a0*/  @P1 IMAD.MOV.U32 R7, RZ, RZ, R29 ;  /* 0x000000ffff071224 */ /* 0x000fe400078e001d */
[----:B------:R-:W3:Y:S01]  /*f2b0*/  LDL R29, [R1+0x9a4] ;  /* 0x0009a400011d7983 */ /* 0x000ee20000100800 */
[----:B--2---:R-:W-:-:S06]  /*f2c0*/  PRMT R28, RZ, 0x7610, R28 ;  /* 0x00007610ff1c7816 */ /* 0x004fcc000000001c */
        /* <DEDUP_REMOVED lines=10> */
[----:B------:R-:W4:Y:S01]  /*f370*/  LDL R7, [R1+0xa04] ;  /* 0x000a040001077983 */ /* 0x000f220000100800 */
[----:B------:R-:W-:Y:S01]  /*f380*/  PRMT R0, RZ, 0x7610, R0 ;  /* 0x00007610ff007816 */ /* 0x000fe20000000000 */
[----:B---3--:R-:W-:Y:S01]  /*f390*/  @!P0 IMAD.MOV.U32 R6, RZ, RZ, R27 ;  /* 0x000000ffff068224 */ /* 0x008fe200078e001b */
[----:B------:R-:W-:Y:S06]  /*f3a0*/  BAR.SYNC.DEFER_BLOCKING 0x0 ;  /* 0x0000000000007b1d */ /* 0x000fec0000010000 */
[----:B--2---:R0:W-:Y:S04]  /*f3b0*/  STL [R1+0x9c], R22 ;  /* 0x00009c1601007387 */ /* 0x0041e80000100800 */
[----:B0-----:R-:W2:Y:S04]  /*f3c0*/  LDL.LU R22, [R1+0x14] ;  /* 0x0000140001167983 */ /* 0x001ea80000300800 */
[----:B------:R-:W3:Y:S04]  /*f3d0*/  LDL.LU R27, [R1+0x18] ;  /* 0x00001800011b7983 */ /* 0x000ee80000300800 */
[----:B----4-:R0:W4:Y:S04]  /*f3e0*/  @!P0 LDG.E.U16 R0, desc[UR10][R6.64] ;  /* 0x0000000a06008981 */ /* 0x010128000c1e1500 */
[----:B------:R-:W2:Y:S01]  /*f3f0*/  LDL R7, [R1+0x434] ;  /* 0x0004340001077983 */ /* 0x000ea20000100800 */
[----:B------:R-:W-:Y:S01]  /*f400*/  PRMT R28, RZ, 0x7610, R28 ;  /* 0x00007610ff1c7816 */ /* 0x000fe2000000001c */
[----:B0-----:R-:W-:-:S05]  /*f410*/  @!P0 IMAD.MOV.U32 R6, RZ, RZ, R26 ;  /* 0x000000ffff068224 */ /* 0x001fca00078e001a */
[----:B--2---:R-:W2:Y:S04]  /*f420*/  @!P0 LDG.E.U16 R28, desc[UR10][R6.64] ;  /* 0x0000000a061c8981 */ /* 0x004ea8000c1e1500 */
[----:B----4-:R-:W-:Y:S04]  /*f430*/  STL [R1+0x1398], R0 ;  /* 0x0013980001007387 */ /* 0x010fe80000100800 */
[----:B------:R-:W4:Y:S04]  /*f440*/  LDL.LU R26, [R1+0x4] ;  /* 0x00000400011a7983 */ /* 0x000f280000300800 */
[----:B--2---:R0:W-:Y:S04]  /*f450*/  STL [R1+0x94], R28 ;  /* 0x0000941c01007387 */ /* 0x0041e80000100800 */
[----:B0-----:R-:W2:Y:S04]  /*f460*/  LDL.LU R28, [R1+0x1474] ;  /* 0x00147400011c7983 */ /* 0x001ea80000300800 */
[----:B------:R-:W3:Y:S01]  /*f470*/  LDL R7, [R1+0x9a0] ;  /* 0x0009a00001077983 */ /* 0x000ee20000100800 */
[----:B------:R-:W-:-:S03]  /*f480*/  @!P0 IMAD.MOV.U32 R6, RZ, RZ, R29 ;  /* 0x000000ffff068224 */ /* 0x000fc600078e001d */
[----:B------:R-:W4:Y:S01]  /*f490*/  LDL.LU R29, [R1+0x8] ;  /* 0x00000800011d7983 */ /* 0x000f220000300800 */
[----:B--2---:R-:W-:-:S06]  /*f4a0*/  PRMT R28, RZ, 0x7610, R28 ;  /* 0x00007610ff1c7816 */ /* 0x004fcc000000001c */
[----:B---3--:R-:W2:Y:S04]  /*f4b0*/  @!P0 LDG.E.U16 R28, desc[UR10][R6.64] ;  /* 0x0000000a061c8981 */ /* 0x008ea8000c1e1500 */
[----:B--2---:R0:W-:Y:S04]  /*f4c0*/  STL [R1+0x90], R28 ;  /* 0x0000901c01007387 */ /* 0x0041e80000100800 */
[----:B0-----:R-:W2:Y:S04]  /*f4d0*/  LDL.LU R28, [R1+0x1470] ;  /* 0x00147000011c7983 */ /* 0x001ea80000300800 */
[----:B------:R-:W3:Y:S04]  /*f4e0*/  LDL R6, [R1+0x960] ;  /* 0x0009600001067983 */ /* 0x000ee80000100800 */
[----:B------:R-:W3:Y:S01]  /*f4f0*/  LDL R7, [R1+0x964] ;  /* 0x0009640001077983 */ /* 0x000ee20000100800 */
[----:B--2---:R-:W-:-:S02]  /*f500*/  PRMT R28, RZ, 0x7610, R28 ;  /* 0x00007610ff1c7816 */ /* 0x004fc4000000001c */
[----:B---3--:R-:W-:-:S04]  /*f510*/  @!P0 LOP3.LUT R7, R7, R6, RZ, 0x3c, !PT ;  /* 0x0000000607078212 */ /* 0x008fc800078e3cff */
[----:B------:R-:W-:-:S04]  /*f520*/  @!P0 LOP3.LUT R6, R7, R6, RZ, 0x3c, !PT ;  /* 0x0000000607068212 */ /* 0x000fc800078e3cff */
[----:B------:R-:W-:-:S05]  /*f530*/  @!P0 LOP3.LUT R7, R7, R6, RZ, 0x3c, !PT ;  /* 0x0000000607078212 */ /* 0x000fca00078e3cff */
[----:B------:R-:W2:Y:S04]  /*f540*/  @!P0 LDG.E.U16 R28, desc[UR10][R6.64] ;  /* 0x0000000a061c8981 */ /* 0x000ea8000c1e1500 */
        /* <DEDUP_REMOVED lines=37> */
[----:B------:R-:W2:Y:S04]  /*f7a0*/  LDL R6, [R1+0x9cc] ;  /* 0x0009cc0001067983 */ /* 0x000ea80000100800 */
[----:B------:R-:W2:Y:S01]  /*f7b0*/  LDL R7, [R1+0xa00] ;  /* 0x000a000001077983 */ /* 0x000ea20000100800 */
[----:B0-----:R-:W0:Y:S02]  /*f7c0*/  S2R R28, SR_TID.X ;  /* 0x00000000001c7919 */ /* 0x001e240000002100 */
[----:B0-----:R-:W-:-:S05]  /*f7d0*/  LOP3.LUT R28, R28, 0x3f, RZ, 0xc0, !PT ;  /* 0x0000003f1c1c7812 */ /* 0x001fca00078ec0ff */
[----:B------:R-:W-:-:S05]  /*f7e0*/  IMAD.SHL.U32 R28, R28, 0x2, RZ ;  /* 0x000000021c1c7824 */ /* 0x000fca00078e00ff */
[----:B------:R0:W-:Y:S02]  /*f7f0*/  STS.U16 [R28+UR4], R22 ;  /* 0x000000161c007988 */ /* 0x0001e40008000404 */
[----:B0-----:R-:W-:Y:S02]  /*f800*/  PRMT R28, RZ, 0x7610, R28 ;  /* 0x00007610ff1c7816 */ /* 0x001fe4000000001c */
[----:B------:R-:W3:Y:S01]  /*f810*/  LDL.LU R22, [R1+0x145c] ;  /* 0x00145c0001167983 */ /* 0x000ee20000300800 */
[----:B--2---:R-:W-:-:S04]  /*f820*/  @!P0 LOP3.LUT R7, R7, R6, RZ, 0x3c, !PT ;  /* 0x0000000607078212 */ /* 0x004fc800078e3cff */
        /* <DEDUP_REMOVED lines=9> */
[----:B------:R0:W-:Y:S02]  /*f8c0*/  STS.U16 [R28+UR4+0x80], R27 ;  /* 0x0000801b1c007988 */ /* 0x0001e40008000404 */
        /* <DEDUP_REMOVED lines=9> */
[----:B0-----:R-:W0:Y:S01]  /*f960*/  S2R R28, SR_TID.X ;  /* 0x00000000001c7919 */ /* 0x001e220000002100 */
[----:B------:R-:W-:-:S02]  /*f970*/  PRMT R14, RZ, 0x7610, R14 ;  /* 0x00007610ff0e7816 */ /* 0x000fc4000000000e */
[----:B0-----:R-:W-:-:S05]  /*f980*/  LOP3.LUT R28, R28, 0x3f, RZ, 0xc0, !PT ;  /* 0x0000003f1c1c7812 */ /* 0x001fca00078ec0ff */
[----:B------:R-:W-:-:S05]  /*f990*/  IMAD.SHL.U32 R28, R28, 0x2, RZ ;  /* 0x000000021c1c7824 */ /* 0x000fca00078e00ff */
[----:B----4-:R0:W-:Y:S04]  /*f9a0*/  STS.U16 [R28+UR4+0x800], R26 ;  /* 0x0008001a1c007988 */ /* 0x0101e80008000404 */
[----:B0-----:R-:W4:Y:S01]  /*f9b0*/  LDL.LU R26, [R1+0x1454] ;  /* 0x00145400011a7983 */ /* 0x001f220000300800 */
[----:B--2---:R-:W-:-:S04]  /*f9c0*/  @!P0 LOP3.LUT R7, R7, R6, RZ, 0x3c, !PT ;  /* 0x0000000607078212 */ /* 0x004fc800078e3cff */
[----:B------:R-:W-:-:S04]  /*f9d0*/  @!P0 LOP3.LUT R6, R7, R6, RZ, 0x3c, !PT ;  /* 0x0000000607068212 */ /* 0x000fc800078e3cff */
[----:B------:R-:W-:-:S05]  /*f9e0*/  @!P0 LOP3.LUT R7, R7, R6, RZ, 0x3c, !PT ;  /* 0x0000000607078212 */ /* 0x000fca00078e3cff */
[----:B------:R0:W2:Y:S04]  /*f9f0*/  @!P0 LDG.E.U16 R14, desc[UR10][R6.64] ;  /* 0x0000000a060e8981 */ /* 0x0000a8000c1e1500 */
[----:B------:R-:W0:Y:S04]  /*fa00*/  LDL R6, [R1+0x958] ;  /* 0x0009580001067983 */ /* 0x000e280000100800 */
[----:B------:R-:W0:Y:S04]  /*fa10*/  LDL R7, [R1+0x95c] ;  /* 0x00095c0001077983 */ /* 0x000e280000100800 */
[----:B------:R1:W-:Y:S02]  /*fa20*/  STS.U16 [R28+UR4+0x880], R29 ;  /* 0x0008801d1c007988 */ /* 0x0003e40008000404 */
[----:B-1----:R-:W-:-:S02]  /*fa30*/  PRMT R28, RZ, 0x7610, R28 ;  /* 0x00007610ff1c7816 */ /* 0x002fc4000000001c */
[----:B------:R-:W2:Y:S01]  /*fa40*/  LDL R29, [R1+0x858] ;  /* 0x00085800011d7983 */ /* 0x000ea20000100800 */
[----:B0-----:R-:W-:-:S04]  /*fa50*/  @!P0 LOP3.LUT R7, R7, R6, RZ, 0x3c, !PT ;  /* 0x0000000607078212 */ /* 0x001fc800078e3cff */
[----:B------:R-:W-:-:S04]  /*fa60*/  @!P0 LOP3.LUT R6, R7, R6, RZ, 0x3c, !PT ;  /* 0x0000000607068212 */ /* 0x000fc800078e3cff */
[----:B------:R-:W-:-:S05]  /*fa70*/  @!P0 LOP3.LUT R7, R7, R6, RZ, 0x3c, !PT ;  /* 0x0000000607078212 */ /* 0x000fca00078e3cff */
[----:B------:R-:W3:Y:S04]  /*fa80*/  @!P0 LDG.E.U16 R28, desc[UR10][R6.64] ;  /* 0x0000000a061c8981 */ /* 0x000ee8000c1e1500 */
[----:B--2---:R0:W-:Y:S04]  /*fa90*/  STL [R1+0x70], R14 ;  /* 0x0000700e01007387 */ /* 0x0041e80000100800 */
[----:B0-----:R-:W2:Y:S04]  /*faa0*/  LDL R14, [R1+0x85c] ;  /* 0x00085c00010e7983 */ /* 0x001ea80000100800 */
[----:B---3--:R0:W-:Y:S04]  /*fab0*/  STL [R1+0x6c], R28 ;  /* 0x00006c1c01007387 */ /* 0x0081e80000100800 */
[----:B------:R-:W3:Y:S04]  /*fac0*/  LDL R6, [R1+0x918] ;  /* 0x0009180001067983 */ /* 0x000ee80000100800 */
[----:B------:R-:W3:Y:S01]  /*fad0*/  LDL R7, [R1+0x91c] ;  /* 0x00091c0001077983 */ /* 0x000ee20000100800 */
[----:B0-----:R-:W0:Y:S02]  /*fae0*/  S2R R28, SR_TID.X ;  /* 0x00000000001c7919 */ /* 0x001e240000002100 */
[----:B0-----:R-:W-:-:S05]  /*faf0*/  LOP3.LUT R28, R28, 0x3f, RZ, 0xc0, !PT ;  /* 0x0000003f1c1c7812 */ /* 0x001fca00078ec0ff */
[----:B------:R-:W-:-:S05]  /*fb00*/  IMAD.SHL.U32 R28, R28, 0x2, RZ ;  /* 0x000000021c1c7824 */ /* 0x000fca00078e00ff */
[----:B----4-:R0:W-:Y:S02]  /*fb10*/  STS.U16 [R28+UR4+0x1000], R26 ;  /* 0x0010001a1c007988 */ /* 0x0101e40008000404 */
[----:B0-----:R-:W-:Y:S02]  /*fb20*/  PRMT R28, RZ, 0x7610, R28 ;  /* 0x00007610ff1c7816 */ /* 0x001fe4000000001c */
[----:B---3--:R-:W-:-:S04]  /*fb30*/  @!P0 LOP3.LUT R7, R7, R6, RZ, 0x3c, !PT ;  /* 0x0000000607078212 */ /* 0x008fc800078e3cff */
[----:B------:R-:W-:-:S04]  /*fb40*/  @!P0 LOP3.LUT R6, R7, R6, RZ, 0x3c, !PT ;  /* 0x0000000607068212 */ /* 0x000fc800078e3cff */
[----:B------:R-:W-:-:S05]  /*fb50*/  @!P0 LOP3.LUT R7, R7, R6, RZ, 0x3c, !PT ;  /* 0x0000000607078212 */ /* 0x000fca00078e3cff */
[----:B------:R-:W3:Y:S04]  /*fb60*/  @!P0 LDG.E.U16 R28, desc[UR10][R6.64] ;  /* 0x0000000a061c8981 */ /* 0x000ee8000c1e1500 */
[----:B---3--:R0:W-:Y:S04]  /*fb70*/  STL [R1+0x68], R28 ;  /* 0x0000681c01007387 */ /* 0x0081e80000100800 */
[----:B------:R-:W3:Y:S04]  /*fb80*/  LDL R6, [R1+0x8d8] ;  /* 0x0008d80001067983 */ /* 0x000ee80000100800 */
[----:B------:R-:W3:Y:S01]  /*fb90*/  LDL R7, [R1+0x8dc] ;  /* 0x0008dc0001077983 */ /* 0x000ee20000100800 */
[----:B0-----:R-:W0:Y:S02]  /*fba0*/  S2R R28, SR_TID.X ;  /* 0x00000000001c7919 */ /* 0x001e240000002100 */
[----:B0-----:R-:W-:-:S05]  /*fbb0*/  LOP3.LUT R28, R28, 0x3f, RZ, 0xc0, !PT ;  /* 0x0000003f1c1c7812 */ /* 0x001fca00078ec0ff */
[----:B------:R-:W-:-:S05]  /*fbc0*/  IMAD.SHL.U32 R28, R28, 0x2, RZ ;  /* 0x000000021c1c7824 */ /* 0x000fca00078e00ff */
[----:B------:R0:W-:Y:S02]  /*fbd0*/  STS.U16 [R28+UR4+0x1080], R27 ;  /* 0x0010801b1c007988 */ /* 0x0001e40008000404 */
        /* <DEDUP_REMOVED lines=16> */
[----:B------:R2:W3:Y:S02]  /*fce0*/  @!P0 LDG.E.U16 R28, desc[UR10][R6.64] ;  /* 0x0000000a061c8981 */ /* 0x0004e4000c1e1500 */
[----:B--2---:R-:W-:Y:S02]  /*fcf0*/  @!P0 IMAD.MOV.U32 R6, RZ, RZ, R14 ;  /* 0x000000ffff068224 */ /* 0x004fe400078e000e */
[----:B------:R-:W-:Y:S01]  /*fd00*/  @!P0 IMAD.MOV.U32 R7, RZ, RZ, R29 ;  /* 0x000000ffff078224 */ /* 0x000fe200078e001d */
[----:B---3--:R0:W-:Y:S04]  /*fd10*/  STL [R1+0x60], R28 ;  /* 0x0000601c01007387 */ /* 0x0081e80000100800 */
[----:B------:R-:W2:Y:S04]  /*fd20*/  LDL R29, [R1+0x950] ;  /* 0x00095000011d7983 */ /* 0x000ea80000100800 */
[----:B------:R-:W3:Y:S01]  /*fd30*/  LDL R14, [R1+0x954] ;  /* 0x00095400010e7983 */ /* 0x000ee20000100800 */
[----:B0-----:R-:W0:Y:S02]  /*fd40*/  S2R R28, SR_TID.X ;  /* 0x00000000001c7919 */ /* 0x001e240000002100 */
[----:B0-----:R-:W-:-:S05]  /*fd50*/  LOP3.LUT R28, R28, 0x3f, RZ, 0xc0, !PT ;  /* 0x0000003f1c1c7812 */ /* 0x001fca00078ec0ff */
[----:B------:R-:W-:-:S05]  /*fd60*/  IMAD.SHL.U32 R28, R28, 0x2, RZ ;  /* 0x000000021c1c7824 */ /* 0x000fca00078e00ff */
[----:B------:R0:W-:Y:S02]  /*fd70*/  STS.U16 [R28+UR4+0x1880], R23 ;  /* 0x001880171c007988 */ /* 0x0001e40008000404 */
[----:B0-----:R-:W-:-:S06]  /*fd80*/  PRMT R28, RZ, 0x7610, R28 ;  /* 0x00007610ff1c7816 */ /* 0x001fcc000000001c */
[----:B------:R-:W4:Y:S04]  /*fd90*/  @!P0 LDG.E.U16 R28, desc[UR10][R6.64] ;  /* 0x0000000a061c8981 */ /* 0x000f28000c1e1500 */
[----:B----4-:R0:W-:Y:S04]  /*fda0*/  STL [R1+0x5c], R28 ;  /* 0x00005c1c01007387 */ /* 0x0101e80000100800 */
[----:B------:R-:W4:Y:S04]  /*fdb0*/  LDL R6, [R1+0x9d4] ;  /* 0x0009d40001067983 */ /* 0x000f280000100800 */
[----:B------:R-:W4:Y:S01]  /*fdc0*/  LDL R7, [R1+0xa08] ;  /* 0x000a080001077983 */ /* 0x000f220000100800 */
[----:B0-----:R-:W0:Y:S02]  /*fdd0*/  S2R R28, SR_TID.X ;  /* 0x00000000001c7919 */ /* 0x001e240000002100 */
[----:B0-----:R-:W-:-:S05]  /*fde0*/  LOP3.LUT R28, R28, 0x3f, RZ, 0xc0, !PT ;  /* 0x0000003f1c1c7812 */ /* 0x001fca00078ec0ff */
[----:B------:R-:W-:-:S05]  /*fdf0*/  IMAD.SHL.U32 R28, R28, 0x2, RZ ;  /* 0x000000021c1c7824 */ /* 0x000fca00078e00ff */
[----:B------:R0:W-:Y:S02]  /*fe00*/  STS.U16 [R28+UR4+0x2000], R16 ;  /* 0x002000101c007988 */ /* 0x0001e40008000404 */
[----:B0-----:R-:W-:Y:S02]  /*fe10*/  PRMT R28, RZ, 0x7610, R28 ;  /* 0x00007610ff1c7816 */ /* 0x001fe4000000001c */
[----:B----4-:R-:W-:-:S04]  /*fe20*/  @!P0 LOP3.LUT R7, R7, R6, RZ, 0x3c, !PT ;  /* 0x0000000607078212 */ /* 0x010fc800078e3cff */
[----:B------:R-:W-:-:S04]  /*fe30*/  @!P0 LOP3.LUT R6, R7, R6, RZ, 0x3c, !PT ;  /* 0x0000000607068212 */ /* 0x000fc800078e3cff */
[----:B------:R-:W-:-:S05]  /*fe40*/  @!P0 LOP3.LUT R7, R7, R6, RZ, 0x3c, !PT ;  /* 0x0000000607078212 */ /* 0x000fca00078e3cff */
        /* <DEDUP_REMOVED lines=13> */
[----:B----4-:R-:W-:Y:S04]  /*ff20*/  STL [R1+0x54], R28 ;  /* 0x0000541c01007387 */ /* 0x010fe80000100800 */
[----:B------:R-:W4:Y:S04]  /*ff30*/  LDL R6, [R1+0x990] ;  /* 0x0009900001067983 */ /* 0x000f280000100800 */
[----:B------:R-:W4:Y:S01]  /*ff40*/  LDL R7, [R1+0x994] ;  /* 0x0009940001077983 */ /* 0x000f220000100800 */
[----:B------:R-:W-:-:S02]  /*ff50*/  PRMT R15, RZ, 0x7610, R15 ;  /* 0x00007610ff0f7816 */ /* 0x000fc4000000000f */
[----:B----4-:R-:W-:-:S04]  /*ff60*/  @!P0 LOP3.LUT R7, R7, R6, RZ, 0x3c, !PT ;  /* 0x0000000607078212 */ /* 0x010fc800078e3cff */
[----:B------:R-:W-:-:S04]  /*ff70*/  @!P0 LOP3.LUT R6, R7, R6, RZ, 0x3c, !PT ;  /* 0x0000000607068212 */ /* 0x000fc800078e3cff */
[----:B------:R-:W-:-:S05]  /*ff80*/  @!P0 LOP3.LUT R7, R7, R6, RZ, 0x3c, !PT ;  /* 0x0000000607078212 */ /* 0x000fca00078e3cff */
[----:B------:R3:W4:Y:S01]  /*ff90*/  @!P0 LDG.E.U16 R15, desc[UR10][R6.64] ;  /* 0x0000000a060f8981 */ /* 0x000722000c1e1500 */
[----:B------:R-:W-:Y:S01]  /*ffa0*/  PRMT R21, RZ, 0x7610, R21 ;  /* 0x00007610ff157816 */ /* 0x000fe20000000015 */
[----:B---3--:R-:W-:Y:S02]  /*ffb0*/  @!P0 IMAD.MOV.U32 R6, RZ, RZ, R14 ;  /* 0x000000ffff068224 */ /* 0x008fe400078e000e */
[----:B--2---:R-:W-:-:S05]  /*ffc0*/  @!P0 IMAD.MOV.U32 R7, RZ, RZ, R29 ;  /* 0x000000ffff078224 */ /* 0x004fca00078e001d */
[----:B------:R0:W2:Y:S04]  /*ffd0*/  @!P0 LDG.E.U16 R21, desc[UR10][R6.64] ;  /* 0x0000000a06158981 */ /* 0x0000a8000c1e1500 */
[----:B----4-:R1:W-:Y:S04]  /*ffe0*/  STL [R1+0x50], R15 ;  /* 0x0000500f01007387 */ /* 0x0103e80000100800 */
[----:B-1----:R-:W3:Y:S04]  /*fff0*/  LDL.LU R15, [R1+0x24] ;  /* 0x00002400010f7983 */ /* 0x002ee80000300800 */
[----:B------:R-:W4:Y:S04]  /*10000*/  LDL R29, [R1+0x894] ;  /* 0x00089400011d7983 */ /* 0x000f280000100800 */
[----:B------:R-:W2:Y:S04]  /*10010*/  LDL.LU R14, [R1+0x28] ;  /* 0x00002800010e7983 */ /* 0x000ea80000300800 */
[----:B------:R-:W0:Y:S04]  /*10020*/  LDL R6, [R1+0x910] ;  /* 0x0009100001067983 */ /* 0x000e280000100800 */
[----:B------:R-:W0:Y:S01]  /*10030*/  LDL R7, [R1+0x914] ;  /* 0x0009140001077983 */ /* 0x000e220000100800 */
[----:B------:R-:W-:Y:S01]  /*10040*/  PRMT R20, RZ, 0x7610, R20 ;  /* 0x00007610ff147816 */ /* 0x000fe20000000014 */
[----:B------:R-:W1:Y:S01]  /*10050*/  S2R R28, SR_TID.X ;  /* 0x00000000001c7919 */ /* 0x000e620000002100 */
[----:B0-----:R-:W-:-:S04]  /*10060*/  @!P0 LOP3.LUT R7, R7, R6, RZ, 0x3c, !PT ;  /* 0x0000000607078212 */ /* 0x001fc800078e3cff */
[----:B------:R-:W-:-:S04]  /*10070*/  @!P0 LOP3.LUT R6, R7, R6, RZ, 0x3c, !PT ;  /* 0x0000000607068212 */ /* 0x000fc800078e3cff */
[----:B------:R-:W-:-:S05]  /*10080*/  @!P0 LOP3.LUT R7, R7, R6, RZ, 0x3c, !PT ;  /* 0x0000000607078212 */ /* 0x000fca00078e3cff */
[----:B------:R-:W3:Y:S01]  /*10090*/  @!P0 LDG.E.U16 R20, desc[UR10][R6.64] ;  /* 0x0000000a06148981 */ /* 0x000ee2000c1e1500 */
[----:B-1----:R-:W-:-:S05]  /*100a0*/  LOP3.LUT R28, R28, 0x3f, RZ, 0xc0, !PT ;  /* 0x0000003f1c1c7812 */ /* 0x002fca00078ec0ff */
[----:B------:R-:W-:Y:S01]  /*100b0*/  IMAD.SHL.U32 R28, R28, 0x2, RZ ;  /* 0x000000021c1c7824 */ /* 0x000fe200078e00ff */
[----:B--2---:R0:W-:Y:S04]  /*100c0*/  STL [R1+0x4c], R21 ;  /* 0x00004c1501007387 */ /* 0x0041e80000100800 */
[----:B------:R1:W-:Y:S04]  /*100d0*/  STS.U16 [R28+UR4+0x3000], R5 ;  /* 0x003000051c007988 */ /* 0x0003e80008000404 */
[----:B0-----:R-:W2:Y:S04]  /*100e0*/  LDL.LU R21, [R1+0x1c] ;  /* 0x00001c0001157983 */ /* 0x001ea80000300800 */
[----:B-1----:R-:W2:Y:S04]  /*100f0*/  LDL R5, [R1+0x8d4] ;  /* 0x0008d40001057983 */ /* 0x002ea80000100800 */
[----:B------:R-:W-:Y:S04]  /*10100*/  STS.U16 [R28+UR4+0x3080], R4 ;  /* 0x003080041c007988 */ /* 0x000fe80008000404 */
[----:B---3--:R0:W-:Y:S04]  /*10110*/  STL [R1+0x48], R20 ;  /* 0x0000481401007387 */ /* 0x0081e80000100800 */
[----:B0-----:R-:W3:Y:S04]  /*10120*/  LDL.LU R20, [R1+0x20] ;  /* 0x0000200001147983 */ /* 0x001ee80000300800 */
[----:B------:R-:W2:Y:S01]  /*10130*/  LDL R4, [R1+0x8d0] ;  /* 0x0008d00001047983 */ /* 0x000ea20000100800 */
[----:B------:R-:W-:-:S02]  /*10140*/  PRMT R25, RZ, 0x7610, R25 ;  /* 0x00007610ff197816 */ /* 0x000fc40000000019 */
[----:B--2---:R-:W-:-:S04]  /*10150*/  @!P0 LOP3.LUT R5, R5, R4, RZ, 0x3c, !PT ;  /* 0x0000000405058212 */ /* 0x004fc800078e3cff */
[----:B------:R-:W-:-:S04]  /*10160*/  @!P0 LOP3.LUT R4, R5, R4, RZ, 0x3c, !PT ;  /* 0x0000000405048212 */ /* 0x000fc800078e3cff */
[----:B------:R-:W-:-:S05]  /*10170*/  @!P0 LOP3.LUT R5, R5, R4, RZ, 0x3c, !PT ;  /* 0x0000000405058212 */ /* 0x000fca00078e3cff */
[----:B------:R4:W2:Y:S04]  /*10180*/  @!P0 LDG.E.U16 R25, desc[UR10][R4.64] ;  /* 0x0000000a04198981 */ /* 0x0008a8000c1e1500 */
[----:B------:R-:W2:Y:S01]  /*10190*/  LDL R5, [R1+0x890] ;  /* 0x0008900001057983 */ /* 0x000ea20000100800 */
[----:B----4-:R-:W-:-:S03]  /*101a0*/  @!P0 IMAD.MOV.U32 R4, RZ, RZ, R29 ;  /* 0x000000ffff048224 */ /* 0x010fc600078e001d */
[----:B------:R-:W-:Y:S04]  /*101b0*/  STS.U16 [R28+UR4+0x2800], R12 ;  /* 0x0028000c1c007988 */ /* 0x000fe80008000404 */
[----:B------:R-:W-:Y:S04]  /*101c0*/  STS.U16 [R28+UR4+0x2880], R11 ;  /* 0x0028800b1c007988 */ /* 0x000fe80008000404 */
[----:B------:R0:W-:Y:S02]  /*101d0*/  STS.U16 [R28+UR4+0x3800], R3 ;  /* 0x003800031c007988 */ /* 0x0001e40008000404 */
[----:B0-----:R-:W-:-:S06]  /*101e0*/  PRMT R28, RZ, 0x7610, R28 ;  /* 0x00007610ff1c7816 */ /* 0x001fcc000000001c */
[----:B--2---:R-:W2:Y:S04]  /*101f0*/  @!P0 LDG.E.U16 R28, desc[UR10][R4.64] ;  /* 0x0000000a041c8981 */ /* 0x004ea8000c1e1500 */
[----:B------:R0:W-:Y:S04]  /*10200*/  STL [R1+0x44], R25 ;  /* 0x0000441901007387 */ /* 0x0001e80000100800 */
[----:B0-----:R-:W4:Y:S04]  /*10210*/  LDL.LU R25, [R1+0xc] ;  /* 0x00000c0001197983 */ /* 0x001f280000300800 */
[----:B------:R-:W3:Y:S04]  /*10220*/  LDL R3, [R1+0x9d0] ;  /* 0x0009d00001037983 */ /* 0x000ee80000100800 */
[----:B------:R-:W3:Y:S04]  /*10230*/  LDL.LU R29, [R1+0x10] ;  /* 0x00001000011d7983 */ /* 0x000ee80000300800 */
[----:B--2---:R0:W-:Y:S02]  /*10240*/  STL [R1+0x40], R28 ;  /* 0x0000401c01007387 */ /* 0x0041e40000100800 */
[----:B0-----:R-:W0:Y:S02]  /*10250*/  S2R R28, SR_TID.X ;  /* 0x00000000001c7919 */ /* 0x001e240000002100 */
[----:B0-----:R-:W-:-:S05]  /*10260*/  LOP3.LUT R28, R28, 0x3f, RZ, 0xc0, !PT ;  /* 0x0000003f1c1c7812 */ /* 0x001fca00078ec0ff */
[----:B------:R-:W-:-:S05]  /*10270*/  IMAD.SHL.U32 R28, R28, 0x2, RZ ;  /* 0x000000021c1c7824 */ /* 0x000fca00078e00ff */
[----:B------:R0:W-:Y:S04]  /*10280*/  STS.U16 [R28+UR4+0x3880], R2 ;  /* 0x003880021c007988 */ /* 0x0001e80008000404 */
[----:B0-----:R-:W3:Y:S01]  /*10290*/  LDL R2, [R1+0x854] ;  /* 0x0008540001027983 */ /* 0x001ee20000100800 */
[----:B------:R-:W-:Y:S01]  /*102a0*/  PRMT R24, RZ, 0x7610, R24 ;  /* 0x00007610ff187816 */ /* 0x000fe20000000018 */
[----:B------:R-:W0:Y:S01]  /*102b0*/  S2R R28, SR_TID.X ;  /* 0x00000000001c7919 */ /* 0x000e220000002100 */
[----:B---3--:R-:W-:-:S04]  /*102c0*/  @!P0 LOP3.LUT R3, R3, R2, RZ, 0x3c, !PT ;  /* 0x0000000203038212 */ /* 0x008fc800078e3cff */
[----:B------:R-:W-:-:S04]  /*102d0*/  @!P0 LOP3.LUT R2, R3, R2, RZ, 0x3c, !PT ;  /* 0x0000000203028212 */ /* 0x000fc800078e3cff */
[----:B------:R-:W-:-:S05]  /*102e0*/  @!P0 LOP3.LUT R3, R3, R2, RZ, 0x3c, !PT ;  /* 0x0000000203038212 */ /* 0x000fca00078e3cff */
[----:B------:R-:W2:Y:S01]  /*102f0*/  @!P0 LDG.E.U16 R24, desc[UR10][R2.64] ;  /* 0x0000000a02188981 */ /* 0x000ea2000c1e1500 */
[----:B0-----:R-:W-:-:S05]  /*10300*/  LOP3.LUT R28, R28, 0x3f, RZ, 0xc0, !PT ;  /* 0x0000003f1c1c7812 */ /* 0x001fca00078ec0ff */
[----:B------:R-:W-:Y:S01]  /*10310*/  IMAD.SHL.U32 R28, R28, 0x2, RZ ;  /* 0x000000021c1c7824 */ /* 0x000fe200078e00ff */
[----:B------:R-:W3:Y:S04]  /*10320*/  LDL R2, [R1+0x9dc] ;  /* 0x0009dc0001027983 */ /* 0x000ee80000100800 */
[----:B------:R-:W-:Y:S01]  /*10330*/  LOP3.LUT R28, R28, 0x10, RZ, 0x3c, !PT ;  /* 0x000000101c1c7812 */ /* 0x000fe200078e3cff */
[----:B------:R-:W3:Y:S04]  /*10340*/  LDL R3, [R1+0xa20] ;  /* 0x000a200001037983 */ /* 0x000ee80000100800 */
[----:B------:R-:W-:Y:S04]  /*10350*/  STS.U16 [R28+UR4+0x100], R15 ;  /* 0x0001000f1c007988 */ /* 0x000fe80008000404 */
[----:B--2---:R0:W-:Y:S04]  /*10360*/  STL [R1+0x3c], R24 ;  /* 0x00003c1801007387 */ /* 0x0041e80000100800 */
[----:B0-----:R-:W2:Y:S04]  /*10370*/  LDL.LU R24, [R1] ;  /* 0x0000000001187983 */ /* 0x001ea80000300800 */
[----:B------:R-:W2:Y:S01]  /*10380*/  LDL.LU R15, [R1+0x1450] ;  /* 0x00145000010f7983 */ /* 0x000ea20000300800 */
[----:B---3--:R-:W-:-:S04]  /*10390*/  @!P0 LOP3.LUT R3, R3, R2, RZ, 0x3c, !PT ;  /* 0x0000000203038212 */ /* 0x008fc800078e3cff */
[----:B------:R-:W-:-:S04]  /*103a0*/  @!P0 LOP3.LUT R2, R3, R2, RZ, 0x3c, !PT ;  /* 0x0000000203028212 */ /* 0x000fc800078e3cff */
[----:B------:R-:W-:Y:S02]  /*103b0*/  @!P0 LOP3.LUT R3, R3, R2, RZ, 0x3c, !PT ;  /* 0x0000000203038212 */ /* 0x000fe400078e3cff */
[----:B--2---:R-:W-:-:S06]  /*103c0*/  PRMT R15, RZ, 0x7610, R15 ;  /* 0x00007610ff0f7816 */ /* 0x004fcc000000000f */
[----:B------:R-:W2:Y:S04]  /*103d0*/  @!P0 LDG.E.U16 R15, desc[UR10][R2.64] ;  /* 0x0000000a020f8981 */ /* 0x000ea8000c1e1500 */
[----:B------:R-:W-:Y:S04]  /*103e0*/  STS.U16 [R28+UR4+0x180], R14 ;  /* 0x0001800e1c007988 */ /* 0x000fe80008000404 */
[----:B--2---:R0:W-:Y:S04]  /*103f0*/  STL [R1+0x38], R15 ;  /* 0x0000380f01007387 */ /* 0x0041e80000100800 */
[----:B0-----:R-:W2:Y:S04]  /*10400*/  LDL.LU R15, [R1+0x144c] ;  /* 0x00144c00010f7983 */ /* 0x001ea80000300800 */
[----:B------:R-:W3:Y:S04]  /*10410*/  LDL R2, [R1+0x830] ;  /* 0x0008300001027983 */ /* 0x000ee80000100800 */
[----:B------:R-:W3:Y:S04]  /*10420*/  LDL R3, [R1+0x9c0] ;  /* 0x0009c00001037983 */ /* 0x000ee80000100800 */
[----:B------:R-:W2:Y:S01]  /*10430*/  LDL.LU R14, [R1+0x1448] ;  /* 0x00144800010e7983 */ /* 0x000ea20000300800 */
[----:B---3--:R-:W-:-:S04]  /*10440*/  @!P0 LOP3.LUT R3, R3, R2, RZ, 0x3c, !PT ;  /* 0x0000000203038212 */ /* 0x008fc800078e3cff */
[C---:B------:R-:W-:Y:S02]  /*10450*/  @!P0 LOP3.LUT R2, R3.reuse, R2, RZ, 0x3c, !PT ;  /* 0x0000000203028212 */ /* 0x040fe400078e3cff */
[----:B--2---:R-:W-:Y:S02]  /*10460*/  PRMT R14, RZ, 0x7610, R14 ;  /* 0x00007610ff0e7816 */ /* 0x004fe4000000000e */
[----:B------:R-:W-:-:S05]  /*10470*/  @!P0 LOP3.LUT R3, R3, R2, RZ, 0x3c, !PT ;  /* 0x0000000203038212 */ /* 0x000fca00078e3cff */
        /* <DEDUP_REMOVED lines=23> */
[----:B----4-:R-:W-:Y:S04]  /*105f0*/  STS.U16 [R28+UR4+0x1100], R25 ;  /* 0x001100191c007988 */ /* 0x010fe80008000404 */
[----:B--2---:R0:W-:Y:S04]  /*10600*/  STL [R1+0x2c], R20 ;  /* 0x00002c1401007387 */ /* 0x0041e80000100800 */
[----:B0-----:R-:W2:Y:S04]  /*10610*/  LDL.LU R20, [R1+0x1434] ;  /* 0x0014340001147983 */ /* 0x001ea80000300800 */
[----:B------:R-:W3:Y:S04]  /*10620*/  LDL R2, [R1+0x908] ;  /* 0x0009080001027983 */ /* 0x000ee80000100800 */
[----:B------:R-:W3:Y:S04]  /*10630*/  LDL R3, [R1+0x90c] ;  /* 0x00090c0001037983 */ /* 0x000ee80000100800 */
[----:B------:R-:W4:Y:S01]  /*10640*/  LDL.LU R25, [R1+0x1430] ;  /* 0x0014300001197983 */ /* 0x000f220000300800 */
[----:B---3--:R-:W-:-:S04]  /*10650*/  @!P0 LOP3.LUT R3, R3, R2, RZ, 0x3c, !PT ;  /* 0x0000000203038212 */ /* 0x008fc800078e3cff */
[C---:B------:R-:W-:Y:S02]  /*10660*/  @!P0 LOP3.LUT R2, R3.reuse, R2, RZ, 0x3c, !PT ;  /* 0x0000000203028212 */ /* 0x040fe400078e3cff */
[----:B----4-:R-:W-:Y:S02]  /*10670*/  PRMT R25, RZ, 0x7610, R25 ;  /* 0x00007610ff197816 */ /* 0x010fe40000000019 */
[----:B------:R-:W-:-:S05]  /*10680*/  @!P0 LOP3.LUT R3, R3, R2, RZ, 0x3c, !PT ;  /* 0x0000000203038212 */ /* 0x000fca00078e3cff */
[----:B------:R-:W3:Y:S04]  /*10690*/  @!P0 LDG.E.U16 R25, desc[UR10][R2.64] ;  /* 0x0000000a02198981 */ /* 0x000ee8000c1e1500 */
[----:B------:R-:W-:Y:S04]  /*106a0*/  STS.U16 [R28+UR4+0x1180], R29 ;  /* 0x0011801d1c007988 */ /* 0x000fe80008000404 */
[----:B---3--:R0:W-:Y:S04]  /*106b0*/  STL [R1+0x1c], R25 ;  /* 0x00001c1901007387 */ /* 0x0081e80000100800 */
[----:B0-----:R-:W3:Y:S04]  /*106c0*/  LDL.LU R25, [R1+0x142c] ;  /* 0x00142c0001197983 */ /* 0x001ee80000300800 */
[----:B------:R-:W4:Y:S04]  /*106d0*/  LDL R2, [R1+0x8c8] ;  /* 0x0008c80001027983 */ /* 0x000f280000100800 */
[----:B------:R-:W4:Y:S04]  /*106e0*/  LDL R3, [R1+0x8cc] ;  /* 0x0008cc0001037983 */ /* 0x000f280000100800 */
[----:B------:R-:W2:Y:S01]  /*106f0*/  LDL.LU R29, [R1+0x1428] ;  /* 0x00142800011d7983 */ /* 0x000ea20000300800 */
[----:B----4-:R-:W-:-:S04]  /*10700*/  @!P0 LOP3.LUT R3, R3, R2, RZ, 0x3c, !PT ;  /* 0x0000000203038212 */ /* 0x010fc800078e3cff */
[C---:B------:R-:W-:Y:S02]  /*10710*/  @!P0 LOP3.LUT R2, R3.reuse, R2, RZ, 0x3c, !PT ;  /* 0x0000000203028212 */ /* 0x040fe400078e3cff */
[----:B--2---:R-:W-:Y:S02]  /*10720*/  PRMT R29, RZ, 0x7610, R29 ;  /* 0x00007610ff1d7816 */ /* 0x004fe4000000001d */
[----:B------:R-:W-:-:S05]  /*10730*/  @!P0 LOP3.LUT R3, R3, R2, RZ, 0x3c, !PT ;  /* 0x0000000203038212 */ /* 0x000fca00078e3cff */
[----:B------:R-:W2:Y:S04]  /*10740*/  @!P0 LDG.E.U16 R29, desc[UR10][R2.64] ;  /* 0x0000000a021d8981 */ /* 0x000ea8000c1e1500 */
[----:B--2---:R0:W-:Y:S04]  /*10750*/  STL [R1+0x14], R29 ;  /* 0x0000141d01007387 */ /* 0x0041e80000100800 */
[----:B0-----:R-:W2:Y:S04]  /*10760*/  LDL.LU R29, [R1+0x1424] ;  /* 0x00142400011d7983 */ /* 0x001ea80000300800 */
[----:B------:R-:W4:Y:S04]  /*10770*/  LDL R2, [R1+0x888] ;  /* 0x0008880001027983 */ /* 0x000f280000100800 */
[----:B------:R-:W4:Y:S01]  /*10780*/  LDL R3, [R1+0x88c] ;  /* 0x00088c0001037983 */ /* 0x000f220000100800 */
[----:B---3--:R-:W-:-:S02]  /*10790*/  PRMT R25, RZ, 0x7610, R25 ;  /* 0x00007610ff197816 */ /* 0x008fc40000000019 */
[----:B----4-:R-:W-:-:S04]  /*107a0*/  @!P0 LOP3.LUT R3, R3, R2, RZ, 0x3c, !PT ;  /* 0x0000000203038212 */ /* 0x010fc800078e3cff */
[----:B------:R-:W-:-:S04]  /*107b0*/  @!P0 LOP3.LUT R2, R3, R2, RZ, 0x3c, !PT ;  /* 0x0000000203028212 */ /* 0x000fc800078e3cff */
[----:B------:R-:W-:-:S05]  /*107c0*/  @!P0 LOP3.LUT R3, R3, R2, RZ, 0x3c, !PT ;  /* 0x0000000203038212 */ /* 0x000fca00078e3cff */
[----:B------:R-:W3:Y:S04]  /*107d0*/  @!P0 LDG.E.U16 R25, desc[UR10][R2.64] ;  /* 0x0000000a02198981 */ /* 0x000ee8000c1e1500 */
[----:B---3--:R0:W-:Y:S04]  /*107e0*/  STL [R1+0xc], R25 ;  /* 0x00000c1901007387 */ /* 0x0081e80000100800 */
[----:B0-----:R-:W3:Y:S04]  /*107f0*/  LDL.LU R25, [R1+0x1420] ;  /* 0x0014200001197983 */ /* 0x001ee80000300800 */
[----:B------:R-:W4:Y:S04]  /*10800*/  LDL R2, [R1+0x850] ;  /* 0x0008500001027983 */ /* 0x000f280000100800 */
[----:B------:R-:W4:Y:S01]  /*10810*/  LDL R3, [R1+0x9d8] ;  /* 0x0009d80001037983 */ /* 0x000f220000100800 */
[----:B------:R-:W-:-:S03]  /*10820*/  PRMT R12, RZ, 0x7610, R12 ;  /* 0x00007610ff0c7816 */ /* 0x000fc6000000000c */
[----:B--2---:R-:W-:Y:S04]  /*10830*/  STS.U16 [R28+UR4+0x1900], R29 ;  /* 0x0019001d1c007988 */ /* 0x004fe80008000404 */
[----:B------:R0:W-:Y:S04]  /*10840*/  STS.U16 [R28+UR4+0x1980], R24 ;  /* 0x001980181c007988 */ /* 0x0001e80008000404 */
[----:B0-----:R-:W2:Y:S01]  /*10850*/  LDL.LU R24, [R1+0x141c] ;  /* 0x00141c0001187983 */ /* 0x001ea20000300800 */
[----:B----4-:R-:W-:-:S04]  /*10860*/  @!P0 LOP3.LUT R3, R3, R2, RZ, 0x3c, !PT ;  /* 0x0000000203038212 */ /* 0x010fc800078e3cff */
[----:B------:R-:W-:-:S04]  /*10870*/  @!P0 LOP3.LUT R2, R3, R2, RZ, 0x3c, !PT ;  /* 0x0000000203028212 */ /* 0x000fc800078e3cff */
[----:B------:R-:W-:-:S05]  /*10880*/  @!P0 LOP3.LUT R3, R3, R2, RZ, 0x3c, !PT ;  /* 0x0000000203038212 */ /* 0x000fca00078e3cff */
[----:B------:R-:W4:Y:S04]  /*10890*/  @!P0 LDG.E.U16 R12, desc[UR10][R2.64] ;  /* 0x0000000a020c8981 */ /* 0x000f28000c1e1500 */
[----:B------:R-:W2:Y:S04]  /*108a0*/  LDL R2, [R1+0x9e4] ;  /* 0x0009e40001027983 */ /* 0x000ea80000100800 */
[----:B------:R-:W2:Y:S01]  /*108b0*/  LDL R3, [R1+0xa1c] ;  /* 0x000a1c0001037983 */ /* 0x000ea20000100800 */
[----:B------:R-:W-:-:S03]  /*108c0*/  PRMT R11, RZ, 0x7610, R11 ;  /* 0x00007610ff0b7816 */ /* 0x000fc6000000000b */
[----:B----4-:R0:W-:Y:S01]  /*108d0*/  STL [R1+0x13b4], R12 ;  /* 0x0013b40c01007387 */ /* 0x0101e20000100800 */
[----:B--2---:R-:W-:-:S04]  /*108e0*/  @!P0 LOP3.LUT R3, R3, R2, RZ, 0x3c, !PT ;  /* 0x0000000203038212 */ /* 0x004fc800078e3cff */
[----:B------:R-:W-:-:S04]  /*108f0*/  @!P0 LOP3.LUT R2, R3, R2, RZ, 0x3c, !PT ;  /* 0x0000000203028212 */ /* 0x000fc800078e3cff */
[----:B------:R-:W-:-:S05]  /*10900*/  @!P0 LOP3.LUT R3, R3, R2, RZ, 0x3c, !PT ;  /* 0x0000000203038212 */ /* 0x000fca00078e3cff */
[----:B------:R-:W2:Y:S04]  /*10910*/  @!P0 LDG.E.U16 R11, desc[UR10][R2.64] ;  /* 0x0000000a020b8981 */ /* 0x000ea8000c1e1500 */
[----:B------:R-:W4:Y:S04]  /*10920*/  LDL R2, [R1+0x82c] ;  /* 0x00082c0001027983 */ /* 0x000f280000100800 */
[----:B------:R-:W4:Y:S01]  /*10930*/  LDL R3, [R1+0x9bc] ;  /* 0x0009bc0001037983 */ /* 0x000f220000100800 */
[----:B0-----:R-:W-:-:S03]  /*10940*/  PRMT R12, RZ, 0x7610, R12 ;  /* 0x00007610ff0c7816 */ /* 0x001fc6000000000c */
[----:B--2---:R-:W-:Y:S01]  /*10950*/  STL [R1+0x13b8], R11 ;  /* 0x0013b80b01007387 */ /* 0x004fe20000100800 */
[----:B----4-:R-:W-:-:S04]  /*10960*/  @!P0 LOP3.LUT R3, R3, R2, RZ, 0x3c, !PT ;  /* 0x0000000203038212 */ /* 0x010fc800078e3cff */
[----:B------:R-:W-:-:S04]  /*10970*/  @!P0 LOP3.LUT R2, R3, R2, RZ, 0x3c, !PT ;  /* 0x0000000203028212 */ /* 0x000fc800078e3cff */
[----:B------:R-:W-:-:S05]  /*10980*/  @!P0 LOP3.LUT R3, R3, R2, RZ, 0x3c, !PT ;  /* 0x0000000203038212 */ /* 0x000fca00078e3cff */
[----:B------:R0:W2:Y:S04]  /*10990*/  @!P0 LDG.E.U16 R12, desc[UR10][R2.64] ;  /* 0x0000000a020c8981 */ /* 0x0000a8000c1e1500 */
[----:B------:R-:W0:Y:S04]  /*109a0*/  LDL R2, [R1+0x980] ;  /* 0x0009800001027983 */ /* 0x000e280000100800 */
[----:B------:R-:W0:Y:S01]  /*109b0*/  LDL R3, [R1+0x984] ;  /* 0x0009840001037983 */ /* 0x000e220000100800 */
[----:B------:R-:W-:Y:S02]  /*109c0*/  PRMT R21, RZ, 0x7610, R21 ;  /* 0x00007610ff157816 */ /* 0x000fe40000000015 */
[----:B0-----:R-:W-:-:S04]  /*109d0*/  @!P0 LOP3.LUT R3, R3, R2, RZ, 0x3c, !PT ;  /* 0x0000000203038212 */ /* 0x001fc800078e3cff */
[----:B------:R-:W-:-:S04]  /*109e0*/  @!P0 LOP3.LUT R2, R3, R2, RZ, 0x3c, !PT ;  /* 0x0000000203028212 */ /* 0x000fc800078e3cff */
[----:B------:R-:W-:-:S05]  /*109f0*/  @!P0 LOP3.LUT R3, R3, R2, RZ, 0x3c, !PT ;  /* 0x0000000203038212 */ /* 0x000fca00078e3cff */
[----:B------:R-:W4:Y:S04]  /*10a00*/  @!P0 LDG.E.U16 R21, desc[UR10][R2.64] ;  /* 0x0000000a02158981 */ /* 0x000f28000c1e1500 */
[----:B--2---:R0:W-:Y:S04]  /*10a10*/  STL [R1+0x28], R12 ;  /* 0x0000280c01007387 */ /* 0x0041e80000100800 */
[----:B0-----:R-:W2:Y:S04]  /*10a20*/  LDL R12, [R1+0x8c4] ;  /* 0x0008c400010c7983 */ /* 0x001ea80000100800 */
[----:B----4-:R0:W-:Y:S04]  /*10a30*/  STL [R1+0x24], R21 ;  /* 0x0000241501007387 */ /* 0x0101e80000100800 */
[----:B0-----:R-:W4:Y:S04]  /*10a40*/  LDL.LU R21, [R1+0x1418] ;  /* 0x0014180001157983 */ /* 0x001f280000300800 */
[----:B------:R-:W2:Y:S04]  /*10a50*/  LDL R2, [R1+0x940] ;  /* 0x0009400001027983 */ /* 0x000ea80000100800 */
[----:B------:R-:W2:Y:S01]  /*10a60*/  LDL R3, [R1+0x944] ;  /* 0x0009440001037983 */ /* 0x000ea20000100800 */
[----:B------:R-:W-:-:S02]  /*10a70*/  PRMT R14, RZ, 0x7610, R14 ;  /* 0x00007610ff0e7816 */ /* 0x000fc4000000000e */
[----:B--2---:R-:W-:-:S04]  /*10a80*/  @!P0 LOP3.LUT R3, R3, R2, RZ, 0x3c, !PT ;  /* 0x0000000203038212 */ /* 0x004fc800078e3cff */
[----:B------:R-:W-:-:S04]  /*10a90*/  @!P0 LOP3.LUT R2, R3, R2, RZ, 0x3c, !PT ;  /* 0x0000000203028212 */ /* 0x000fc800078e3cff */
[----:B------:R-:W-:-:S05]  /*10aa0*/  @!P0 LOP3.LUT R3, R3, R2, RZ, 0x3c, !PT ;  /* 0x0000000203038212 */ /* 0x000fca00078e3cff */
[----:B------:R-:W2:Y:S04]  /*10ab0*/  @!P0 LDG.E.U16 R14, desc[UR10][R2.64] ;  /* 0x0000000a020e8981 */ /* 0x000ea8000c1e1500 */
[----:B--2---:R0:W-:Y:S04]  /*10ac0*/  STL [R1+0x20], R14 ;  /* 0x0000200e01007387 */ /* 0x0041e80000100800 */
[----:B0-----:R-:W2:Y:S04]  /*10ad0*/  LDL.LU R14, [R1+0x1414] ;  /* 0x00141400010e7983 */ /* 0x001ea80000300800 */
[----:B------:R-:W2:Y:S04]  /*10ae0*/  LDL R2, [R1+0x900] ;  /* 0x0009000001027983 */ /* 0x000ea80000100800 */
[----:B------:R-:W2:Y:S01]  /*10af0*/  LDL R3, [R1+0x904] ;  /* 0x0009040001037983 */ /* 0x000ea20000100800 */
[----:B------:R-:W-:-:S02]  /*10b00*/  PRMT R15, RZ, 0x7610, R15 ;  /* 0x00007610ff0f7816 */ /* 0x000fc4000000000f */
[----:B--2---:R-:W-:-:S04]  /*10b10*/  @!P0 LOP3.LUT R3, R3, R2, RZ, 0x3c, !PT ;  /* 0x0000000203038212 */ /* 0x004fc800078e3cff */
[----:B------:R-:W-:-:S04]  /*10b20*/  @!P0 LOP3.LUT R2, R3, R2, RZ, 0x3c, !PT ;  /* 0x0000000203028212 */ /* 0x000fc800078e3cff */
[----:B------:R-:W-:-:S05]  /*10b30*/  @!P0 LOP3.LUT R3, R3, R2, RZ, 0x3c, !PT ;  /* 0x0000000203038212 */ /* 0x000fca00078e3cff */
[----:B------:R-:W2:Y:S04]  /*10b40*/  @!P0 LDG.E.U16 R15, desc[UR10][R2.64] ;  /* 0x0000000a020f8981 */ /* 0x000ea8000c1e1500 */
[----:B------:R-:W-:Y:S04]  /*10b50*/  STS.U16 [R28+UR4+0x2100], R24 ;  /* 0x002100181c007988 */ /* 0x000fe80008000404 */
[----:B---3--:R-:W-:Y:S04]  /*10b60*/  STS.U16 [R28+UR4+0x2180], R25 ;  /* 0x002180191c007988 */ /* 0x008fe80008000404 */
[----:B------:R-:W-:Y:S04]  /*10b70*/  STS.U16 [R28+UR4+0x2900], R20 ;  /* 0x002900141c007988 */ /* 0x000fe80008000404 */
[----:B----4-:R-:W-:Y:S04]  /*10b80*/  STS.U16 [R28+UR4+0x2980], R21 ;  /* 0x002980151c007988 */ /* 0x010fe80008000404 */
[----:B------:R0:W-:Y:S04]  /*10b90*/  STS.U16 [R28+UR4+0x3100], R14 ;  /* 0x0031000e1c007988 */ /* 0x0001e80008000404 */
[----:B0-----:R-:W3:Y:S04]  /*10ba0*/  LDL R14, [R1+0x9e0] ;  /* 0x0009e000010e7983 */ /* 0x001ee80000100800 */
[----:B--2---:R0:W-:Y:S04]  /*10bb0*/  STL [R1+0x18], R15 ;  /* 0x0000180f01007387 */ /* 0x0041e80000100800 */
[----:B0-----:R-:W2:Y:S04]  /*10bc0*/  LDL.LU R15, [R1+0x1410] ;  /* 0x00141000010f7983 */ /* 0x001ea80000300800 */
[----:B------:R-:W4:Y:S01]  /*10bd0*/  LDL R3, [R1+0x8c0] ;  /* 0x0008c00001037983 */ /* 0x000f220000100800 */
[----:B------:R-:W-:Y:S01]  /*10be0*/  PRMT R10, RZ, 0x7610, R10 ;  /* 0x00007610ff0a7816 */ /* 0x000fe2000000000a */
[----:B------:R-:W-:-:S05]  /*10bf0*/  @!P0 IMAD.MOV.U32 R2, RZ, RZ, R12 ;  /* 0x000000ffff028224 */ /* 0x000fca00078e000c */
[----:B----4-:R-:W4:Y:S04]  /*10c00*/  @!P0 LDG.E.U16 R10, desc[UR10][R2.64] ;  /* 0x0000000a020a8981 */ /* 0x010f28000c1e1500 */
[----:B--2---:R0:W-:Y:S04]  /*10c10*/  STS.U16 [R28+UR4+0x3180], R15 ;  /* 0x0031800f1c007988 */ /* 0x0041e80008000404 */
[----:B0-----:R-:W2:Y:S04]  /*10c20*/  LDL.LU R15, [R1+0x3dc] ;  /* 0x0003dc00010f7983 */ /* 0x001ea80000300800 */
[----:B------:R-:W2:Y:S04]  /*10c30*/  LDL R12, [R1+0xa18] ;  /* 0x000a1800010c7983 */ /* 0x000ea80000100800 */
        /* <DEDUP_REMOVED lines=8> */
[----:B------:R3:W2:Y:S04]  /*10cc0*/  @!P0 LDG.E.U16 R26, desc[UR10][R2.64] ;  /* 0x0000000a021a8981 */ /* 0x0006a8000c1e1500 */
[----:B------:R-:W2:Y:S01]  /*10cd0*/  LDL R3, [R1+0x84c] ;  /* 0x00084c0001037983 */ /* 0x000ea20000100800 */
[----:B---3--:R-:W-:-:S03]  /*10ce0*/  @!P0 IMAD.MOV.U32 R2, RZ, RZ, R14 ;  /* 0x000000ffff028224 */ /* 0x008fc600078e000e */
[----:B----4-:R0:W-:Y:S02]  /*10cf0*/  STS.U16 [R28+UR4+0x3900], R10 ;  /* 0x0039000a1c007988 */ /* 0x0101e40008000404 */
[----:B0-----:R-:W-:Y:S02]  /*10d00*/  PRMT R10, RZ, 0x7610, R10 ;  /* 0x00007610ff0a7816 */ /* 0x001fe4000000000a */
[----:B------:R0:W-:Y:S02]  /*10d10*/  STS.U16 [R28+UR4+0x3980], R13 ;  /* 0x0039800d1c007988 */ /* 0x0001e40008000404 */
[----:B0-----:R-:W0:Y:S02]  /*10d20*/  S2R R28, SR_TID.X ;  /* 0x00000000001c7919 */ /* 0x001e240000002100 */
[----:B--2---:R1:W-:Y:S04]  /*10d30*/  STL [R1+0x13a0], R26 ;  /* 0x0013a01a01007387 */ /* 0x0043e80000100800 */
[----:B-1----:R-:W2:Y:S04]  /*10d40*/  LDL R26, [R1+0x97c] ;  /* 0x00097c00011a7983 */ /* 0x002ea80000100800 */
[----:B------:R-:W3:Y:S04]  /*10d50*/  LDL.LU R14, [R1+0x190] ;  /* 0x00019000010e7983 */ /* 0x000ee80000300800 */
[----:B------:R-:W4:Y:S04]  /*10d60*/  @!P0 LDG.E.U16 R10, desc[UR10][R2.64] ;  /* 0x0000000a020a8981 */ /* 0x000f28000c1e1500 */
[----:B------:R-:W2:Y:S04]  /*10d70*/  LDL.LU R2, [R1+0x3d8] ;  /* 0x0003d80001027983 */ /* 0x000ea80000300800 */
[----:B------:R-:W3:Y:S01]  /*10d80*/  LDL R3, [R1+0x9ec] ;  /* 0x0009ec0001037983 */ /* 0x000ee20000100800 */
[----:B0-----:R-:W-:-:S05]  /*10d90*/  LOP3.LUT R28, R28, 0x3f, RZ, 0xc0, !PT ;  /* 0x0000003f1c1c7812 */ /* 0x001fca00078ec0ff */
[----:B------:R-:W-:-:S05]  /*10da0*/  IMAD.SHL.U32 R28, R28, 0x2, RZ ;  /* 0x000000021c1c7824 */ /* 0x000fca00078e00ff */
[----:B------:R-:W-:Y:S02]  /*10db0*/  LOP3.LUT R28, R28, 0x20, RZ, 0x3c, !PT ;  /* 0x000000201c1c7812 */ /* 0x000fe400078e3cff */
[----:B------:R-:W-:Y:S01]  /*10dc0*/  PRMT R9, RZ, 0x7610, R9 ;  /* 0x00007610ff097816 */ /* 0x000fe20000000009 */
[----:B----4-:R0:W-:Y:S04]  /*10dd0*/  STL [R1+0x139c], R10 ;  /* 0x00139c0a01007387 */ /* 0x0101e80000100800 */
[----:B--2---:R1:W-:Y:S04]  /*10de0*/  STS.U16 [R28+UR4+0x200], R2 ;  /* 0x000200021c007988 */ /* 0x0043e80008000404 */
[----:B0-----:R-:W2:Y:S01]  /*10df0*/  LDL.LU R10, [R1+0x38c] ;  /* 0x00038c00010a7983 */ /* 0x001ea20000300800 */
[----:B-1----:R-:W-:Y:S01]  /*10e00*/  @!P0 IMAD.MOV.U32 R2, RZ, RZ, R12 ;  /* 0x000000ffff028224 */ /* 0x002fe200078e000c */
[----:B------:R-:W0:Y:S04]  /*10e10*/  S2R R28, SR_TID.X ;  /* 0x00000000001c7919 */ /* 0x000e280000002100 */
[----:B---3--:R-:W3:Y:S04]  /*10e20*/  @!P0 LDG.E.U16 R9, desc[UR10][R2.64] ;  /* 0x0000000a02098981 */ /* 0x008ee8000c1e1500 */
[----:B------:R-:W4:Y:S04]  /*10e30*/  LDL R12, [R1+0x93c] ;  /* 0x00093c00010c7983 */ /* 0x000f280000100800 */
[----:B------:R-:W2:Y:S04]  /*10e40*/  LDL R2, [R1+0x828] ;  /* 0x0008280001027983 */ /* 0x000ea80000100800 */
[----:B------:R-:W2:Y:S01]  /*10e50*/  LDL R3, [R1+0x9b8] ;  /* 0x0009b80001037983 */ /* 0x000ea20000100800 */
[----:B0-----:R-:W-:-:S05]  /*10e60*/  LOP3.LUT R28, R28, 0x3f, RZ, 0xc0, !PT ;  /* 0x0000003f1c1c7812 */ /* 0x001fca00078ec0ff */
[----:B------:R-:W-:Y:S01]  /*10e70*/  IMAD.SHL.U32 R28, R28, 0x2, RZ ;  /* 0x000000021c1c7824 */ /* 0x000fe200078e00ff */
[----:B---3--:R0:W-:Y:S01]  /*10e80*/  STL [R1+0x13a4], R9 ;  /* 0x0013a40901007387 */ /* 0x0081e20000100800 */
[----:B--2---:R-:W-:-:S03]  /*10e90*/  @!P0 LOP3.LUT R3, R3, R2, RZ, 0x3c, !PT ;  /* 0x0000000203038212 */ /* 0x004fc600078e3cff */
[----:B0-----:R-:W-:Y:S02]  /*10ea0*/  LOP3.LUT R9, R28, 0x20, RZ, 0x3c, !PT ;  /* 0x000000201c097812 */ /* 0x001fe400078e3cff */
[C---:B------:R-:W-:Y:S02]  /*10eb0*/  @!P0 LOP3.LUT R2, R3.reuse, R2, RZ, 0x3c, !PT ;  /* 0x0000000203028212 */ /* 0x040fe400078e3cff */
[----:B------:R-:W-:Y:S02]  /*10ec0*/  PRMT R28, RZ, 0x7610, R28 ;  /* 0x00007610ff1c7816 */ /* 0x000fe4000000001c */
[----:B------:R-:W-:-:S05]  /*10ed0*/  @!P0 LOP3.LUT R3, R3, R2, RZ, 0x3c, !PT ;  /* 0x0000000203038212 */ /* 0x000fca00078e3cff */
[----:B------:R-:W2:Y:S04]  /*10ee0*/  @!P0 LDG.E.U16 R28, desc[UR10][R2.64] ;  /* 0x0000000a021c8981 */ /* 0x000ea8000c1e1500 */
[----:B------:R0:W-:Y:S04]  /*10ef0*/  STS.U16 [R9+UR4+0x280], R15 ;  /* 0x0002800f09007988 */ /* 0x0001e80008000404 */
[----:B0-----:R-:W3:Y:S04]  /*10f00*/  LDL.LU R15, [R1+0x160] ;  /* 0x00016000010f7983 */ /* 0x001ee80000300800 */
[----:B--2---:R-:W-:Y:S04]  /*10f10*/  STL [R1+0x8], R28 ;  /* 0x0000081c01007387 */ /* 0x004fe80000100800 */
[----:B------:R-:W2:Y:S01]  /*10f20*/  LDL R3, [R1+0x978] ;  /* 0x0009780001037983 */ /* 0x000ea20000100800 */
[----:B------:R-:W-:Y:S01]  /*10f30*/  PRMT R11, RZ, 0x7610, R11 ;  /* 0x00007610ff0b7816 */ /* 0x000fe2000000000b */
[----:B------:R-:W-:-:S02]  /*10f40*/  @!P0 IMAD.MOV.U32 R2, RZ, RZ, R26 ;  /* 0x000000ffff028224 */ /* 0x000fc400078e001a */
[----:B------:R0:W-:Y:S04]  /*10f50*/  STS.U16 [R9+UR4+0xa00], R10 ;  /* 0x000a000a09007988 */ /* 0x0001e80008000404 */
[----:B0-----:R-:W3:Y:S04]  /*10f60*/  LDL.LU R10, [R1+0x164] ;  /* 0x00016400010a7983 */ /* 0x001ee80000300800 */
[----:B--2---:R-:W2:Y:S04]  /*10f70*/  @!P0 LDG.E.U16 R11, desc[UR10][R2.64] ;  /* 0x0000000a020b8981 */ /* 0x004ea8000c1e1500 */
[----:B------:R-:W3:Y:S04]  /*10f80*/  LDL.LU R2, [R1+0x390] ;  /* 0x0003900001027983 */ /* 0x000ee80000300800 */
[----:B------:R-:W4:Y:S01]  /*10f90*/  LDL R3, [R1+0x938] ;  /* 0x0009380001037983 */ /* 0x000f220000100800 */
[----:B------:R-:W-:-:S03]  /*10fa0*/  PRMT R0, RZ, 0x7610, R0 ;  /* 0x00007610ff007816 */ /* 0x000fc60000000000 */
[----:B------:R-:W4:Y:S04]  /*10fb0*/  LDL R26, [R1+0x8b8] ;  /* 0x0008b800011a7983 */ /* 0x000f280000100800 */
[----:B--2---:R0:W-:Y:S04]  /*10fc0*/  STL [R1+0x4], R11 ;  /* 0x0000040b01007387 */ /* 0x0041e80000100800 */
[----:B---3--:R4:W-:Y:S04]  /*10fd0*/  STS.U16 [R9+UR4+0xa80], R2 ;  /* 0x000a800209007988 */ /* 0x0089e80008000404 */
[----:B0-----:R-:W2:Y:S01]  /*10fe0*/  LDL R11, [R1+0x8bc] ;  /* 0x0008bc00010b7983 */ /* 0x001ea20000100800 */
[----:B----4-:R-:W-:-:S03]  /*10ff0*/  @!P0 IMAD.MOV.U32 R2, RZ, RZ, R12 ;  /* 0x000000ffff028224 */ /* 0x010fc600078e000c */
[----:B------:R-:W3:Y:S04]  /*11000*/  LDL.LU R12, [R1+0x10c] ;  /* 0x00010c00010c7983 */ /* 0x000ee80000300800 */
[----:B------:R-:W4:Y:S04]  /*11010*/  @!P0 LDG.E.U16 R0, desc[UR10][R2.64] ;  /* 0x0000000a02008981 */ /* 0x000f28000c1e1500 */
[----:B------:R-:W2:Y:S04]  /*11020*/  LDL R2, [R1+0x8f8] ;  /* 0x0008f80001027983 */ /* 0x000ea80000100800 */
[----:B------:R-:W2:Y:S01]  /*11030*/  LDL R3, [R1+0x8fc] ;  /* 0x0008fc0001037983 */ /* 0x000ea20000100800 */
[----:B------:R-:W-:-:S03]  /*11040*/  PRMT R29, RZ, 0x7610, R29 ;  /* 0x00007610ff1d7816 */ /* 0x000fc6000000001d */
[----:B----4-:R0:W-:Y:S04]  /*11050*/  STL [R1+0x13a8], R0 ;  /* 0x0013a80001007387 */ /* 0x0101e80000100800 */
[----:B0-----:R-:W4:Y:S01]  /*11060*/  LDL.LU R0, [R1+0x18c] ;  /* 0x00018c0001007983 */ /* 0x001f220000300800 */
[----:B--2---:R-:W-:-:S04]  /*11070*/  @!P0 LOP3.LUT R3, R3, R2, RZ, 0x3c, !PT ;  /* 0x0000000203038212 */ /* 0x004fc800078e3cff */
[----:B------:R-:W-:-:S04]  /*11080*/  @!P0 LOP3.LUT R2, R3, R2, RZ, 0x3c, !PT ;  /* 0x0000000203028212 */ /* 0x000fc800078e3cff */
[----:B------:R-:W-:-:S05]  /*11090*/  @!P0 LOP3.LUT R3, R3, R2, RZ, 0x3c, !PT ;  /* 0x0000000203038212 */ /* 0x000fca00078e3cff */
[----:B------:R0:W2:Y:S01]  /*110a0*/  @!P0 LDG.E.U16 R29, desc[UR10][R2.64] ;  /* 0x0000000a021d8981 */ /* 0x0000a2000c1e1500 */
[----:B------:R-:W-:Y:S01]  /*110b0*/  PRMT R27, RZ, 0x7610, R27 ;  /* 0x00007610ff1b7816 */ /* 0x000fe2000000001b */
[----:B0-----:R-:W-:Y:S02]  /*110c0*/  @!P0 IMAD.MOV.U32 R2, RZ, RZ, R11 ;  /* 0x000000ffff028224 */ /* 0x001fe400078e000b */
[----:B------:R-:W-:-:S05]  /*110d0*/  @!P0 IMAD.MOV.U32 R3, RZ, RZ, R26 ;  /* 0x000000ffff038224 */ /* 0x000fca00078e001a */
[----:B------:R0:W3:Y:S04]  /*110e0*/  @!P0 LDG.E.U16 R27, desc[UR10][R2.64] ;  /* 0x0000000a021b8981 */ /* 0x0000e8000c1e1500 */
[----:B----4-:R-:W-:Y:S04]  /*110f0*/  STS.U16 [R9+UR4+0x1200], R0 ;  /* 0x0012000009007988 */ /* 0x010fe80008000404 */
[----:B------:R-:W-:Y:S04]  /*11100*/  STS.U16 [R9+UR4+0x1280], R14 ;  /* 0x0012800e09007988 */ /* 0x000fe80008000404 */
[----:B--2---:R1:W-:Y:S04]  /*11110*/  STL [R1+0x13ac], R29 ;  /* 0x0013ac1d01007387 */ /* 0x0043e80000100800 */
[----:B-1----:R-:W2:Y:S04]  /*11120*/  LDL.LU R29, [R1+0x110] ;  /* 0x00011000011d7983 */ /* 0x002ea80000300800 */
[----:B------:R-:W4:Y:S04]  /*11130*/  LDL R14, [R1+0x848] ;  /* 0x00084800010e7983 */ /* 0x000f280000100800 */
[----:B------:R-:W2:Y:S04]  /*11140*/  LDL R0, [R1+0x9e8] ;  /* 0x0009e80001007983 */ /* 0x000ea80000100800 */
[----:B------:R-:W2:Y:S04]  /*11150*/  LDL.LU R11, [R1+0xec] ;  /* 0x0000ec00010b7983 */ /* 0x000ea80000300800 */
[----:B------:R-:W0:Y:S04]  /*11160*/  LDL R2, [R1+0x878] ;  /* 0x0008780001027983 */ /* 0x000e280000100800 */
[----:B------:R-:W0:Y:S01]  /*11170*/  LDL R3, [R1+0x87c] ;  /* 0x00087c0001037983 */ /* 0x000e220000100800 */
[----:B------:R-:W-:-:S02]  /*11180*/  PRMT R25, RZ, 0x7610, R25 ;  /* 0x00007610ff197816 */ /* 0x000fc40000000019 */
[----:B------:R-:W-:Y:S02]  /*11190*/  PRMT R8, RZ, 0x7610, R8 ;  /* 0x00007610ff087816 */ /* 0x000fe40000000008 */
[----:B0-----:R-:W-:-:S04]  /*111a0*/  @!P0 LOP3.LUT R3, R3, R2, RZ, 0x3c, !PT ;  /* 0x0000000203038212 */ /* 0x001fc800078e3cff */
[----:B------:R-:W-:-:S04]  /*111b0*/  @!P0 LOP3.LUT R2, R3, R2, RZ, 0x3c, !PT ;  /* 0x0000000203028212 */ /* 0x000fc800078e3cff */
[----:B------:R-:W-:-:S05]  /*111c0*/  @!P0 LOP3.LUT R3, R3, R2, RZ, 0x3c, !PT ;  /* 0x0000000203038212 */ /* 0x000fca00078e3cff */
[----:B------:R2:W3:Y:S02]  /*111d0*/  @!P0 LDG.E.U16 R25, desc[UR10][R2.64] ;  /* 0x0000000a02198981 */ /* 0x0004e4000c1e1500 */
[----:B--2---:R-:W-:Y:S02]  /*111e0*/  @!P0 IMAD.MOV.U32 R2, RZ, RZ, R0 ;  /* 0x000000ffff028224 */ /* 0x004fe400078e0000 */
[----:B----4-:R-:W-:-:S05]  /*111f0*/  @!P0 IMAD.MOV.U32 R3, RZ, RZ, R14 ;  /* 0x000000ffff038224 */ /* 0x010fca00078e000e */
[----:B------:R-:W2:Y:S04]  /*11200*/  @!P0 LDG.E.U16 R8, desc[UR10][R2.64] ;  /* 0x0000000a02088981 */ /* 0x000ea8000c1e1500 */
[----:B---3--:R-:W-:Y:S04]  /*11210*/  STL [R1+0x13b0], R27 ;  /* 0x0013b01b01007387 */ /* 0x008fe80000100800 */
[----:B------:R0:W-:Y:S04]  /*11220*/  STS.U16 [R9+UR4+0x1a00], R15 ;  /* 0x001a000f09007988 */ /* 0x0001e80008000404 */
[----:B------:R1:W-:Y:S04]  /*11230*/  STS.U16 [R9+UR4+0x1a80], R10 ;  /* 0x001a800a09007988 */ /* 0x0003e80008000404 */
[----:B0-----:R-:W3:Y:S04]  /*11240*/  LDL R15, [R1+0xa14] ;  /* 0x000a1400010f7983 */ /* 0x001ee80000100800 */
[----:B------:R-:W4:Y:S04]  /*11250*/  LDL.LU R26, [R1+0xf0] ;  /* 0x0000f000011a7983 */ /* 0x000f280000300800 */
[----:B------:R0:W-:Y:S04]  /*11260*/  STL [R1+0x13bc], R25 ;  /* 0x0013bc1901007387 */ /* 0x0001e80000100800 */
[----:B------:R-:W4:Y:S04]  /*11270*/  LDL R27, [R1+0x9b0] ;  /* 0x0009b000011b7983 */ /* 0x000f280000100800 */
[----:B-1----:R-:W4:Y:S04]  /*11280*/  LDL R10, [R1+0x9b4] ;  /* 0x0009b400010a7983 */ /* 0x002f280000100800 */
[----:B------:R-:W4:Y:S04]  /*11290*/  LDL.LU R14, [R1+0xc4] ;  /* 0x0000c400010e7983 */ /* 0x000f280000300800 */
[----:B------:R-:W4:Y:S04]  /*112a0*/  LDL R3, [R1+0x9f4] ;  /* 0x0009f40001037983 */ /* 0x000f280000100800 */
[----:B--2---:R-:W-:Y:S04]  /*112b0*/  STL [R1+0x13c0], R8 ;  /* 0x0013c00801007387 */ /* 0x004fe80000100800 */
[----:B0-----:R-:W2:Y:S04]  /*112c0*/  LDL R25, [R1+0x970] ;  /* 0x0009700001197983 */ /* 0x001ea80000100800 */
[----:B------:R-:W2:Y:S01]  /*112d0*/  LDL R0, [R1+0x974] ;  /* 0x0009740001007983 */ /* 0x000ea20000100800 */
[----:B------:R-:W-:Y:S01]  /*112e0*/  PRMT R7, RZ, 0x7610, R7 ;  /* 0x00007610ff077816 */ /* 0x000fe20000000007 */
[----:B---3--:R-:W-:Y:S01]  /*112f0*/  @!P0 IMAD.MOV.U32 R2, RZ, RZ, R15 ;  /* 0x000000ffff028224 */ /* 0x008fe200078e000f */
[----:B------:R-:W-:-:S02]  /*11300*/  PRMT R24, RZ, 0x7610, R24 ;  /* 0x00007610ff187816 */ /* 0x000fc40000000018 */
[----:B------:R-:W-:Y:S02]  /*11310*/  PRMT R23, RZ, 0x7610, R23 ;  /* 0x00007610ff177816 */ /* 0x000fe40000000017 */
[----:B----4-:R0:W3:Y:S02]  /*11320*/  @!P0 LDG.E.U16 R7, desc[UR10][R2.64] ;  /* 0x0000000a02078981 */ /* 0x0100e4000c1e1500 */
[----:B0-----:R-:W-:Y:S02]  /*11330*/  @!P0 IMAD.MOV.U32 R2, RZ, RZ, R10 ;  /* 0x000000ffff028224 */ /* 0x001fe400078e000a */
[----:B------:R-:W-:-:S05]  /*11340*/  @!P0 IMAD.MOV.U32 R3, RZ, RZ, R27 ;  /* 0x000000ffff038224 */ /* 0x000fca00078e001b */
[----:B------:R2:W4:Y:S02]  /*11350*/  @!P0 LDG.E.U16 R24, desc[UR10][R2.64] ;  /* 0x0000000a02188981 */ /* 0x000524000c1e1500 */
[----:B--2---:R-:W-:Y:S02]  /*11360*/  @!P0 IMAD.MOV.U32 R2, RZ, RZ, R0 ;  /* 0x000000ffff028224 */ /* 0x004fe400078e0000 */
[----:B------:R-:W-:-:S05]  /*11370*/  @!P0 IMAD.MOV.U32 R3, RZ, RZ, R25 ;  /* 0x000000ffff038224 */ /* 0x000fca00078e0019 */
[----:B------:R-:W2:Y:S04]  /*11380*/  @!P0 LDG.E.U16 R23, desc[UR10][R2.64] ;  /* 0x0000000a02178981 */ /* 0x000ea8000c1e1500 */
[----:B------:R0:W-:Y:S04]  /*11390*/  STS.U16 [R9+UR4+0x2200], R12 ;  /* 0x0022000c09007988 */ /* 0x0001e80008000404 */
[----:B------:R-:W-:Y:S04]  /*113a0*/  STS.U16 [R9+UR4+0x2280], R29 ;  /* 0x0022801d09007988 */ /* 0x000fe80008000404 */
[----:B0-----:R-:W2:Y:S04]  /*113b0*/  LDL.LU R12, [R1+0xc8] ;  /* 0x0000c800010c7983 */ /* 0x001ea80000300800 */
[----:B------:R-:W2:Y:S04]  /*113c0*/  LDL R15, [R1+0x930] ;  /* 0x00093000010f7983 */ /* 0x000ea80000100800 */
[----:B------:R-:W2:Y:S04]  /*113d0*/  LDL R8, [R1+0x934] ;  /* 0x0009340001087983 */ /* 0x000ea80000100800 */
[----:B------:R0:W-:Y:S04]  /*113e0*/  STS.U16 [R9+UR4+0x2a00], R11 ;  /* 0x002a000b09007988 */ /* 0x0001e80008000404 */
[----:B------:R1:W-:Y:S04]  /*113f0*/  STS.U16 [R9+UR4+0x2a80], R26 ;  /* 0x002a801a09007988 */ /* 0x0003e80008000404 */
[----:B---3--:R3:W-:Y:S04]  /*11400*/  STL [R1+0x13c4], R7 ;  /* 0x0013c40701007387 */ /* 0x0087e80000100800 */
[----:B------:R-:W2:Y:S04]  /*11410*/  LDL R10, [R1+0x8f4] ;  /* 0x0008f400010a7983 */ /* 0x000ea80000100800 */
[----:B----4-:R-:W-:Y:S04]  /*11420*/  STL [R1+0x13c8], R24 ;  /* 0x0013c81801007387 */ /* 0x010fe80000100800 */
[----:B0-----:R-:W4:Y:S04]  /*11430*/  LDL R11, [R1+0x8f0] ;  /* 0x0008f000010b7983 */ /* 0x001f280000100800 */
[----:B--2---:R-:W-:Y:S04]  /*11440*/  STL [R1+0x13cc], R23 ;  /* 0x0013cc1701007387 */ /* 0x004fe80000100800 */
[----:B-1----:R-:W2:Y:S04]  /*11450*/  LDL R9, [R1+0x8b0] ;  /* 0x0008b00001097983 */ /* 0x002ea80000100800 */
[----:B------:R-:W2:Y:S01]  /*11460*/  LDL R0, [R1+0x8b4] ;  /* 0x0008b40001007983 */ /* 0x000ea20000100800 */
[----:B------:R-:W-:-:S02]  /*11470*/  PRMT R22, RZ, 0x7610, R22 ;  /* 0x00007610ff167816 */ /* 0x000fc40000000016 */
[----:B------:R-:W-:Y:S01]  /*11480*/  PRMT R6, RZ, 0x7610, R6 ;  /* 0x00007610ff067816 */ /* 0x000fe20000000006 */
[----:B---3--:R-:W3:Y:S01]  /*11490*/  LDL R7, [R1+0x874] ;  /* 0x0008740001077983 */ /* 0x008ee20000100800 */
[----:B------:R-:W-:Y:S02]  /*114a0*/  @!P0 IMAD.MOV.U32 R3, RZ, RZ, R15 ;  /* 0x000000ffff038224 */ /* 0x000fe400078e000f */
[----:B------:R-:W-:Y:S01]  /*114b0*/  @!P0 IMAD.MOV.U32 R2, RZ, RZ, R8 ;  /* 0x000000ffff028224 */ /* 0x000fe200078e0008 */
[----:B------:R-:W-:Y:S01]  /*114c0*/  PRMT R5, RZ, 0x7610, R5 ;  /* 0x00007610ff057816 */ /* 0x000fe20000000005 */
[----:B------:R-:W3:Y:S04]  /*114d0*/  LDL R8, [R1+0x870] ;  /* 0x0008700001087983 */ /* 0x000ee80000100800 */
[----:B------:R0:W3:Y:S02]  /*114e0*/  @!P0 LDG.E.U16 R22, desc[UR10][R2.64] ;  /* 0x0000000a02168981 */ /* 0x0000e4000c1e1500 */
[----:B0-----:R-:W-:-:S02]  /*114f0*/  @!P0 IMAD.MOV.U32 R2, RZ, RZ, R10 ;  /* 0x000000ffff028224 */ /* 0x001fc400078e000a */
[----:B----4-:R-:W-:-:S05]  /*11500*/  @!P0 IMAD.MOV.U32 R3, RZ, RZ, R11 ;  /* 0x000000ffff038224 */ /* 0x010fca00078e000b */
[----:B------:R2:W4:Y:S02]  /*11510*/  @!P0 LDG.E.U16 R6, desc[UR10][R2.64] ;  /* 0x0000000a02068981 */ /* 0x000524000c1e1500 */
[----:B--2---:R-:W-:Y:S02]  /*11520*/  @!P0 IMAD.MOV.U32 R3, RZ, RZ, R9 ;  /* 0x000000ffff038224 */ /* 0x004fe400078e0009 */
[----:B------:R-:W-:-:S05]  /*11530*/  @!P0 IMAD.MOV.U32 R2, RZ, RZ, R0 ;  /* 0x000000ffff028224 */ /* 0x000fca00078e0000 */
[----:B------:R0:W2:Y:S04]  /*11540*/  @!P0 LDG.E.U16 R5, desc[UR10][R2.64] ;  /* 0x0000000a02058981 */ /* 0x0000a8000c1e1500 */
[----:B---3--:R-:W-:Y:S04]  /*11550*/  STL [R1+0x13d0], R22 ;  /* 0x0013d01601007387 */ /* 0x008fe80000100800 */
[----:B------:R-:W3:Y:S01]  /*11560*/  LDL.LU R27, [R1+0x408] ;  /* 0x00040800011b7983 */ /* 0x000ee20000300800 */
[----:B0-----:R-:W-:Y:S02]  /*11570*/  @!P0 IMAD.MOV.U32 R2, RZ, RZ, R7 ;  /* 0x000000ffff028224 */ /* 0x001fe400078e0007 */
[----:B------:R-:W-:Y:S01]  /*11580*/  @!P0 IMAD.MOV.U32 R3, RZ, RZ, R8 ;  /* 0x000000ffff038224 */ /* 0x000fe200078e0008 */
[----:B------:R-:W0:Y:S01]  /*11590*/  S2R R28, SR_TID.X ;  /* 0x00000000001c7919 */ /* 0x000e220000002100 */
[----:B----4-:R-:W-:Y:S04]  /*115a0*/  STL [R1+0x13d4], R6 ;  /* 0x0013d40601007387 */ /* 0x010fe80000100800 */
[----:B------:R-:W4:Y:S04]  /*115b0*/  LDL.LU R29, [R1+0x40c] ;  /* 0x00040c00011d7983 */ /* 0x000f280000300800 */
[----:B------:R-:W3:Y:S04]  /*115c0*/  LDL R9, [R1+0x844] ;  /* 0x0008440001097983 */ /* 0x000ee80000100800 */
[----:B------:R-:W4:Y:S04]  /*115d0*/  LDL R0, [R1+0x9f0] ;  /* 0x0009f00001007983 */ /* 0x000f280000100800 */
[----:B------:R-:W4:Y:S04]  /*115e0*/  LDL.LU R10, [R1+0x3e4] ;  /* 0x0003e400010a7983 */ /* 0x000f280000300800 */
[----:B--2---:R1:W-:Y:S04]  /*115f0*/  STL [R1+0x13d8], R5 ;  /* 0x0013d80501007387 */ /* 0x0043e80000100800 */
[----:B------:R-:W2:Y:S04]  /*11600*/  LDL R8, [R1+0x9fc] ;  /* 0x0009fc0001087983 */ /* 0x000ea80000100800 */
[----:B------:R-:W2:Y:S01]  /*11610*/  LDL R7, [R1+0xa10] ;  /* 0x000a100001077983 */ /* 0x000ea20000100800 */
[----:B0-----:R-:W-:-:S02]  /*11620*/  LOP3.LUT R28, R28, 0x3f, RZ, 0xc0, !PT ;  /* 0x0000003f1c1c7812 */ /* 0x001fc400078ec0ff */
[----:B------:R-:W-:Y:S01]  /*11630*/  PRMT R4, RZ, 0x7610, R4 ;  /* 0x00007610ff047816 */ /* 0x000fe20000000004 */
[----:B-1----:R-:W2:Y:S02]  /*11640*/  LDL R5, [R1+0x9ac] ;  /* 0x0009ac0001057983 */ /* 0x002ea40000100800 */
[----:B------:R-:W-:Y:S02]  /*11650*/  IMAD.SHL.U32 R28, R28, 0x2, RZ ;  /* 0x000000021c1c7824 */ /* 0x000fe400078e00ff */
[----:B------:R-:W2:Y:S03]  /*11660*/  LDL R23, [R1+0x9a8] ;  /* 0x0009a80001177983 */ /* 0x000ea60000100800 */
[----:B------:R-:W-:Y:S01]  /*11670*/  LOP3.LUT R22, R28, 0x20, RZ, 0x3c, !PT ;  /* 0x000000201c167812 */ /* 0x000fe200078e3cff */
[----:B------:R0:W2:Y:S04]  /*11680*/  @!P0 LDG.E.U16 R4, desc[UR10][R2.64] ;  /* 0x0000000a02048981 */ /* 0x0000a8000c1e1500 */
[----:B------:R4:W-:Y:S04]  /*11690*/  STS.U16 [R22+UR4+0x3200], R14 ;  /* 0x0032000e16007988 */ /* 0x0009e80008000404 */
[----:B------:R-:W2:Y:S01]  /*116a0*/  LDL.LU R26, [R1+0x3e8] ;  /* 0x0003e800011a7983 */ /* 0x000ea20000300800 */
[----:B0-----:R-:W-:-:S02]  /*116b0*/  PRMT R3, RZ, 0x7610, R3 ;  /* 0x00007610ff037816 */ /* 0x001fc40000000003 */
[----:B------:R-:W-:Y:S01]  /*116c0*/  PRMT R2, RZ, 0x7610, R2 ;  /* 0x00007610ff027816 */ /* 0x000fe20000000002 */
[----:B------:R-:W2:Y:S01]  /*116d0*/  LDL.LU R11, [R1+0x3a4] ;  /* 0x0003a400010b7983 */ /* 0x000ea20000300800 */
[----:B---3--:R-:W-:Y:S02]  /*116e0*/  @!P0 IMAD.MOV.U32 R15, RZ, RZ, R9 ;  /* 0x000000ffff0f8224 */ /* 0x008fe400078e0009 */
[----:B----4-:R-:W-:-:S05]  /*116f0*/  @!P0 IMAD.MOV.U32 R14, RZ, RZ, R0 ;  /* 0x000000ffff0e8224 */ /* 0x010fca00078e0000 */
[----:B------:R2:W3:Y:S02]  /*11700*/  @!P0 LDG.E.U16 R3, desc[UR10][R14.64] ;  /* 0x0000000a0e038981 */ /* 0x0004e4000c1e1500 */
[----:B--2---:R-:W-:Y:S02]  /*11710*/  @!P0 IMAD.MOV.U32 R15, RZ, RZ, R8 ;  /* 0x000000ffff0f8224 */ /* 0x004fe400078e0008 */
[----:B------:R-:W-:-:S05]  /*11720*/  @!P0 IMAD.MOV.U32 R14, RZ, RZ, R7 ;  /* 0x000000ffff0e8224 */ /* 0x000fca00078e0007 */
[----:B------:R0:W2:Y:S04]  /*11730*/  @!P0 LDG.E.U16 R2, desc[UR10][R14.64] ;  /* 0x0000000a0e028981 */ /* 0x0000a8000c1e1500 */
[----:B------:R-:W-:Y:S04]  /*11740*/  STL [R1+0x13dc], R4 ;  /* 0x0013dc0401007387 */ /* 0x000fe80000100800 */
[----:B------:R-:W-:Y:S04]  /*11750*/  STL [R1+0x13f0], R22 ;  /* 0x0013f01601007387 */ /* 0x000fe80000100800 */
[----:B------:R-:W4:Y:S04]  /*11760*/  LDL R9, [R1+0x968] ;  /* 0x0009680001097983 */ /* 0x000f280000100800 */
[----:B------:R-:W4:Y:S04]  /*11770*/  LDL R0, [R1+0x96c] ;  /* 0x00096c0001007983 */ /* 0x000f280000100800 */
[----:B------:R1:W-:Y:S01]  /*11780*/  STS.U16 [R22+UR4+0x3280], R12 ;  /* 0x0032800c16007988 */ /* 0x0003e20008000404 */
[----:B0-----:R-:W-:-:S03]  /*11790*/  @!P0 IMAD.MOV.U32 R14, RZ, RZ, R5 ;  /* 0x000000ffff0e8224 */ /* 0x001fc600078e0005 */
[----:B-1----:R-:W4:Y:S01]  /*117a0*/  LDL.LU R12, [R1+0x3a8] ;  /* 0x0003a800010c7983 */ /* 0x002f220000300800 */
[----:B------:R-:W-:Y:S01]  /*117b0*/  PRMT R13, RZ, 0x7610, R13 ;  /* 0x00007610ff0d7816 */ /* 0x000fe2000000000d */
[----:B------:R-:W-:-:S05]  /*117c0*/  @!P0 IMAD.MOV.U32 R15, RZ, RZ, R23 ;  /* 0x000000ffff0f8224 */ /* 0x000fca00078e0017 */
[----:B------:R4:W4:Y:S04]  /*117d0*/  @!P0 LDG.E.U16 R13, desc[UR10][R14.64] ;  /* 0x0000000a0e0d8981 */ /* 0x000928000c1e1500 */
[----:B---3--:R-:W-:Y:S04]  /*117e0*/  STL [R1+0x13e0], R3 ;  /* 0x0013e00301007387 */ /* 0x008fe80000100800 */
[----:B------:R-:W3:Y:S04]  /*117f0*/  LDL R8, [R1+0x928] ;  /* 0x0009280001087983 */ /* 0x000ee80000100800 */
[----:B------:R-:W3:Y:S04]  /*11800*/  LDL R7, [R1+0x92c] ;  /* 0x00092c0001077983 */ /* 0x000ee80000100800 */
[----:B--2---:R-:W-:Y:S04]  /*11810*/  STL [R1+0x13e4], R2 ;  /* 0x0013e40201007387 */ /* 0x004fe80000100800 */
[----:B------:R-:W2:Y:S04]  /*11820*/  LDL R5, [R1+0x8e8] ;  /* 0x0008e80001057983 */ /* 0x000ea80000100800 */
[----:B------:R-:W2:Y:S01]  /*11830*/  LDL R4, [R1+0x8ec] ;  /* 0x0008ec0001047983 */ /* 0x000ea20000100800 */
[----:B------:R-:W-:Y:S01]  /*11840*/  PRMT R16, RZ, 0x7610, R16 ;  /* 0x00007610ff107816 */ /* 0x000fe20000000010 */
[----:B----4-:R-:W-:-:S02]  /*11850*/  @!P0 IMAD.MOV.U32 R15, RZ, RZ, R9 ;  /* 0x000000ffff0f8224 */ /* 0x010fc400078e0009 */
[----:B------:R-:W-:Y:S01]  /*11860*/  @!P0 IMAD.MOV.U32 R14, RZ, RZ, R0 ;  /* 0x000000ffff0e8224 */ /* 0x000fe200078e0000 */
[----:B------:R-:W-:-:S04]  /*11870*/  PRMT R17, RZ, 0x7610, R17 ;  /* 0x00007610ff117816 */ /* 0x000fc80000000011 */
[----:B------:R3:W4:Y:S04]  /*11880*/  @!P0 LDG.E.U16 R16, desc[UR10][R14.64] ;  /* 0x0000000a0e108981 */ /* 0x000728000c1e1500 */
[----:B------:R0:W-:Y:S02]  /*11890*/  STS.U16 [R22+UR4+0x3a00], R18 ;  /* 0x003a001216007988 */ /* 0x0001e40008000404 */
[----:B0-----:R-:W-:Y:S02]  /*118a0*/  PRMT R18, RZ, 0x7610, R18 ;  /* 0x00007610ff127816 */ /* 0x001fe40000000012 */
[----:B------:R-:W-:Y:S04]  /*118b0*/  STL [R1+0x13e8], R13 ;  /* 0x0013e80d01007387 */ /* 0x000fe80000100800 */
[----:B------:R-:W4:Y:S04]  /*118c0*/  LDL R3, [R1+0x8a8] ;  /* 0x0008a80001037983 */ /* 0x000f280000100800 */
[----:B------:R-:W4:Y:S01]  /*118d0*/  LDL R2, [R1+0x8ac] ;  /* 0x0008ac0001027983 */ /* 0x000f220000100800 */
[----:B---3--:R-:W-:-:S02]  /*118e0*/  @!P0 IMAD.MOV.U32 R15, RZ, RZ, R8 ;  /* 0x000000ffff0f8224 */ /* 0x008fc400078e0008 */
[----:B------:R-:W-:Y:S01]  /*118f0*/  @!P0 IMAD.MOV.U32 R14, RZ, RZ, R7 ;  /* 0x000000ffff0e8224 */ /* 0x000fe200078e0007 */
[----:B------:R-:W-:Y:S01]  /*11900*/  LOP3.LUT R6, R28, 0x30, RZ, 0x3c, !PT ;  /* 0x000000301c067812 */ /* 0x000fe200078e3cff */
[----:B------:R0:W-:Y:S04]  /*11910*/  STS.U16 [R22+UR4+0x3a80], R19 ;  /* 0x003a801316007988 */ /* 0x0001e80008000404 */
[----:B------:R2:W3:Y:S04]  /*11920*/  @!P0 LDG.E.U16 R17, desc[UR10][R14.64] ;  /* 0x0000000a0e118981 */ /* 0x0004e8000c1e1500 */
[----:B------:R-:W3:Y:S01]  /*11930*/  LDL.LU R0, [R1+0x380] ;  /* 0x0003800001007983 */ /* 0x000ee20000300800 */
[----:B--2---:R-:W-:-:S02]  /*11940*/  @!P0 IMAD.MOV.U32 R15, RZ, RZ, R5 ;  /* 0x000000ffff0f8224 */ /* 0x004fc400078e0005 */
[----:B------:R-:W-:-:S05]  /*11950*/  @!P0 IMAD.MOV.U32 R14, RZ, RZ, R4 ;  /* 0x000000ffff0e8224 */ /* 0x000fca00078e0004 */
[----:B------:R1:W2:Y:S04]  /*11960*/  @!P0 LDG.E.U16 R18, desc[UR10][R14.64] ;  /* 0x0000000a0e128981 */ /* 0x0002a8000c1e1500 */
[----:B------:R-:W-:Y:S04]  /*11970*/  STS.U16 [R6+UR4+0x300], R27 ;  /* 0x0003001b06007988 */ /* 0x000fe80008000404 */
[----:B------:R-:W-:Y:S04]  /*11980*/  STS.U16 [R6+UR4+0x380], R29 ;  /* 0x0003801d06007988 */ /* 0x000fe80008000404 */
[----:B----4-:R-:W-:Y:S04]  /*11990*/  STL [R1+0x13ec], R16 ;  /* 0x0013ec1001007387 */ /* 0x010fe80000100800 */
[----:B------:R-:W-:Y:S04]  /*119a0*/  STS.U16 [R6+UR4+0xb00], R10 ;  /* 0x000b000a06007988 */ /* 0x000fe80008000404 */
[----:B------:R-:W-:Y:S04]  /*119b0*/  STS.U16 [R6+UR4+0xb80], R26 ;  /* 0x000b801a06007988 */ /* 0x000fe80008000404 */
[----:B------:R-:W-:Y:S04]  /*119c0*/  STS.U16 [R6+UR4+0x1300], R11 ;  /* 0x0013000b06007988 */ /* 0x000fe80008000404 */
[----:B------:R-:W-:Y:S01]  /*119d0*/  STS.U16 [R6+UR4+0x1380], R12 ;  /* 0x0013800c06007988 */ /* 0x000fe20008000404 */
[----:B0-----:R-:W-:Y:S01]  /*119e0*/  PRMT R19, RZ, 0x7610, R19 ;  /* 0x00007610ff137816 */ /* 0x001fe20000000013 */
[----:B-1----:R-:W-:-:S02]  /*119f0*/  @!P0 IMAD.MOV.U32 R15, RZ, RZ, R3 ;  /* 0x000000ffff0f8224 */ /* 0x002fc400078e0003 */
[----:B------:R-:W-:-:S05]  /*11a00*/  @!P0 IMAD.MOV.U32 R14, RZ, RZ, R2 ;  /* 0x000000ffff0e8224 */ /* 0x000fca00078e0002 */
[----:B------:R-:W4:Y:S04]  /*11a10*/  @!P0 LDG.E.U16 R19, desc[UR10][R14.64] ;  /* 0x0000000a0e138981 */ /* 0x000f28000c1e1500 */
[----:B---3--:R0:W-:Y:S04]  /*11a20*/  STL [R1+0x13f4], R17 ;  /* 0x0013f41101007387 */ /* 0x0081e80000100800 */
[----:B0-----:R-:W3:Y:S04]  /*11a30*/  LDL.LU R17, [R1+0x384] ;  /* 0x0003840001117983 */ /* 0x001ee80000300800 */
[----:B--2---:R-:W-:Y:S04]  /*11a40*/  STL [R1+0x13f8], R18 ;  /* 0x0013f81201007387 */ /* 0x004fe80000100800 */
[----:B------:R-:W2:Y:S04]  /*11a50*/  LDL.LU R26, [R1+0x188] ;  /* 0x00018800011a7983 */ /* 0x000ea80000300800 */
[----:B------:R-:W2:Y:S04]  /*11a60*/  LDL R12, [R1+0x868] ;  /* 0x00086800010c7983 */ /* 0x000ea80000100800 */
[----:B------:R-:W3:Y:S04]  /*11a70*/  LDL R9, [R1+0x86c] ;  /* 0x00086c0001097983 */ /* 0x000ee80000100800 */
[----:B------:R-:W3:Y:S04]  /*11a80*/  LDL R16, [R1+0x840] ;  /* 0x0008400001107983 */ /* 0x000ee80000100800 */
[----:B------:R-:W3:Y:S01]  /*11a90*/  LDL R13, [R1+0x9f8] ;  /* 0x0009f800010d7983 */ /* 0x000ee20000100800 */
[----:B------:R-:W-:-:S02]  /*11aa0*/  PRMT R20, RZ, 0x7610, R20 ;  /* 0x00007610ff147816 */ /* 0x000fc40000000014 */
[----:B------:R-:W-:Y:S01]  /*11ab0*/  PRMT R21, RZ, 0x7610, R21 ;  /* 0x00007610ff157816 */ /* 0x000fe20000000015 */
        /* <DEDUP_REMOVED lines=8> */
[----:B----4-:R-:W-:Y:S04]  /*11b40*/  STL [R1+0x13fc], R19 ;  /* 0x0013fc1301007387 */ /* 0x010fe80000100800 */
[----:B------:R0:W-:Y:S04]  /*11b50*/  STS.U16 [R6+UR4+0x1b00], R0 ;  /* 0x001b000006007988 */ /* 0x0001e80008000404 */
[----:B0-----:R-:W4:Y:S04]  /*11b60*/  LDL.LU R0, [R1+0x428] ;  /* 0x0004280001007983 */ /* 0x001f280000300800 */
[----:B------:R-:W4:Y:S04]  /*11b70*/  LDL.LU R23, [R1+0x404] ;  /* 0x0004040001177983 */ /* 0x000f280000300800 */
[----:B------:R-:W4:Y:S04]  /*11b80*/  LDL.LU R24, [R1+0x400] ;  /* 0x0004000001187983 */ /* 0x000f280000300800 */
[----:B------:R-:W4:Y:S04]  /*11b90*/  LDL.LU R7, [R1+0x3d4] ;  /* 0x0003d40001077983 */ /* 0x000f280000300800 */
[----:B------:R-:W4:Y:S04]  /*11ba0*/  LDL.LU R8, [R1+0x3d0] ;  /* 0x0003d00001087983 */ /* 0x000f280000300800 */
[----:B------:R-:W4:Y:S01]  /*11bb0*/  LDL.LU R25, [R1+0x388] ;  /* 0x0003880001197983 */ /* 0x000f220000300800 */
[----:B--2---:R-:W-:-:S03]  /*11bc0*/  @!P0 IMAD.MOV.U32 R15, RZ, RZ, R12 ;  /* 0x000000ffff0f8224 */ /* 0x004fc600078e000c */
[----:B------:R-:W2:Y:S01]  /*11bd0*/  LDL.LU R12, [R1+0x37c] ;  /* 0x00037c00010c7983 */ /* 0x000ea20000300800 */
[----:B---3--:R-:W-:-:S03]  /*11be0*/  @!P0 IMAD.MOV.U32 R14, RZ, RZ, R9 ;  /* 0x000000ffff0e8224 */ /* 0x008fc600078e0009 */
[----:B------:R-:W3:Y:S04]  /*11bf0*/  LDL.LU R29, [R1+0x180] ;  /* 0x00018000011d7983 */ /* 0x000ee80000300800 */
[----:B------:R0:W2:Y:S04]  /*11c00*/  @!P0 LDG.E.U16 R20, desc[UR10][R14.64] ;  /* 0x0000000a0e148981 */ /* 0x0000a8000c1e1500 */
[----:B------:R-:W3:Y:S01]  /*11c10*/  LDL.LU R9, [R1+0x17c] ;  /* 0x00017c0001097983 */ /* 0x000ee20000300800 */
[----:B0-----:R-:W-:Y:S02]  /*11c20*/  @!P0 IMAD.MOV.U32 R14, RZ, RZ, R13 ;  /* 0x000000ffff0e8224 */ /* 0x001fe400078e000d */
[----:B------:R-:W-:-:S05]  /*11c30*/  @!P0 IMAD.MOV.U32 R15, RZ, RZ, R16 ;  /* 0x000000ffff0f8224 */ /* 0x000fca00078e0010 */
[----:B------:R-:W3:Y:S04]  /*11c40*/  @!P0 LDG.E.U16 R21, desc[UR10][R14.64] ;  /* 0x0000000a0e158981 */ /* 0x000ee8000c1e1500 */
[----:B------:R-:W-:Y:S04]  /*11c50*/  STS.U16 [R6+UR4+0x1b80], R17 ;  /* 0x001b801106007988 */ /* 0x000fe80008000404 */
[----:B------:R-:W-:Y:S04]  /*11c60*/  STS.U16 [R6+UR4+0x2300], R26 ;  /* 0x0023001a06007988 */ /* 0x000fe80008000404 */
[----:B------:R-:W-:Y:S04]  /*11c70*/  STS.U16 [R6+UR4+0x2380], R2 ;  /* 0x0023800206007988 */ /* 0x000fe80008000404 */
[----:B------:R-:W-:Y:S04]  /*11c80*/  STS.U16 [R6+UR4+0x2b00], R3 ;  /* 0x002b000306007988 */ /* 0x000fe80008000404 */
[----:B------:R-:W-:Y:S04]  /*11c90*/  STS.U16 [R6+UR4+0x2b80], R22 ;  /* 0x002b801606007988 */ /* 0x000fe80008000404 */
[----:B------:R0:W-:Y:S04]  /*11ca0*/  STS.U16 [R6+UR4+0x3300], R10 ;  /* 0x0033000a06007988 */ /* 0x0001e80008000404 */
[----:B------:R-:W-:Y:S01]  /*11cb0*/  STS.U16 [R6+UR4+0x3380], R4 ;  /* 0x0033800406007988 */ /* 0x000fe20008000404 */
[----:B0-----:R-:W-:-:S03]  /*11cc0*/  LOP3.LUT R10, R28, 0x40, RZ, 0x3c, !PT ;  /* 0x000000401c0a7812 */ /* 0x001fc600078e3cff */
[----:B------:R-:W-:Y:S04]  /*11cd0*/  STS.U16 [R6+UR4+0x3b00], R5 ;  /* 0x003b000506007988 */ /* 0x000fe80008000404 */
[----:B------:R0:W-:Y:S04]  /*11ce0*/  STS.U16 [R6+UR4+0x3b80], R27 ;  /* 0x003b801b06007988 */ /* 0x0001e80008000404 */
[----:B------:R1:W-:Y:S04]  /*11cf0*/  STS.U16 [R10+UR4+0x400], R11 ;  /* 0x0004000b0a007988 */ /* 0x0003e80008000404 */
[----:B----4-:R4:W-:Y:S04]  /*11d00*/  STS.U16 [R10+UR4+0x480], R0 ;  /* 0x000480000a007988 */ /* 0x0109e80008000404 */
[----:B------:R-:W-:Y:S04]  /*11d10*/  STS.U16 [R10+UR4+0xc00], R23 ;  /* 0x000c00170a007988 */ /* 0x000fe80008000404 */
[----:B------:R-:W-:Y:S04]  /*11d20*/  STS.U16 [R10+UR4+0xc80], R24 ;  /* 0x000c80180a007988 */ /* 0x000fe80008000404 */
[----:B------:R-:W-:Y:S04]  /*11d30*/  STS.U16 [R10+UR4+0x1400], R7 ;  /* 0x001400070a007988 */ /* 0x000fe80008000404 */
[----:B------:R-:W-:Y:S04]  /*11d40*/  STS.U16 [R10+UR4+0x1480], R8 ;  /* 0x001480080a007988 */ /* 0x000fe80008000404 */
[----:B------:R-:W-:Y:S04]  /*11d50*/  STS.U16 [R10+UR4+0x1c00], R25 ;  /* 0x001c00190a007988 */ /* 0x000fe80008000404 */
[----:B--2---:R-:W-:Y:S04]  /*11d60*/  STL [R1+0x1400], R20 ;  /* 0x0014001401007387 */ /* 0x004fe80000100800 */
[----:B---3--:R-:W-:Y:S04]  /*11d70*/  STL [R1+0x1404], R21 ;  /* 0x0014041501007387 */ /* 0x008fe80000100800 */
[----:B------:R-:W2:Y:S04]  /*11d80*/  LDL.LU R26, [R1+0x120] ;  /* 0x00012000011a7983 */ /* 0x000ea80000300800 */
[----:B0-----:R-:W3:Y:S04]  /*11d90*/  LDL.LU R27, [R1+0x11c] ;  /* 0x00011c00011b7983 */ /* 0x001ee80000300800 */
[----:B-1----:R-:W3:Y:S04]  /*11da0*/  LDL.LU R11, [R1+0xe8] ;  /* 0x0000e800010b7983 */ /* 0x002ee80000300800 */
[----:B----4-:R-:W4:Y:S04]  /*11db0*/  LDL.LU R0, [R1+0xe4] ;  /* 0x0000e40001007983 */ /* 0x010f280000300800 */
[----:B------:R-:W4:Y:S04]  /*11dc0*/  LDL.LU R2, [R1+0xb8] ;  /* 0x0000b80001027983 */ /* 0x000f280000300800 */
[----:B------:R0:W-:Y:S04]  /*11dd0*/  STS.U16 [R10+UR4+0x1c80], R12 ;  /* 0x001c800c0a007988 */ /* 0x0001e80008000404 */
[----:B0-----:R-:W4:Y:S04]  /*11de0*/  LDL.LU R12, [R1+0xb4] ;  /* 0x0000b400010c7983 */ /* 0x001f280000300800 */
[----:B------:R-:W4:Y:S04]  /*11df0*/  LDL.LU R20, [R1+0x424] ;  /* 0x0004240001147983 */ /* 0x000f280000300800 */
[----:B------:R-:W4:Y:S04]  /*11e00*/  LDL.LU R19, [R1+0x420] ;  /* 0x0004200001137983 */ /* 0x000f280000300800 */
[----:B------:R-:W4:Y:S04]  /*11e10*/  LDL.LU R18, [R1+0x3fc] ;  /* 0x0003fc0001127983 */ /* 0x000f280000300800 */
[----:B------:R-:W4:Y:S04]  /*11e20*/  LDL.LU R17, [R1+0x3f8] ;  /* 0x0003f80001117983 */ /* 0x000f280000300800 */
[----:B------:R-:W-:Y:S04]  /*11e30*/  STS.U16 [R10+UR4+0x2400], R29 ;  /* 0x0024001d0a007988 */ /* 0x000fe80008000404 */
[----:B------:R-:W4:Y:S04]  /*11e40*/  LDL.LU R16, [R1+0x3cc] ;  /* 0x0003cc0001107983 */ /* 0x000f280000300800 */
[----:B------:R0:W-:Y:S04]  /*11e50*/  STS.U16 [R10+UR4+0x2480], R9 ;  /* 0x002480090a007988 */ /* 0x0001e80008000404 */
[----:B------:R-:W4:Y:S04]  /*11e60*/  LDL.LU R13, [R1+0x3ac] ;  /* 0x0003ac00010d7983 */ /* 0x000f280000300800 */
[----:B0-----:R-:W4:Y:S04]  /*11e70*/  LDL.LU R9, [R1+0x378] ;  /* 0x0003780001097983 */ /* 0x001f280000300800 */
[----:B------:R-:W4:Y:S04]  /*11e80*/  LDL.LU R3, [R1+0x374] ;  /* 0x0003740001037983 */ /* 0x000f280000300800 */
[----:B------:R-:W4:Y:S04]  /*11e90*/  LDL.LU R22, [R1+0x178] ;  /* 0x0001780001167983 */ /* 0x000f280000300800 */
[----:B------:R-:W4:Y:S04]  /*11ea0*/  LDL.LU R4, [R1+0x174] ;  /* 0x0001740001047983 */ /* 0x000f280000300800 */
[----:B------:R-:W4:Y:S04]  /*11eb0*/  LDL.LU R5, [R1+0x118] ;  /* 0x0001180001057983 */ /* 0x000f280000300800 */
[----:B------:R-:W4:Y:S04]  /*11ec0*/  LDL.LU R6, [R1+0x114] ;  /* 0x0001140001067983 */ /* 0x000f280000300800 */
[----:B------:R-:W4:Y:S04]  /*11ed0*/  LDL.LU R23, [R1+0xe0] ;  /* 0x0000e00001177983 */ /* 0x000f280000300800 */
[----:B------:R-:W4:Y:S04]  /*11ee0*/  LDL.LU R24, [R1+0xdc] ;  /* 0x0000dc0001187983 */ /* 0x000f280000300800 */
[----:B------:R-:W4:Y:S04]  /*11ef0*/  LDL.LU R29, [R1+0xb0] ;  /* 0x0000b000011d7983 */ /* 0x000f280000300800 */
[----:B--2---:R0:W-:Y:S04]  /*11f00*/  STS.U16 [R10+UR4+0x2c00], R26 ;  /* 0x002c001a0a007988 */ /* 0x0041e80008000404 */
[----:B---3--:R-:W-:Y:S04]  /*11f10*/  STS.U16 [R10+UR4+0x2c80], R27 ;  /* 0x002c801b0a007988 */ /* 0x008fe80008000404 */
[----:B------:R1:W-:Y:S04]  /*11f20*/  STS.U16 [R10+UR4+0x3400], R11 ;  /* 0x0034000b0a007988 */ /* 0x0003e80008000404 */
[----:B0-----:R-:W2:Y:S04]  /*11f30*/  LDL.LU R26, [R1+0xac] ;  /* 0x0000ac00011a7983 */ /* 0x001ea80000300800 */
[----:B-1----:R-:W3:Y:S04]  /*11f40*/  LDL.LU R11, [R1+0x41c] ;  /* 0x00041c00010b7983 */ /* 0x002ee80000300800 */
[----:B------:R-:W3:Y:S04]  /*11f50*/  LDL.LU R7, [R1+0x418] ;  /* 0x0004180001077983 */ /* 0x000ee80000300800 */
[----:B----4-:R0:W-:Y:S04]  /*11f60*/  STS.U16 [R10+UR4+0x3480], R0 ;  /* 0x003480000a007988 */ /* 0x0101e80008000404 */
[----:B------:R-:W4:Y:S04]  /*11f70*/  LDL.LU R8, [R1+0x3f4] ;  /* 0x0003f40001087983 */ /* 0x000f280000300800 */
[----:B------:R-:W4:Y:S04]  /*11f80*/  LDL.LU R25, [R1+0x3f0] ;  /* 0x0003f00001197983 */ /* 0x000f280000300800 */
[----:B------:R1:W-:Y:S04]  /*11f90*/  STS.U16 [R10+UR4+0x3c00], R2 ;  /* 0x003c00020a007988 */ /* 0x0003e80008000404 */
[----:B------:R-:W4:Y:S04]  /*11fa0*/  LDL.LU R27, [R1+0x3a0] ;  /* 0x0003a000011b7983 */ /* 0x000f280000300800 */
[----:B0-----:R-:W4:Y:S01]  /*11fb0*/  LDL.LU R0, [R1+0x39c] ;  /* 0x00039c0001007983 */ /* 0x001f220000300800 */
[----:B-1----:R-:W-:-:S03]  /*11fc0*/  LOP3.LUT R2, R28, 0x50, RZ, 0x3c, !PT ;  /* 0x000000501c027812 */ /* 0x002fc600078e3cff */
[----:B------:R0:W-:Y:S04]  /*11fd0*/  STS.U16 [R10+UR4+0x3c80], R12 ;  /* 0x003c800c0a007988 */ /* 0x0001e80008000404 */
[----:B------:R-:W-:Y:S04]  /*11fe0*/  STS.U16 [R2+UR4+0x500], R20 ;  /* 0x0005001402007988 */ /* 0x000fe80008000404 */
[----:B0-----:R-:W4:Y:S04]  /*11ff0*/  LDL.LU R12, [R1+0x370] ;  /* 0x00037000010c7983 */ /* 0x001f280000300800 */
[----:B------:R-:W-:Y:S04]  /*12000*/  STS.U16 [R2+UR4+0x580], R19 ;  /* 0x0005801302007988 */ /* 0x000fe80008000404 */
[----:B------:R-:W-:Y:S04]  /*12010*/  STS.U16 [R2+UR4+0xd00], R18 ;  /* 0x000d001202007988 */ /* 0x000fe80008000404 */
[----:B------:R-:W-:Y:S04]  /*12020*/  STS.U16 [R2+UR4+0xd80], R17 ;  /* 0x000d801102007988 */ /* 0x000fe80008000404 */
[----:B------:R-:W-:Y:S04]  /*12030*/  STS.U16 [R2+UR4+0x1500], R16 ;  /* 0x0015001002007988 */ /* 0x000fe80008000404 */
[----:B------:R-:W-:Y:S04]  /*12040*/  STS.U16 [R2+UR4+0x1580], R13 ;  /* 0x0015800d02007988 */ /* 0x000fe80008000404 */
[----:B------:R-:W-:Y:S04]  /*12050*/  STL [R1+0x1408], R10 ;  /* 0x0014080a01007387 */ /* 0x000fe80000100800 */
[----:B------:R0:W-:Y:S04]  /*12060*/  STS.U16 [R2+UR4+0x1d00], R9 ;  /* 0x001d000902007988 */ /* 0x0001e80008000404 */
[----:B0-----:R-:W4:Y:S04]  /*12070*/  LDL.LU R9, [R1+0x19c] ;  /* 0x00019c0001097983 */ /* 0x001f280000300800 */
[----:B------:R-:W-:Y:S01]  /*12080*/  STS.U16 [R2+UR4+0x1d80], R3 ;  /* 0x001d800302007988 */ /* 0x000fe20008000404 */
[----:B------:R-:W-:-:S03]  /*12090*/  LOP3.LUT R15, R28, 0x60, RZ, 0x3c, !PT ;  /* 0x000000601c0f7812 */ /* 0x000fc600078e3cff */
[----:B------:R-:W-:Y:S04]  /*120a0*/  STS.U16 [R2+UR4+0x2500], R22 ;  /* 0x0025001602007988 */ /* 0x000fe80008000404 */
[----:B------:R-:W-:Y:S04]  /*120b0*/  STS.U16 [R2+UR4+0x2580], R4 ;  /* 0x0025800402007988 */ /* 0x000fe80008000404 */
[----:B------:R-:W-:Y:S04]  /*120c0*/  STS.U16 [R2+UR4+0x2d00], R5 ;  /* 0x002d000502007988 */ /* 0x000fe80008000404 */
[----:B------:R-:W-:Y:S04]  /*120d0*/  STS.U16 [R2+UR4+0x2d80], R6 ;  /* 0x002d800602007988 */ /* 0x000fe80008000404 */
[----:B------:R-:W-:Y:S04]  /*120e0*/  STS.U16 [R2+UR4+0x3500], R23 ;  /* 0x0035001702007988 */ /* 0x000fe80008000404 */
[----:B------:R-:W-:Y:S04]  /*120f0*/  STS.U16 [R2+UR4+0x3580], R24 ;  /* 0x0035801802007988 */ /* 0x000fe80008000404 */
[----:B------:R0:W-:Y:S04]  /*12100*/  STS.U16 [R2+UR4+0x3d00], R29 ;  /* 0x003d001d02007988 */ /* 0x0001e80008000404 */
[----:B0-----:R-:W4:Y:S04]  /*12110*/  LDL.LU R29, [R1+0x170] ;  /* 0x00017000011d7983 */ /* 0x001f280000300800 */
[----:B--2---:R0:W-:Y:S04]  /*12120*/  STS.U16 [R2+UR4+0x3d80], R26 ;  /* 0x003d801a02007988 */ /* 0x0041e80008000404 */
[----:B---3--:R1:W-:Y:S04]  /*12130*/  STS.U16 [R15+UR4+0x600], R11 ;  /* 0x0006000b0f007988 */ /* 0x0083e80008000404 */
[----:B0-----:R-:W2:Y:S04]  /*12140*/  LDL.LU R26, [R1+0x16c] ;  /* 0x00016c00011a7983 */ /* 0x001ea80000300800 */
[----:B-1----:R-:W3:Y:S04]  /*12150*/  LDL.LU R11, [R1+0x108] ;  /* 0x00010800010b7983 */ /* 0x002ee80000300800 */
[----:B------:R-:W3:Y:S04]  /*12160*/  LDL.LU R21, [R1+0x104] ;  /* 0x0001040001157983 */ /* 0x000ee80000300800 */
[----:B------:R-:W3:Y:S04]  /*12170*/  LDL.LU R14, [R1+0xd8] ;  /* 0x0000d800010e7983 */ /* 0x000ee80000300800 */
[----:B------:R-:W3:Y:S04]  /*12180*/  LDL.LU R20, [R1+0xd4] ;  /* 0x0000d40001147983 */ /* 0x000ee80000300800 */
[----:B------:R-:W-:Y:S04]  /*12190*/  STS.U16 [R15+UR4+0x680], R7 ;  /* 0x000680070f007988 */ /* 0x000fe80008000404 */
[----:B------:R-:W3:Y:S04]  /*121a0*/  LDL.LU R19, [R1+0xa8] ;  /* 0x0000a80001137983 */ /* 0x000ee80000300800 */
[----:B----4-:R-:W-:Y:S04]  /*121b0*/  STS.U16 [R15+UR4+0xe00], R8 ;  /* 0x000e00080f007988 */ /* 0x010fe80008000404 */
[----:B------:R-:W4:Y:S04]  /*121c0*/  LDL.LU R18, [R1+0xa4] ;  /* 0x0000a40001127983 */ /* 0x000f280000300800 */
[----:B------:R-:W-:Y:S04]  /*121d0*/  STS.U16 [R15+UR4+0xe80], R25 ;  /* 0x000e80190f007988 */ /* 0x000fe80008000404 */
[----:B------:R-:W4:Y:S04]  /*121e0*/  LDL.LU R17, [R1+0x414] ;  /* 0x0004140001117983 */ /* 0x000f280000300800 */
[----:B------:R-:W-:Y:S04]  /*121f0*/  STS.U16 [R15+UR4+0x1600], R27 ;  /* 0x0016001b0f007988 */ /* 0x000fe80008000404 */
[----:B------:R-:W4:Y:S04]  /*12200*/  LDL.LU R16, [R1+0x410] ;  /* 0x0004100001107983 */ /* 0x000f280000300800 */
[----:B------:R-:W-:Y:S04]  /*12210*/  STS.U16 [R15+UR4+0x1680], R0 ;  /* 0x001680000f007988 */ /* 0x000fe80008000404 */
[----:B------:R-:W4:Y:S04]  /*12220*/  LDL.LU R13, [R1+0x3ec] ;  /* 0x0003ec00010d7983 */ /* 0x000f280000300800 */
[----:B------:R-:W4:Y:S04]  /*12230*/  LDL.LU R2, [R1+0x3e0] ;  /* 0x0003e00001027983 */ /* 0x000f280000300800 */
[----:B------:R0:W-:Y:S04]  /*12240*/  STS.U16 [R15+UR4+0x1e00], R12 ;  /* 0x001e000c0f007988 */ /* 0x0001e80008000404 */
        /* <DEDUP_REMOVED lines=10> */
[----:B------:R0:W-:Y:S04]  /*122f0*/  STS.U16 [R15+UR4+0x1e80], R9 ;  /* 0x001e80090f007988 */ /* 0x0001e80008000404 */
[----:B0-----:R-:W4:Y:S04]  /*12300*/  LDL.LU R9, [R1+0xa0] ;  /* 0x0000a00001097983 */ /* 0x001f280000300800 */
[----:B------:R-:W-:Y:S04]  /*12310*/  STS.U16 [R15+UR4+0x2600], R29 ;  /* 0x0026001d0f007988 */ /* 0x000fe80008000404 */
[----:B--2---:R0:W-:Y:S04]  /*12320*/  STS.U16 [R15+UR4+0x2680], R26 ;  /* 0x0026801a0f007988 */ /* 0x0041e80008000404 */
[----:B---3--:R1:W-:Y:S04]  /*12330*/  STS.U16 [R15+UR4+0x2e00], R11 ;  /* 0x002e000b0f007988 */ /* 0x0083e80008000404 */
[----:B------:R-:W-:Y:S04]  /*12340*/  STS.U16 [R15+UR4+0x2e80], R21 ;  /* 0x002e80150f007988 */ /* 0x000fe80008000404 */
[----:B0-----:R-:W2:Y:S04]  /*12350*/  LDL.LU R26, [R1+0x9c] ;  /* 0x00009c00011a7983 */ /* 0x001ea80000300800 */
[----:B------:R0:W-:Y:S04]  /*12360*/  STS.U16 [R15+UR4+0x3600], R14 ;  /* 0x0036000e0f007988 */ /* 0x0001e80008000404 */
[----:B------:R-:W3:Y:S04]  /*12370*/  LDL.LU R8, [R1+0x94] ;  /* 0x0000940001087983 */ /* 0x000ee80000300800 */
[----:B------:R-:W3:Y:S04]  /*12380*/  LDL.LU R25, [R1+0x90] ;  /* 0x0000900001197983 */ /* 0x000ee80000300800 */
[----:B------:R-:W3:Y:S04]  /*12390*/  LDL.LU R27, [R1+0x8c] ;  /* 0x00008c00011b7983 */ /* 0x000ee80000300800 */
[----:B------:R-:W3:Y:S04]  /*123a0*/  LDL.LU R29, [R1+0x88] ;  /* 0x00008800011d7983 */ /* 0x000ee80000300800 */
[----:B------:R-:W-:Y:S04]  /*123b0*/  STS.U16 [R15+UR4+0x3680], R20 ;  /* 0x003680140f007988 */ /* 0x000fe80008000404 */
[----:B-1----:R-:W3:Y:S01]  /*123c0*/  LDL.LU R11, [R1+0x84] ;  /* 0x00008400010b7983 */ /* 0x002ee20000300800 */
[----:B0-----:R-:W-:-:S03]  /*123d0*/  LOP3.LUT R14, R28, 0x70, RZ, 0x3c, !PT ;  /* 0x000000701c0e7812 */ /* 0x001fc600078e3cff */
[----:B------:R-:W-:Y:S04]  /*123e0*/  STS.U16 [R15+UR4+0x3e00], R19 ;  /* 0x003e00130f007988 */ /* 0x000fe80008000404 */
[----:B----4-:R-:W-:Y:S04]  /*123f0*/  STS.U16 [R15+UR4+0x3e80], R18 ;  /* 0x003e80120f007988 */ /* 0x010fe80008000404 */
[----:B------:R-:W-:Y:S04]  /*12400*/  STS.U16 [R14+UR4+0x700], R17 ;  /* 0x000700110e007988 */ /* 0x000fe80008000404 */
[----:B------:R-:W-:Y:S04]  /*12410*/  STS.U16 [R14+UR4+0x780], R16 ;  /* 0x000780100e007988 */ /* 0x000fe80008000404 */
[----:B------:R-:W-:Y:S04]  /*12420*/  STS.U16 [R14+UR4+0xf00], R13 ;  /* 0x000f000d0e007988 */ /* 0x000fe80008000404 */
[----:B------:R-:W-:Y:S04]  /*12430*/  STS.U16 [R14+UR4+0xf80], R2 ;  /* 0x000f80020e007988 */ /* 0x000fe80008000404 */
[----:B------:R0:W-:Y:S04]  /*12440*/  STS.U16 [R14+UR4+0x1700], R12 ;  /* 0x0017000c0e007988 */ /* 0x0001e80008000404 */
[----:B------:R-:W-:Y:S04]  /*12450*/  STS.U16 [R14+UR4+0x1780], R3 ;  /* 0x001780030e007988 */ /* 0x000fe80008000404 */
[----:B------:R-:W-:Y:S04]  /*12460*/  STS.U16 [R14+UR4+0x1f00], R22 ;  /* 0x001f00160e007988 */ /* 0x000fe80008000404 */
[----:B------:R-:W-:Y:S04]  /*12470*/  STS.U16 [R14+UR4+0x1f80], R4 ;  /* 0x001f80040e007988 */ /* 0x000fe80008000404 */
[----:B------:R-:W-:Y:S04]  /*12480*/  STS.U16 [R14+UR4+0x2700], R5 ;  /* 0x002700050e007988 */ /* 0x000fe80008000404 */
[----:B------:R-:W-:Y:S04]  /*12490*/  STS.U16 [R14+UR4+0x2780], R6 ;  /* 0x002780060e007988 */ /* 0x000fe80008000404 */
[----:B------:R-:W-:Y:S04]  /*124a0*/  STS.U16 [R14+UR4+0x2f00], R23 ;  /* 0x002f00170e007988 */ /* 0x000fe80008000404 */
[----:B------:R-:W-:Y:S04]  /*124b0*/  STS.U16 [R14+UR4+0x2f80], R24 ;  /* 0x002f80180e007988 */ /* 0x000fe80008000404 */
[----:B------:R-:W-:Y:S04]  /*124c0*/  STS.U16 [R14+UR4+0x3700], R7 ;  /* 0x003700070e007988 */ /* 0x000fe80008000404 */
[----:B0-----:R-:W4:Y:S04]  /*124d0*/  LDL.LU R12, [R1+0x80] ;  /* 0x00008000010c7983 */ /* 0x001f280000300800 */
[----:B------:R0:W-:Y:S04]  /*124e0*/  STS.U16 [R14+UR4+0x3780], R0 ;  /* 0x003780000e007988 */ /* 0x0001e80008000404 */
[----:B0-----:R-:W4:Y:S04]  /*124f0*/  LDL.LU R0, [R1+0x7c] ;  /* 0x00007c0001007983 */ /* 0x001f280000300800 */
[----:B------:R0:W-:Y:S04]  /*12500*/  STS.U16 [R14+UR4+0x3f00], R9 ;  /* 0x003f00090e007988 */ /* 0x0001e80008000404 */
[----:B0-----:R-:W4:Y:S01]  /*12510*/  LDL.LU R9, [R1+0x78] ;  /* 0x0000780001097983 */ /* 0x001f220000300800 */
[----:B------:R-:W-:-:S03]  /*12520*/  LOP3.LUT R17, R28, 0x10, RZ, 0x3c, !PT ;  /* 0x000000101c117812 */ /* 0x000fc600078e3cff */
[----:B--2---:R0:W-:Y:S04]  /*12530*/  STS.U16 [R14+UR4+0x3f80], R26 ;  /* 0x003f801a0e007988 */ /* 0x0041e80008000404 */
[----:B0-----:R-:W2:Y:S04]  /*12540*/  LDL.LU R26, [R1+0x74] ;  /* 0x00007400011a7983 */ /* 0x001ea80000300800 */
[----:B------:R-:W2:Y:S04]  /*12550*/  LDL.LU R10, [R1+0x70] ;  /* 0x00007000010a7983 */ /* 0x000ea80000300800 */
        /* <DEDUP_REMOVED lines=14> */
[----:B---3--:R0:W-:Y:S04]  /*12640*/  STS.U16 [R28+UR4+0x4000], R8 ;  /* 0x004000081c007988 */ /* 0x0081e80008000404 */
[----:B------:R-:W3:Y:S04]  /*12650*/  LDL.LU R7, [R1+0x30] ;  /* 0x0000300001077983 */ /* 0x000ee80000300800 */
[----:B------:R1:W-:Y:S04]  /*12660*/  STS.U16 [R28+UR4+0x4400], R25 ;  /* 0x004400191c007988 */ /* 0x0003e80008000404 */
[----:B------:R0:W-:Y:S04]  /*12670*/  STS.U16 [R28+UR4+0x5000], R11 ;  /* 0x0050000b1c007988 */ /* 0x0001e80008000404 */
[----:B------:R-:W-:Y:S04]  /*12680*/  STS.U16 [R28+UR4+0x4800], R27 ;  /* 0x0048001b1c007988 */ /* 0x000fe80008000404 */
[----:B------:R-:W-:Y:S04]  /*12690*/  STS.U16 [R28+UR4+0x4c00], R29 ;  /* 0x004c001d1c007988 */ /* 0x000fe80008000404 */
[----:B0-----:R-:W3:Y:S04]  /*126a0*/  LDL.LU R8, [R1+0x2c] ;  /* 0x00002c0001087983 */ /* 0x001ee80000300800 */
[----:B-1----:R-:W3:Y:S04]  /*126b0*/  LDL.LU R25, [R1+0x1c] ;  /* 0x00001c0001197983 */ /* 0x002ee80000300800 */
[----:B------:R-:W3:Y:S04]  /*126c0*/  LDL.LU R11, [R1+0x14] ;  /* 0x00001400010b7983 */ /* 0x000ee80000300800 */
[----:B----4-:R0:W-:Y:S04]  /*126d0*/  STS.U16 [R28+UR4+0x5400], R12 ;  /* 0x0054000c1c007988 */ /* 0x0101e80008000404 */
[----:B0-----:R-:W4:Y:S04]  /*126e0*/  LDL.LU R12, [R1+0xc] ;  /* 0x00000c00010c7983 */ /* 0x001f280000300800 */
[----:B------:R-:W-:Y:S04]  /*126f0*/  STS.U16 [R28+UR4+0x5800], R0 ;  /* 0x005800001c007988 */ /* 0x000fe80008000404 */
[----:B------:R0:W-:Y:S04]  /*12700*/  STS.U16 [R28+UR4+0x5c00], R9 ;  /* 0x005c00091c007988 */ /* 0x0001e80008000404 */
[----:B0-----:R-:W3:Y:S04]  /*12710*/  LDL.LU R28, [R1+0x5c] ;  /* 0x00005c00011c7983 */ /* 0x001ee80000300800 */
[----:B------:R-:W4:Y:S04]  /*12720*/  LDL.LU R27, [R1+0x28] ;  /* 0x00002800011b7983 */ /* 0x000f280000300800 */
[----:B------:R-:W4:Y:S04]  /*12730*/  LDL.LU R29, [R1+0x24] ;  /* 0x00002400011d7983 */ /* 0x000f280000300800 */
[----:B------:R-:W4:Y:S04]  /*12740*/  LDL.LU R0, [R1+0x20] ;  /* 0x0000200001007983 */ /* 0x000f280000300800 */
[----:B------:R-:W4:Y:S04]  /*12750*/  LDL.LU R9, [R1+0x18] ;  /* 0x0000180001097983 */ /* 0x000f280000300800 */
[----:B--2---:R0:W-:Y:S04]  /*12760*/  STS.U16 [R17+UR4+0x4080], R26 ;  /* 0x0040801a11007988 */ /* 0x0041e80008000404 */
[----:B------:R1:W-:Y:S04]  /*12770*/  STS.U16 [R17+UR4+0x4480], R10 ;  /* 0x0044800a11007988 */ /* 0x0003e80008000404 */
[----:B------:R2:W-:Y:S04]  /*12780*/  STS.U16 [R17+UR4+0x4880], R21 ;  /* 0x0048801511007988 */ /* 0x0005e80008000404 */
[----:B------:R0:W-:Y:S04]  /*12790*/  STS.U16 [R17+UR4+0x4c80], R20 ;  /* 0x004c801411007988 */ /* 0x0001e80008000404 */
[----:B------:R1:W-:Y:S04]  /*127a0*/  STS.U16 [R17+UR4+0x5080], R19 ;  /* 0x0050801311007988 */ /* 0x0003e80008000404 */
[----:B------:R2:W-:Y:S04]  /*127b0*/  STS.U16 [R17+UR4+0x5480], R18 ;  /* 0x0054801211007988 */ /* 0x0005e80008000404 */
[----:B0-----:R-:W4:Y:S04]  /*127c0*/  LDL.LU R26, [R1+0x10] ;  /* 0x00001000011a7983 */ /* 0x001f280000300800 */
[----:B-1----:R-:W4:Y:S04]  /*127d0*/  LDL.LU R10, [R1+0x1408] ;  /* 0x00140800010a7983 */ /* 0x002f280000300800 */
[----:B--2---:R-:W2:Y:S04]  /*127e0*/  LDL.LU R21, [R1+0x1404] ;  /* 0x0014040001157983 */ /* 0x004ea80000300800 */
[----:B------:R-:W2:Y:S04]  /*127f0*/  LDL.LU R20, [R1+0x1400] ;  /* 0x0014000001147983 */ /* 0x000ea80000300800 */
[----:B------:R-:W2:Y:S04]  /*12800*/  LDL.LU R19, [R1+0x13fc] ;  /* 0x0013fc0001137983 */ /* 0x000ea80000300800 */
[----:B------:R-:W2:Y:S04]  /*12810*/  LDL.LU R18, [R1+0x13f8] ;  /* 0x0013f80001127983 */ /* 0x000ea80000300800 */
[----:B---3--:R-:W-:Y:S04]  /*12820*/  STS.U16 [R17+UR4+0x5880], R28 ;  /* 0x0058801c11007988 */ /* 0x008fe80008000404 */
[----:B------:R0:W-:Y:S04]  /*12830*/  STS.U16 [R17+UR4+0x5c80], R22 ;  /* 0x005c801611007988 */ /* 0x0001e80008000404 */
[----:B0-----:R-:W3:Y:S04]  /*12840*/  LDL.LU R17, [R1+0x13f4] ;  /* 0x0013f40001117983 */ /* 0x001ee80000300800 */
[----:B------:R-:W2:Y:S01]  /*12850*/  LDL.LU R22, [R1+0x13f0] ;  /* 0x0013f00001167983 */ /* 0x000ea20000300800 */
[----:B------:R-:W0:Y:S02]  /*12860*/  S2R R28, SR_TID.X ;  /* 0x00000000001c7919 */ /* 0x000e240000002100 */
[----:B0-----:R-:W-:-:S05]  /*12870*/  LOP3.LUT R28, R28, 0x3f, RZ, 0xc0, !PT ;  /* 0x0000003f1c1c7812 */ /* 0x001fca00078ec0ff */
[----:B------:R-:W-:-:S05]  /*12880*/  IMAD.SHL.U32 R28, R28, 0x2, RZ ;  /* 0x000000021c1c7824 */ /* 0x000fca00078e00ff */
[----:B------:R-:W-:Y:S01]  /*12890*/  LOP3.LUT R28, R28, 0x30, RZ, 0x3c, !PT ;  /* 0x000000301c1c7812 */ /* 0x000fe200078e3cff */
[----:B--2---:R0:W-:Y:S04]  /*128a0*/  STS.U16 [R22+UR4+0x4100], R16 ;  /* 0x0041001016007988 */ /* 0x0041e80008000404 */
[----:B------:R1:W-:Y:S04]  /*128b0*/  STS.U16 [R22+UR4+0x4500], R13 ;  /* 0x0045000d16007988 */ /* 0x0003e80008000404 */
[----:B------:R2:W-:Y:S04]  /*128c0*/  STS.U16 [R22+UR4+0x4900], R2 ;  /* 0x0049000216007988 */ /* 0x0005e80008000404 */
[----:B------:R0:W-:Y:S04]  /*128d0*/  STS.U16 [R22+UR4+0x4d00], R3 ;  /* 0x004d000316007988 */ /* 0x0001e80008000404 */
[----:B------:R1:W-:Y:S04]  /*128e0*/  STS.U16 [R22+UR4+0x5100], R4 ;  /* 0x0051000416007988 */ /* 0x0003e80008000404 */
[----:B------:R2:W-:Y:S04]  /*128f0*/  STS.U16 [R22+UR4+0x5500], R5 ;  /* 0x0055000516007988 */ /* 0x0005e80008000404 */
[----:B0-----:R-:W3:Y:S04]  /*12900*/  LDL.LU R16, [R1+0x13ec] ;  /* 0x0013ec0001107983 */ /* 0x001ee80000300800 */
[----:B-1----:R-:W3:Y:S04]  /*12910*/  LDL.LU R13, [R1+0x13e8] ;  /* 0x0013e800010d7983 */ /* 0x002ee80000300800 */
[----:B--2---:R-:W2:Y:S04]  /*12920*/  LDL.LU R2, [R1+0x13e4] ;  /* 0x0013e40001027983 */ /* 0x004ea80000300800 */
[----:B------:R-:W2:Y:S04]  /*12930*/  LDL.LU R3, [R1+0x13e0] ;  /* 0x0013e00001037983 */ /* 0x000ea80000300800 */
[----:B------:R-:W2:Y:S04]  /*12940*/  LDL.LU R4, [R1+0x13dc] ;  /* 0x0013dc0001047983 */ /* 0x000ea80000300800 */
[----:B------:R-:W2:Y:S04]  /*12950*/  LDL.LU R5, [R1+0x13d8] ;  /* 0x0013d80001057983 */ /* 0x000ea80000300800 */
[----:B------:R0:W-:Y:S04]  /*12960*/  STS.U16 [R22+UR4+0x5900], R6 ;  /* 0x0059000616007988 */ /* 0x0001e80008000404 */
[----:B------:R1:W-:Y:S04]  /*12970*/  STS.U16 [R22+UR4+0x5d00], R23 ;  /* 0x005d001716007988 */ /* 0x0003e80008000404 */
[----:B------:R0:W-:Y:S04]  /*12980*/  STS.U16 [R28+UR4+0x4180], R24 ;  /* 0x004180181c007988 */ /* 0x0001e80008000404 */
[----:B------:R0:W-:Y:S04]  /*12990*/  STS.U16 [R28+UR4+0x4580], R7 ;  /* 0x004580071c007988 */ /* 0x0001e80008000404 */
[----:B------:R1:W-:Y:S04]  /*129a0*/  STS.U16 [R28+UR4+0x4980], R8 ;  /* 0x004980081c007988 */ /* 0x0003e80008000404 */
[----:B------:R4:W-:Y:S04]  /*129b0*/  STS.U16 [R28+UR4+0x4d80], R25 ;  /* 0x004d80191c007988 */ /* 0x0009e80008000404 */
[----:B0-----:R-:W2:Y:S04]  /*129c0*/  LDL.LU R6, [R1+0x13d4] ;  /* 0x0013d40001067983 */ /* 0x001ea80000300800 */
[----:B-1----:R-:W2:Y:S04]  /*129d0*/  LDL.LU R22, [R1+0x13d0] ;  /* 0x0013d00001167983 */ /* 0x002ea80000300800 */
[----:B------:R-:W2:Y:S04]  /*129e0*/  LDL.LU R23, [R1+0x13cc] ;  /* 0x0013cc0001177983 */ /* 0x000ea80000300800 */
[----:B------:R-:W2:Y:S04]  /*129f0*/  LDL.LU R24, [R1+0x13c8] ;  /* 0x0013c80001187983 */ /* 0x000ea80000300800 */
[----:B------:R-:W2:Y:S04]  /*12a00*/  LDL.LU R7, [R1+0x13c4] ;  /* 0x0013c40001077983 */ /* 0x000ea80000300800 */
[----:B------:R-:W2:Y:S04]  /*12a10*/  LDL.LU R8, [R1+0x13c0] ;  /* 0x0013c00001087983 */ /* 0x000ea80000300800 */
[----:B----4-:R-:W4:Y:S04]  /*12a20*/  LDL.LU R25, [R1+0x13bc] ;  /* 0x0013bc0001197983 */ /* 0x010f280000300800 */
[----:B------:R0:W-:Y:S04]  /*12a30*/  STS.U16 [R28+UR4+0x5180], R11 ;  /* 0x0051800b1c007988 */ /* 0x0001e80008000404 */
[----:B------:R1:W-:Y:S04]  /*12a40*/  STS.U16 [R28+UR4+0x5580], R12 ;  /* 0x0055800c1c007988 */ /* 0x0003e80008000404 */
[----:B0-----:R-:W2:Y:S04]  /*12a50*/  LDL.LU R11, [R1+0x13b8] ;  /* 0x0013b800010b7983 */ /* 0x001ea80000300800 */
[----:B-1----:R-:W2:Y:S04]  /*12a60*/  LDL.LU R12, [R1+0x13b4] ;  /* 0x0013b400010c7983 */ /* 0x002ea80000300800 */
        /* <DEDUP_REMOVED lines=13> */
[----:B0-----:R-:W2:Y:S01]  /*12b40*/  LDL.LU R26, [R1+0x13a0] ;  /* 0x0013a000011a7983 */ /* 0x001ea20000300800 */
[----:B------:R-:W0:Y:S03]  /*12b50*/  S2R R28, SR_TID.X ;  /* 0x00000000001c7919 */ /* 0x000e260000002100 */
[----:B--2---:R1:W-:Y:S04]  /*12b60*/  STS.U16 [R10+UR4+0x5600], R26 ;  /* 0x0056001a0a007988 */ /* 0x0043e80008000404 */
[----:B-1----:R-:W2:Y:S01]  /*12b70*/  LDL.LU R10, [R1+0x139c] ;  /* 0x00139c00010a7983 */ /* 0x002ea20000300800 */
[----:B------:R-:W1:Y:S01]  /*12b80*/  S2R R26, SR_TID.X ;  /* 0x00000000001a7919 */ /* 0x000e620000002100 */
[----:B0-----:R-:W-:-:S05]  /*12b90*/  LOP3.LUT R28, R28, 0x3f, RZ, 0xc0, !PT ;  /* 0x0000003f1c1c7812 */ /* 0x001fca00078ec0ff */
[----:B------:R-:W-:-:S05]  /*12ba0*/  IMAD.SHL.U32 R28, R28, 0x2, RZ ;  /* 0x000000021c1c7824 */ /* 0x000fca00078e00ff */
[----:B------:R-:W-:Y:S02]  /*12bb0*/  LOP3.LUT R28, R28, 0x50, RZ, 0x3c, !PT ;  /* 0x000000501c1c7812 */ /* 0x000fe400078e3cff */
[----:B-1----:R-:W-:-:S05]  /*12bc0*/  LOP3.LUT R26, R26, 0x3f, RZ, 0xc0, !PT ;  /* 0x0000003f1a1a7812 */ /* 0x002fca00078ec0ff */
[----:B------:R-:W-:-:S05]  /*12bd0*/  IMAD.SHL.U32 R26, R26, 0x2, RZ ;  /* 0x000000021a1a7824 */ /* 0x000fca00078e00ff */
[----:B------:R-:W-:-:S05]  /*12be0*/  LOP3.LUT R26, R26, 0x40, RZ, 0x3c, !PT ;  /* 0x000000401a1a7812 */ /* 0x000fca00078e3cff */
[----:B--2---:R-:W-:Y:S04]  /*12bf0*/  STS.U16 [R26+UR4+0x5a00], R10 ;  /* 0x005a000a1a007988 */ /* 0x004fe80008000404 */
[----:B------:R-:W-:Y:S04]  /*12c00*/  STS.U16 [R26+UR4+0x5e00], R9 ;  /* 0x005e00091a007988 */ /* 0x000fe80008000404 */
[----:B---3--:R-:W-:Y:S04]  /*12c10*/  STS.U16 [R28+UR4+0x4280], R11 ;  /* 0x0042800b1c007988 */ /* 0x008fe80008000404 */
[----:B------:R-:W-:Y:S04]  /*12c20*/  STS.U16 [R28+UR4+0x4680], R12 ;  /* 0x0046800c1c007988 */ /* 0x000fe80008000404 */
[----:B------:R0:W-:Y:S04]  /*12c30*/  STS.U16 [R28+UR4+0x4a80], R0 ;  /* 0x004a80001c007988 */ /* 0x0001e80008000404 */
[----:B0-----:R-:W2:Y:S04]  /*12c40*/  LDL.LU R0, [R1+0x1398] ;  /* 0x0013980001007983 */ /* 0x001ea80000300800 */
[----:B------:R-:W-:Y:S04]  /*12c50*/  STS.U16 [R28+UR4+0x4e80], R29 ;  /* 0x004e801d1c007988 */ /* 0x000fe80008000404 */
[----:B------:R-:W-:Y:S04]  /*12c60*/  STS.U16 [R28+UR4+0x5280], R27 ;  /* 0x0052801b1c007988 */ /* 0x000fe80008000404 */
[----:B----4-:R-:W-:Y:S04]  /*12c70*/  STS.U16 [R28+UR4+0x5680], R25 ;  /* 0x005680191c007988 */ /* 0x010fe80008000404 */
        /* <DEDUP_REMOVED lines=10> */
[----:B--2---:R-:W-:Y:S04]  /*12d20*/  STS.U16 [R14+UR4+0x5f80], R0 ;  /* 0x005f80000e007988 */ /* 0x004fe80008000404 */
[----:B------:R-:W-:Y:S04]  /*12d30*/  STS.U16 [R14+UR4+0x4380], R13 ;  /* 0x0043800d0e007988 */ /* 0x000fe80008000404 */
[----:B------:R0:W-:Y:S04]  /*12d40*/  STS.U16 [R14+UR4+0x4780], R16 ;  /* 0x004780100e007988 */ /* 0x0001e80008000404 */
[----:B0-----:R-:W2:Y:S04]  /*12d50*/  LDL R16, [R1+0xa48] ;  /* 0x000a480001107983 */ /* 0x001ea80000100800 */
[----:B------:R-:W-:Y:S04]  /*12d60*/  STS.U16 [R14+UR4+0x4b80], R17 ;  /* 0x004b80110e007988 */ /* 0x000fe80008000404 */
[----:B------:R-:W-:Y:S04]  /*12d70*/  STS.U16 [R14+UR4+0x4f80], R18 ;  /* 0x004f80120e007988 */ /* 0x000fe80008000404 */
[----:B------:R-:W-:Y:S01]  /*12d80*/  STS.U16 [R14+UR4+0x5380], R19 ;  /* 0x005380130e007988 */ /* 0x000fe20008000404 */
[----:B------:R-:W0:Y:S01]  /*12d90*/  S2R R0, SR_TID.X ;  /* 0x0000000000007919 */ /* 0x000e220000002100 */
[----:B------:R-:W1:Y:S02]  /*12da0*/  S2R R26, SR_TID.X ;  /* 0x00000000001a7919 */ /* 0x000e640000002100 */
[----:B------:R-:W-:Y:S04]  /*12db0*/  STS.U16 [R14+UR4+0x5780], R20 ;  /* 0x005780140e007988 */ /* 0x000fe80008000404 */
[----:B------:R-:W-:Y:S01]  /*12dc0*/  STS.U16 [R14+UR4+0x5b80], R21 ;  /* 0x005b80150e007988 */ /* 0x000fe20008000404 */
[----:B------:R-:W-:Y:S06]  /*12dd0*/  BAR.SYNC.DEFER_BLOCKING 0x0 ;  /* 0x0000000000007b1d */ /* 0x000fec0000010000 */
[----:B--2---:R2:W-:Y:S04]  /*12de0*/  STL [R1+0x1360], R16 ;  /* 0x0013601001007387 */ /* 0x0045e80000100800 */
[----:B--2---:R-:W2:Y:S04]  /*12df0*/  LDL.LU.64 R16, [R1+0x2d0] ;  /* 0x0002d00001107983 */ /* 0x004ea80000300a00 */
[----:B------:R-:W3:Y:S01]  /*12e00*/  LDL.LU.64 R18, [R1+0x2d8] ;  /* 0x0002d80001127983 */ /* 0x000ee20000300a00 */
[----:B0-----:R-:W-:-:S05]  /*12e10*/  LOP3.LUT R0, R0, 0x7, RZ, 0xc0, !PT ;  /* 0x0000000700007812 */ /* 0x001fca00078ec0ff */
[----:B------:R-:W-:Y:S01]  /*12e20*/  IMAD R11, R0, 0x110, RZ ;  /* 0x00000110000b7824 */ /* 0x000fe200078e02ff */
[C---:B-1----:R-:W-:Y:S01]  /*12e30*/  LOP3.LUT R0, R26.reuse, 0x7, RZ, 0xc0, !PT ;  /* 0x000000071a007812 */ /* 0x042fe200078ec0ff */
[----:B------:R-:W-:-:S04]  /*12e40*/  IMAD.SHL.U32 R15, R26, 0x2, RZ ;  /* 0x000000021a0f7824 */ /* 0x000fc800078e00ff */
[----:B------:R-:W-:-:S05]  /*12e50*/  IMAD R0, R0, 0x90, RZ ;  /* 0x0000009000007824 */ /* 0x000fca00078e02ff */
[----:B------:R-:W-:Y:S02]  /*12e60*/  LOP3.LUT R3, R0, 0x30, R15, 0x78, !PT ;  /* 0x0000003000037812 */ /* 0x000fe400078e780f */
[----:B------:R-:W-:-:S03]  /*12e70*/  LOP3.LUT R28, R15, 0x10, RZ, 0xc0, !PT ;  /* 0x000000100f1c7812 */ /* 0x000fc600078ec0ff */
[----:B------:R-:W0:Y:S01]  /*12e80*/  LDSM.16.M88.4 R20, [R3+UR4+0x4400] ;  /* 0x004400040314783b */ /* 0x000e220008000200 */
[----:B------:R-:W-:Y:S01]  /*12e90*/  IMAD.SHL.U32 R12, R26, 0x80, RZ ;  /* 0x000000801a0c7824 */ /* 0x000fe200078e00ff */
[----:B------:R-:W-:Y:S02]  /*12ea0*/  LOP3.LUT R28, R28, 0x20, R26, 0xf8, !PT ;  /* 0x000000201c1c7812 */ /* 0x000fe400078ef81a */
[----:B------:R-:W1:Y:S01]  /*12eb0*/  LDSM.16.M88.4 R24, [R3+UR4+0x4000] ;  /* 0x004000040318783b */ /* 0x000e620008000200 */
[----:B0-----:R-:W-:Y:S02]  /*12ec0*/  IMAD.MOV.U32 R0, RZ, RZ, R23 ;  /* 0x000000ffff007224 */ /* 0x001fe400078e0017 */
[----:B------:R-:W-:Y:S01]  /*12ed0*/  IMAD.MOV.U32 R2, RZ, RZ, R22 ;  /* 0x000000ffff027224 */ /* 0x000fe200078e0016 */
[----:B---3--:R-:W-:Y:S04]  /*12ee0*/  STL.64 [R1+0x1390], R18 ;  /* 0x0013901201007387 */ /* 0x008fe80000100a00 */
[----:B--2---:R-:W-:Y:S04]  /*12ef0*/  STL.64 [R1+0x1388], R16 ;  /* 0x0013881001007387 */ /* 0x004fe80000100a00 */
[----:B------:R-:W0:Y:S04]  /*12f00*/  LDSM.16.M88.4 R16, [R3+UR4+0x4800] ;  /* 0x004800040310783b */ /* 0x000e280008000200 */
[----:B------:R-:W-:Y:S04]  /*12f10*/  STL.64 [R1+0xd0], R20 ;  /* 0x0000d01401007387 */ /* 0x000fe80000100a00 */
[----:B------:R-:W-:Y:S04]  /*12f20*/  STL.64 [R1+0xd8], R22 ;  /* 0x0000d81601007387 */ /* 0x000fe80000100a00 */
[----:B------:R-:W-:Y:S04]  /*12f30*/  STL [R1+0x132c], R0 ;  /* 0x00132c0001007387 */ /* 0x000fe80000100800 */
[----:B------:R-:W-:Y:S04]  /*12f40*/  STL [R1+0x1328], R2 ;  /* 0x0013280201007387 */ /* 0x000fe80000100800 */
[----:B-1----:R-:W-:Y:S04]  /*12f50*/  STL.64 [R1+0xe0], R24 ;  /* 0x0000e01801007387 */ /* 0x002fe80000100a00 */
[----:B------:R-:W-:Y:S04]  /*12f60*/  STL.64 [R1+0xe8], R26 ;  /* 0x0000e81a01007387 */ /* 0x000fe80000100a00 */
[----:B0-----:R-:W-:Y:S04]  /*12f70*/  STL.64 [R1+0xc0], R16 ;  /* 0x0000c01001007387 */ /* 0x001fe80000100a00 */
[----:B------:R-:W-:Y:S04]  /*12f80*/  STL.64 [R1+0xc8], R18 ;  /* 0x0000c81201007387 */ /* 0x000fe80000100a00 */
[----:B------:R-:W0:Y:S04]  /*12f90*/  LDSM.16.M88.4 R16, [R3+UR4+0x5400] ;  /* 0x005400040310783b */ /* 0x000e280008000200 */
[----:B0-----:R-:W-:Y:S04]  /*12fa0*/  STL.64 [R1+0x90], R16 ;  /* 0x0000901001007387 */ /* 0x001fe80000100a00 */
[----:B------:R0:W-:Y:S04]  /*12fb0*/  STL.64 [R1+0x98], R18 ;  /* 0x0000981201007387 */ /* 0x0001e80000100a00 */
[----:B0-----:R-:W2:Y:S04]  /*12fc0*/  LDL.LU.64 R18, [R1+0x1390] ;  /* 0x0013900001127983 */ /* 0x001ea80000300a00 */
[----:B------:R-:W2:Y:S01]  /*12fd0*/  LDL.LU.64 R16, [R1+0x1388] ;  /* 0x0013880001107983 */ /* 0x000ea20000300a00 */
[----:B------:R-:W-:-:S03]  /*12fe0*/  LOP3.LUT R28, R11, R28, RZ, 0x3c, !PT ;  /* 0x0000001c0b1c7212 */ /* 0x000fc600078e3cff */
[----:B------:R-:W-:Y:S04]  /*12ff0*/  STL.64 [R1+0x1370], R24 ;  /* 0x0013701801007387 */ /* 0x000fe80000100a00 */
[----:B------:R-:W-:Y:S01]  /*13000*/  LDSM.16.M88.4 R8, [R3+UR4+0x4c00] ;  /* 0x004c00040308783b */ /* 0x000fe20008000200 */
[----:B------:R-:W-:-:S03]  /*13010*/  LOP3.LUT R28, R28, 0x800, R12, 0xf8, !PT ;  /* 0x000008001c1c7812 */ /* 0x000fc600078ef80c */
[----:B------:R-:W-:Y:S04]  /*13020*/  LDSM.16.M88.4 R12, [R3+UR4+0x5000] ;  /* 0x00500004030c783b */ /* 0x000fe80008000200 */
[----:B------:R-:W2:Y:S02]  /*13030*/  LDSM.16.MT88.4 R4, [R28+UR4] ;  /* 0x000000041c04783b */ /* 0x000ea40008004200 */
[----:B--2---:R-:W-:Y:S02]  /*13040*/  HMMA.16816.F32 R16, R4, R24, R16 ;  /* 0x000000180410723c */ /* 0x004fe40000001810 */
[----:B------:R-:W2:-:S15]  /*13050*/  LDL.LU.64 R24, [R1+0x2a0] ;  /* 0x0002a00001187983 */ /* 0x000e9e0000300a00 */
[----:B------:R-:W-:Y:S02]  /*13060*/  NOP ;  /* 0x0000000000007918 */ /* 0x000fe40000000000 */
[----:B------:R-:W-:Y:S04]  /*13070*/  STL.64 [R1+0x120], R16 ;  /* 0x0001201001007387 */ /* 0x000fe80000100a00 */
[----:B------:R-:W-:Y:S04]  /*13080*/  STL.64 [R1+0x128], R18 ;  /* 0x0001281201007387 */ /* 0x000fe80000100a00 */
[----:B------:R-:W3:Y:S04]  /*13090*/  LDL.LU.64 R26, [R1+0x2a8] ;  /* 0x0002a800011a7983 */ /* 0x000ee80000300a00 */
[----:B------:R-:W0:Y:S04]  /*130a0*/  LDSM.16.M88.4 R16, [R3+UR4+0x5800] ;  /* 0x005800040310783b */ /* 0x000e280008000200 */
[----:B---3--:R-:W-:Y:S04]  /*130b0*/  STL.64 [R1+0x1380], R26 ;  /* 0x0013801a01007387 */ /* 0x008fe80000100a00 */
[----:B--2---:R1:W-:Y:S04]  /*130c0*/  STL.64 [R1+0x1378], R24 ;  /* 0x0013781801007387 */ /* 0x0043e80000100a00 */
[----:B-1----:R-:W2:Y:S04]  /*130d0*/  LDL.LU.64 R24, [R1+0x2c0] ;  /* 0x0002c00001187983 */ /* 0x002ea80000300a00 */
[----:B------:R-:W2:Y:S04]  /*130e0*/  LDL.LU.64 R26, [R1+0x2c8] ;  /* 0x0002c800011a7983 */ /* 0x000ea80000300a00 */
[----:B------:R-:W-:Y:S04]  /*130f0*/  STL.64 [R1+0xb0], R8 ;  /* 0x0000b00801007387 */ /* 0x000fe80000100a00 */
[----:B------:R-:W-:Y:S04]  /*13100*/  STL.64 [R1+0xb8], R10 ;  /* 0x0000b80a01007387 */ /* 0x000fe80000100a00 */
[----:B------:R1:W-:Y:S04]  /*13110*/  STL.64 [R1+0x1368], R8 ;  /* 0x0013680801007387 */ /* 0x0003e80000100a00 */
[----:B-1----:R-:W3:Y:S04]  /*13120*/  LDL.64 R8, [R1+0xc0] ;  /* 0x0000c00001087983 */ /* 0x002ee80000100a00 */
[----:B0-----:R0:W-:Y:S04]  /*13130*/  STL.64 [R1+0x80], R16 ;  /* 0x0000801001007387 */ /* 0x0011e80000100a00 */
[----:B------:R1:W-:Y:S04]  /*13140*/  STL.64 [R1+0x88], R18 ;  /* 0x0000881201007387 */ /* 0x0003e80000100a00 */
[----:B0-----:R-:W4:Y:S04]  /*13150*/  LDL.LU.64 R16, [R1+0x290] ;  /* 0x0002900001107983 */ /* 0x001f280000300a00 */
[----:B-1----:R-:W4:Y:S04]  /*13160*/  LDL.LU.64 R18, [R1+0x298] ;  /* 0x0002980001127983 */ /* 0x002f280000300a00 */
[----:B------:R-:W-:Y:S04]  /*13170*/  STL.64 [R1+0xa0], R12 ;  /* 0x0000a00c01007387 */ /* 0x000fe80000100a00 */
[----:B------:R-:W-:Y:S01]  /*13180*/  STL.64 [R1+0xa8], R14 ;  /* 0x0000a80e01007387 */ /* 0x000fe20000100a00 */
[----:B--2---:R-:W-:Y:S03]  /*13190*/  HMMA.16816.F32 R20, R4, R20, R24 ;  /* 0x000000140414723c */ /* 0x004fe60000001818 */
[----:B------:R-:W0:-:S15]  /*131a0*/  LDSM.16.M88.4 R24, [R3+UR4+0x5c00] ;  /* 0x005c00040318783b */ /* 0x000e1e0008000200 */
[----:B------:R-:W-:Y:S01]  /*131b0*/  NOP ;  /* 0x0000000000007918 */ /* 0x000fe20000000000 */
[----:B------:R-:W-:Y:S04]  /*131c0*/  STL.64 [R1+0x110], R20 ;  /* 0x0001101401007387 */ /* 0x000fe80000100a00 */
[----:B------:R1:W-:Y:S04]  /*131d0*/  STL.64 [R1+0x118], R22 ;  /* 0x0001181601007387 */ /* 0x0003e80000100a00 */
[----:B0-----:R-:W-:Y:S04]  /*131e0*/  STL.64 [R1+0x70], R24 ;  /* 0x0000701801007387 */ /* 0x001fe80000100a00 */
[----:B------:R0:W-:Y:S01]  /*131f0*/  STL.64 [R1+0x78], R26 ;  /* 0x0000781a01007387 */ /* 0x0001e20000100a00 */
[----:B-1----:R-:W-:-:S02]  /*13200*/  IMAD.MOV.U32 R22, RZ, RZ, R24 ;  /* 0x000000ffff167224 */ /* 0x002fc400078e0018 */
[----:B------:R-:W-:Y:S01]  /*13210*/  IMAD.MOV.U32 R21, RZ, RZ, R25 ;  /* 0x000000ffff157224 */ /* 0x000fe200078e0019 */
[----:B0-----:R-:W2:Y:S04]  /*13220*/  LDL.LU.64 R26, [R1+0x1380] ;  /* 0x00138000011a7983 */ /* 0x001ea80000300a00 */
[----:B------:R-:W2:Y:S01]  /*13230*/  LDL.LU.64 R24, [R1+0x1378] ;  /* 0x0013780001187983 */ /* 0x000ea20000300a00 */
[----:B---3--:R-:W-:Y:S01]  /*13240*/  IMAD.MOV.U32 R23, RZ, RZ, R9 ;  /* 0x000000ffff177224 */ /* 0x008fe200078e0009 */
[----:B--2---:R-:W-:-:S15]  /*13250*/  HMMA.16816.F32 R24, R4, R8, R24 ;  /* 0x000000080418723c */ /* 0x004fde0000001818 */
[----:B------:R-:W-:-:S04]  /*13260*/  NOP ;  /* 0x0000000000007918 */ /* 0x000fc80000000000 */
[----:B------:R0:W-:Y:S04]  /*13270*/  STL.64 [R1+0x100], R24 ;  /* 0x0001001801007387 */ /* 0x0001e80000100a00 */
[----:B------:R1:W-:Y:S04]  /*13280*/  STL.64 [R1+0x108], R26 ;  /* 0x0001081a01007387 */ /* 0x0003e80000100a00 */
[----:B0-----:R-:W2:Y:S01]  /*13290*/  LDL.LU.64 R24, [R1+0x1370] ;  /* 0x0013700001187983 */ /* 0x001ea20000300a00 */
[----:B-1----:R-:W-:-:S03]  /*132a0*/  IMAD.MOV.U32 R26, RZ, RZ, R8 ;  /* 0x000000ffff1a7224 */ /* 0x002fc600078e0008 */
[----:B------:R-:W4:Y:S04]  /*132b0*/  LDL.LU.64 R8, [R1+0x1368] ;  /* 0x0013680001087983 */ /* 0x000f280000300a00 */
[----:B------:R-:W-:Y:S04]  /*132c0*/  STL.64 [R1+0x1348], R22 ;  /* 0x0013481601007387 */ /* 0x000fe80000100a00 */
[----:B------:R0:W-:Y:S04]  /*132d0*/  STL [R1+0x1340], R21 ;  /* 0x0013401501007387 */ /* 0x0001e80000100800 */
[----:B0-----:R-:W3:Y:S04]  /*132e0*/  LDL.LU.64 R20, [R1+0x210] ;  /* 0x0002100001147983 */ /* 0x001ee80000300a00 */
[----:B------:R-:W2:Y:S04]  /*132f0*/  LDL.LU.64 R22, [R1+0x218] ;  /* 0x0002180001167983 */ /* 0x000ea80000300a00 */
[----:B--2---:R-:W-:Y:S04]  /*13300*/  STL.64 [R1+0x1358], R22 ;  /* 0x0013581601007387 */ /* 0x004fe80000100a00 */
[----:B---3--:R0:W-:Y:S04]  /*13310*/  STL.64 [R1+0x1350], R20 ;  /* 0x0013501401007387 */ /* 0x0081e80000100a00 */
[----:B0-----:R-:W2:Y:S04]  /*13320*/  LDL.LU.64 R20, [R1+0x220] ;  /* 0x0002200001147983 */ /* 0x001ea80000300a00 */
[----:B------:R-:W2:Y:S01]  /*13330*/  LDL.LU.64 R22, [R1+0x228] ;  /* 0x0002280001167983 */ /* 0x000ea20000300a00 */
[----:B----4-:R-:W-:Y:S01]  /*13340*/  HMMA.16816.F32 R16, R4, R8, R16 ;  /* 0x000000080410723c */ /* 0x010fe20000001810 */
[----:B------:R-:W-:-:S15]  /*13350*/  IMAD.MOV.U32 R27, RZ, RZ, R9 ;  /* 0x000000ffff1b7224 */ /* 0x000fde00078e0009 */
[----:B------:R-:W-:-:S03]  /*13360*/  NOP ;  /* 0x0000000000007918 */ /* 0x000fc60000000000 */
[----:B------:R0:W-:Y:S04]  /*13370*/  STL.64 [R1+0xf0], R16 ;  /* 0x0000f01001007387 */ /* 0x0001e80000100a00 */
[----:B------:R-:W-:Y:S04]  /*13380*/  STL.64 [R1+0xf8], R18 ;  /* 0x0000f81201007387 */ /* 0x000fe80000100a00 */
[----:B0-----:R-:W3:Y:S04]  /*13390*/  LDL.LU R16, [R1+0x1360] ;  /* 0x0013600001107983 */ /* 0x001ee80000300800 */
[----:B------:R-:W-:Y:S04]  /*133a0*/  STL.64 [R1+0x1338], R26 ;  /* 0x0013381a01007387 */ /* 0x000fe80000100a00 */
[----:B------:R0:W-:Y:S04]  /*133b0*/  STL.64 [R1+0x1330], R24 ;  /* 0x0013301801007387 */ /* 0x0001e80000100a00 */
[----:B0-----:R-:W4:Y:S01]  /*133c0*/  LDL.64 R24, [R1+0x90] ;  /* 0x0000900001187983 */ /* 0x001f220000100a00 */
[----:B--2---:R-:W-:-:S15]  /*133d0*/  HMMA.16816.F32 R20, R4, R12, R20 ;  /* 0x0000000c0414723c */ /* 0x004fde0000001814 */
[----:B------:R-:W-:-:S04]  /*133e0*/  NOP ;  /* 0x0000000000007918 */ /* 0x000fc80000000000 */
[----:B------:R-:W-:Y:S04]  /*133f0*/  STL.64 [R1+0x60], R20 ;  /* 0x0000601401007387 */ /* 0x000fe80000100a00 */
[----:B------:R0:W-:Y:S04]  /*13400*/  STL.64 [R1+0x68], R22 ;  /* 0x0000681601007387 */ /* 0x0001e80000100a00 */
[----:B0-----:R-:W2:Y:S04]  /*13410*/  LDL.LU.64 R22, [R1+0x1358] ;  /* 0x0013580001167983 */ /* 0x001ea80000300a00 */
[----:B------:R-:W2:Y:S01]  /*13420*/  LDL.LU.64 R20, [R1+0x1350] ;  /* 0x0013500001147983 */ /* 0x000ea20000300a00 */
[----:B------:R-:W-:-:S02]  /*13430*/  IMAD.MOV.U32 R0, RZ, RZ, R12 ;  /* 0x000000ffff007224 */ /* 0x000fc400078e000c */
[----:B------:R-:W-:Y:S02]  /*13440*/  IMAD.MOV.U32 R2, RZ, RZ, R13 ;  /* 0x000000ffff027224 */ /* 0x000fe400078e000d */
[----:B------:R-:W0:Y:S01]  /*13450*/  LDSM.16.MT88.4 R12, [R28+UR4+0x80] ;  /* 0x000080041c0c783b */ /* 0x000e220008004200 */
[----:B------:R-:W-:-:S03]  /*13460*/  IMAD.MOV.U32 R29, RZ, RZ, R8 ;  /* 0x000000ffff1d7224 */ /* 0x000fc600078e0008 */
[----:B---3--:R-:W-:Y:S04]  /*13470*/  LDSM.16.MT88.4 R8, [R16+UR4] ;  /* 0x000000041008783b */ /* 0x008fe80008004200 */
[----:B------:R-:W1:Y:S01]  /*13480*/  LDSM.16.MT88.4 R16, [R16+UR4+0x80] ;  /* 0x000080041010783b */ /* 0x000e620008004200 */
[----:B----4-:R-:W-:-:S03]  /*13490*/  IMAD.MOV.U32 R3, RZ, RZ, R25 ;  /* 0x000000ffff037224 */ /* 0x010fc600078e0019 */
[----:B0-----:R-:W-:Y:S04]  /*134a0*/  STL.64 [R1+0x12a0], R14 ;  /* 0x0012a00e01007387 */ /* 0x001fe80000100a00 */
[----:B------:R0:W-:Y:S04]  /*134b0*/  STL.64 [R1+0x1298], R12 ;  /* 0x0012980c01007387 */ /* 0x0001e80000100a00 */
[----:B0-----:R-:W3:Y:S01]  /*134c0*/  LDL.64 R12, [R1+0x80] ;  /* 0x00008000010c7983 */ /* 0x001ee20000100a00 */
[----:B--2---:R-:W-:-:S15]  /*134d0*/  HMMA.16816.F32 R20, R4, R24, R20 ;  /* 0x000000180414723c */ /* 0x004fde0000001814 */
[----:B------:R-:W-:-:S04]  /*134e0*/  NOP ;  /* 0x0000000000007918 */ /* 0x000fc80000000000 */
[----:B------:R-:W-:Y:S04]  /*134f0*/  STL.64 [R1+0x50], R20 ;  /* 0x0000501401007387 */ /* 0x000fe80000100a00 */
[----:B------:R0:W-:Y:S04]  /*13500*/  STL.64 [R1+0x58], R22 ;  /* 0x0000581601007387 */ /* 0x0001e80000100a00 */
[----:B0-----:R-:W2:Y:S04]  /*13510*/  LDL.LU.64 R22, [R1+0x1348] ;  /* 0x0013480001167983 */ /* 0x001ea80000300a00 */
[----:B------:R-:W4:Y:S01]  /*13520*/  LDL.LU R21, [R1+0x1340] ;  /* 0x0013400001157983 */ /* 0x000f220000300800 */
[----:B------:R-:W-:-:S03]  /*13530*/  IMAD.MOV.U32 R20, RZ, RZ, R24 ;  /* 0x000000ffff147224 */ /* 0x000fc600078e0018 */
[----:B------:R-:W2:Y:S04]  /*13540*/  LDL.LU.64 R26, [R1+0x1338] ;  /* 0x00133800011a7983 */ /* 0x000ea80000300a00 */
[----:B------:R-:W2:Y:S04]  /*13550*/  LDL.LU.64 R24, [R1+0x1330] ;  /* 0x0013300001187983 */ /* 0x000ea80000300a00 */
[----:B-1----:R-:W-:Y:S04]  /*13560*/  STL [R1+0x1234], R18 ;  /* 0x0012341201007387 */ /* 0x002fe80000100800 */
[----:B------:R-:W-:Y:S04]  /*13570*/  STL [R1+0x1230], R19 ;  /* 0x0012301301007387 */ /* 0x000fe80000100800 */
[----:B------:R0:W-:Y:S04]  /*13580*/  STL.64 [R1+0x1290], R16 ;  /* 0x0012901001007387 */ /* 0x0001e80000100a00 */
[----:B0-----:R-:W3:Y:S04]  /*13590*/  LDL.LU.64 R16, [R1+0x200] ;  /* 0x0002000001107983 */ /* 0x001ee80000300a00 */
[----:B------:R-:W3:Y:S02]  /*135a0*/  LDL.LU.64 R18, [R1+0x208] ;  /* 0x0002080001127983 */ /* 0x000ee40000300a00 */
[----:B---3--:R-:W-:-:S15]  /*135b0*/  HMMA.16816.F32 R16, R4, R12, R16 ;  /* 0x0000000c0410723c */ /* 0x008fde0000001810 */
[----:B------:R-:W-:-:S04]  /*135c0*/  NOP ;  /* 0x0000000000007918 */ /* 0x000fc80000000000 */
[----:B------:R0:W-:Y:S04]  /*135d0*/  STL.64 [R1+0x40], R16 ;  /* 0x0000401001007387 */ /* 0x0001e80000100a00 */
[----:B------:R1:W-:Y:S01]  /*135e0*/  STL.64 [R1+0x48], R18 ;  /* 0x0000481201007387 */ /* 0x0003e20000100a00 */
[----:B0-----:R-:W-:Y:S02]  /*135f0*/  IMAD.MOV.U32 R16, RZ, RZ, R0 ;  /* 0x000000ffff107224 */ /* 0x001fe400078e0000 */
[----:B------:R-:W-:Y:S01]  /*13600*/  IMAD.MOV.U32 R17, RZ, RZ, R2 ;  /* 0x000000ffff117224 */ /* 0x000fe200078e0002 */
[----:B------:R-:W3:Y:S04]  /*13610*/  LDL.LU R0, [R1+0x132c] ;  /* 0x00132c0001007983 */ /* 0x000ee80000300800 */
[----:B------:R-:W3:Y:S04]  /*13620*/  LDL.LU R2, [R1+0x1328] ;  /* 0x0013280001027983 */ /* 0x000ee80000300800 */
[----:B------:R0:W-:Y:S01]  /*13630*/  STL.64 [R1+0x12e8], R16 ;  /* 0x0012e81001007387 */ /* 0x0001e20000100a00 */
[----:B-1----:R-:W-:-:S02]  /*13640*/  IMAD.MOV.U32 R19, RZ, RZ, R12 ;  /* 0x000000ffff137224 */ /* 0x002fc400078e000c */
[----:B------:R-:W-:Y:S02]  /*13650*/  IMAD.MOV.U32 R18, RZ, RZ, R13 ;  /* 0x000000ffff127224 */ /* 0x000fe400078e000d */
[----:B0-----:R-:W-:Y:S02]  /*13660*/  IMAD.MOV.U32 R16, RZ, RZ, R29 ;  /* 0x000000ffff107224 */ /* 0x001fe400078e001d */
[----:B--2---:R-:W-:-:S05]  /*13670*/  IMAD.MOV.U32 R17, RZ, RZ, R27 ;  /* 0x000000ffff117224 */ /* 0x004fca00078e001b */
[----:B------:R0:W-:Y:S04]  /*13680*/  STL.64 [R1+0x1300], R16 ;  /* 0x0013001001007387 */ /* 0x0001e80000100a00 */
[----:B------:R-:W2:Y:S04]  /*13690*/  LDL.LU.64 R12, [R1+0x130] ;  /* 0x00013000010c7983 */ /* 0x000ea80000300a00 */
[----:B------:R-:W2:Y:S01]  /*136a0*/  LDL.LU.64 R14, [R1+0x138] ;  /* 0x00013800010e7983 */ /* 0x000ea20000300a00 */
[----:B0-----:R-:W-:Y:S02]  /*136b0*/  IMAD.MOV.U32 R16, RZ, RZ, R26 ;  /* 0x000000ffff107224 */ /* 0x001fe400078e001a */
[----:B------:R-:W-:Y:S01]  /*136c0*/  IMAD.MOV.U32 R17, RZ, RZ, R23 ;  /* 0x000000ffff117224 */ /* 0x000fe200078e0017 */
[----:B--2---:R-:W-:Y:S04]  /*136d0*/  STL.64 [R1+0x12b0], R14 ;  /* 0x0012b00e01007387 */ /* 0x004fe80000100a00 */
[----:B------:R0:W-:Y:S04]  /*136e0*/  STL.64 [R1+0x12a8], R12 ;  /* 0x0012a80c01007387 */ /* 0x0001e80000100a00 */
[----:B------:R1:W-:Y:S01]  /*136f0*/  STL.64 [R1+0x1318], R16 ;  /* 0x0013181001007387 */ /* 0x0003e20000100a00 */
[----:B0-----:R-:W-:-:S02]  /*13700*/  IMAD.MOV.U32 R12, RZ, RZ, R19 ;  /* 0x000000ffff0c7224 */ /* 0x001fc400078e0013 */
[----:B------:R-:W-:Y:S02]  /*13710*/  IMAD.MOV.U32 R13, RZ, RZ, R18 ;  /* 0x000000ffff0d7224 */ /* 0x000fe400078e0012 */
[----:B-1----:R-:W-:Y:S02]  /*13720*/  IMAD.MOV.U32 R16, RZ, RZ, R22 ;  /* 0x000000ffff107224 */ /* 0x002fe400078e0016 */
[----:B----4-:R-:W-:Y:S01]  /*13730*/  IMAD.MOV.U32 R17, RZ, RZ, R21 ;  /* 0x000000ffff117224 */ /* 0x010fe200078e0015 */
[----:B------:R0:W-:Y:S02]  /*13740*/  STL.64 [R1+0x12c8], R12 ;  /* 0x0012c80c01007387 */ /* 0x0001e40000100a00 */
[----:B0-----:R-:W-:Y:S02]  /*13750*/  IMAD.MOV.U32 R12, RZ, RZ, R20 ;  /* 0x000000ffff0c7224 */ /* 0x001fe400078e0014 */
[----:B------:R-:W0:Y:S01]  /*13760*/  LDSM.16.MT88.4 R20, [R28+UR4+0x1000] ;  /* 0x001000041c14783b */ /* 0x000e220008004200 */
[----:B------:R-:W-:-:S05]  /*13770*/  IMAD.MOV.U32 R13, RZ, RZ, R3 ;  /* 0x000000ffff0d7224 */ /* 0x000fca00078e0003 */
[----:B------:R1:W-:Y:S04]  /*13780*/  STL.64 [R1+0x12e0], R12 ;  /* 0x0012e00c01007387 */ /* 0x0003e80000100a00 */
[----:B-1----:R-:W2:Y:S04]  /*13790*/  LDL.LU.64 R12, [R1+0x1e0] ;  /* 0x0001e000010c7983 */ /* 0x002ea80000300a00 */
[----:B------:R-:W2:Y:S04]  /*137a0*/  LDL.LU.64 R14, [R1+0x1e8] ;  /* 0x0001e800010e7983 */ /* 0x000ea80000300a00 */
[----:B0-----:R-:W-:Y:S04]  /*137b0*/  STL.64 [R1+0x11b0], R22 ;  /* 0x0011b01601007387 */ /* 0x001fe80000100a00 */
[----:B------:R0:W-:Y:S04]  /*137c0*/  STL.64 [R1+0x11a8], R20 ;  /* 0x0011a81401007387 */ /* 0x0001e80000100a00 */
[----:B0-----:R-:W4:Y:S01]  /*137d0*/  LDL.LU.64 R20, [R1+0xd0] ;  /* 0x0000d00001147983 */ /* 0x001f220000300a00 */
[----:B--2---:R-:W-:Y:S03]  /*137e0*/  HMMA.16816.F32 R4, R4, R16, R12 ;  /* 0x000000100404723c */ /* 0x004fe6000000180c */
[----:B----4-:R0:W-:Y:S04]  /*137f0*/  STL.64 [R1+0x1320], R20 ;  /* 0x0013201401007387 */ /* 0x0101e80000100a00 */
[----:B0-----:R-:W2:Y:S04]  /*13800*/  LDL.LU.64 R20, [R1+0x280] ;  /* 0x0002800001147983 */ /* 0x001ea80000300a00 */
[----:B------:R-:W2:Y:S08]  /*13810*/  LDL.LU.64 R22, [R1+0x288] ;  /* 0x0002880001167983 */ /* 0x000eb00000300a00 */
[----:B------:R-:W-:Y:S04]  /*13820*/  STL.64 [R1+0x30], R4 ;  /* 0x0000300401007387 */ /* 0x000fe80000100a00 */
[----:B------:R-:W-:Y:S04]  /*13830*/  STL.64 [R1+0x38], R6 ;  /* 0x0000380601007387 */ /* 0x000fe80000100a00 */
[----:B------:R-:W4:Y:S04]  /*13840*/  LDL.LU.64 R16, [R1+0x1d0] ;  /* 0x0001d00001107983 */ /* 0x000f280000300a00 */
[----:B------:R-:W4:Y:S04]  /*13850*/  LDL.LU.64 R18, [R1+0x1d8] ;  /* 0x0001d80001127983 */ /* 0x000f280000300a00 */
[----:B------:R-:W2:Y:S04]  /*13860*/  LDL.LU.64 R12, [R1+0x1a0] ;  /* 0x0001a000010c7983 */ /* 0x000ea80000300a00 */
[----:B------:R-:W2:Y:S04]  /*13870*/  LDL.LU.64 R14, [R1+0x1a8] ;  /* 0x0001a800010e7983 */ /* 0x000ea80000300a00 */
[----:B------:R-:W0:Y:S04]  /*13880*/  LDSM.16.MT88.4 R4, [R28+UR4+0x1080] ;  /* 0x001080041c04783b */ /* 0x000e280008004200 */
[----:B--2---:R-:W-:Y:S04]  /*13890*/  STL.64 [R1+0x12f8], R14 ;  /* 0x0012f80e01007387 */ /* 0x004fe80000100a00 */
[----:B------:R1:W-:Y:S04]  /*138a0*/  STL.64 [R1+0x12f0], R12 ;  /* 0x0012f00c01007387 */ /* 0x0003e80000100a00 */
[----:B-1----:R-:W2:Y:S04]  /*138b0*/  LDL.LU.64 R12, [R1+0x1b0] ;  /* 0x0001b000010c7983 */ /* 0x002ea80000300a00 */
[----:B------:R-:W2:Y:S04]  /*138c0*/  LDL.LU.64 R14, [R1+0x1b8] ;  /* 0x0001b800010e7983 */ /* 0x000ea80000300a00 */
[----:B--2---:R-:W-:Y:S04]  /*138d0*/  STL.64 [R1+0x1310], R14 ;  /* 0x0013100e01007387 */ /* 0x004fe80000100a00 */
[----:B------:R1:W-:Y:S04]  /*138e0*/  STL.64 [R1+0x1308], R12 ;  /* 0x0013080c01007387 */ /* 0x0003e80000100a00 */
[----:B-1----:R-:W2:Y:S04]  /*138f0*/  LDL.LU.64 R12, [R1+0x1c0] ;  /* 0x0001c000010c7983 */ /* 0x002ea80000300a00 */
[----:B------:R-:W2:Y:S04]  /*13900*/  LDL.LU.64 R14, [R1+0x1c8] ;  /* 0x0001c800010e7983 */ /* 0x000ea80000300a00 */
[----:B0-----:R-:W-:Y:S04]  /*13910*/  STL.64 [R1+0x1120], R6 ;  /* 0x0011200601007387 */ /* 0x001fe80000100a00 */
[----:B------:R0:W-:Y:S04]  /*13920*/  STL.64 [R1+0x1118], R4 ;  /* 0x0011180401007387 */ /* 0x0001e80000100a00 */
[----:B0-----:R-:W2:Y:S04]  /*13930*/  LDL.LU.64 R4, [R1+0x70] ;  /* 0x0000700001047983 */ /* 0x001ea80000300a00 */
[----:B------:R-:W2:Y:S01]  /*13940*/  LDL.LU.64 R6, [R1+0x78] ;  /* 0x0000780001067983 */ /* 0x000ea20000300a00 */
[C---:B------:R-:W-:Y:S03]  /*13950*/  HMMA.16816.F32 R20, R8.reuse, R24, R20 ;  /* 0x000000180814723c */ /* 0x040fe60000001814 */
[----:B--2---:R-:W-:Y:S04]  /*13960*/  STL.64 [R1+0x12c0], R6 ;  /* 0x0012c00601007387 */ /* 0x004fe80000100a00 */
[----:B------:R0:W-:Y:S04]  /*13970*/  STL.64 [R1+0x12b8], R4 ;  /* 0x0012b80401007387 */ /* 0x0001e80000100a00 */
[----:B0-----:R-:W2:Y:S04]  /*13980*/  LDL.LU.64 R4, [R1+0x140] ;  /* 0x0001400001047983 */ /* 0x001ea80000300a00 */
[----:B------:R-:W2:Y:S04]  /*13990*/  LDL.LU.64 R6, [R1+0x148] ;  /* 0x0001480001067983 */ /* 0x000ea80000300a00 */
[----:B--2---:R-:W-:Y:S04]  /*139a0*/  STL.64 [R1+0x12d8], R6 ;  /* 0x0012d80601007387 */ /* 0x004fe80000100a00 */
[----:B------:R0:W-:Y:S04]  /*139b0*/  STL.64 [R1+0x12d0], R4 ;  /* 0x0012d00401007387 */ /* 0x0001e80000100a00 */
[----:B0-----:R-:W2:Y:S04]  /*139c0*/  LDL.LU.64 R4, [R1+0x150] ;  /* 0x0001500001047983 */ /* 0x001ea80000300a00 */
[----:B------:R-:W2:Y:S04]  /*139d0*/  LDL.LU.64 R6, [R1+0x158] ;  /* 0x0001580001067983 */ /* 0x000ea80000300a00 */
[----:B------:R0:W-:Y:S04]  /*139e0*/  STL.64 [R1+0x160], R20 ;  /* 0x0001601401007387 */ /* 0x0001e80000100a00 */
[----:B------:R-:W-:Y:S04]  /*139f0*/  STL.64 [R1+0x168], R22 ;  /* 0x0001681601007387 */ /* 0x000fe80000100a00 */
[----:B0-----:R-:W4:Y:S02]  /*13a00*/  LDL.LU.64 R20, [R1+0x1320] ;  /* 0x0013200001147983 */ /* 0x001f240000300a00 */
[----:B----4-:R-:W-:-:S15]  /*13a10*/  HMMA.16816.F32 R16, R8, R20, R16 ;  /* 0x000000140810723c */ /* 0x010fde0000001810 */
[----:B------:R-:W-:-:S04]  /*13a20*/  NOP ;  /* 0x0000000000007918 */ /* 0x000fc80000000000 */
[----:B------:R0:W-:Y:S04]  /*13a30*/  STL.64 [R1+0x170], R16 ;  /* 0x0001701001007387 */ /* 0x0001e80000100a00 */
[----:B------:R1:W-:Y:S04]  /*13a40*/  STL.64 [R1+0x178], R18 ;  /* 0x0001781201007387 */ /* 0x0003e80000100a00 */
[----:B0-----:R-:W1:Y:S02]  /*13a50*/  LDL.LU.64 R16, [R1+0x1318] ;  /* 0x0013180001107983 */ /* 0x001e640000300a00 */
[----:B-1----:R-:W-:Y:S02]  /*13a60*/  HMMA.16816.F32 R16, R8, R16, R12 ;  /* 0x000000100810723c */ /* 0x002fe4000000180c */
[----:B------:R-:W4:Y:S04]  /*13a70*/  LDL.LU.64 R14, [R1+0x1310] ;  /* 0x00131000010e7983 */ /* 0x000f280000300a00 */
[----:B------:R-:W4:-:S13]  /*13a80*/  LDL.LU.64 R12, [R1+0x1308] ;  /* 0x00130800010c7983 */ /* 0x000f1a0000300a00 */
[----:B------:R0:W-:Y:S04]  /*13a90*/  STL.64 [R1+0x180], R16 ;  /* 0x0001801001007387 */ /* 0x0001e80000100a00 */
[----:B------:R4:W-:Y:S04]  /*13aa0*/  STL.64 [R1+0x188], R18 ;  /* 0x0001881201007387 */ /* 0x0009e80000100a00 */
[----:B0-----:R-:W4:Y:S02]  /*13ab0*/  LDL.LU.64 R16, [R1+0x1300] ;  /* 0x0013000001107983 */ /* 0x001f240000300a00 */
[----:B----4-:R-:W-:Y:S02]  /*13ac0*/  HMMA.16816.F32 R16, R8, R16, R12 ;  /* 0x000000100810723c */ /* 0x010fe4000000180c */
[----:B------:R-:W4:Y:S04]  /*13ad0*/  LDL.LU.64 R14, [R1+0x12f8] ;  /* 0x0012f800010e7983 */ /* 0x000f280000300a00 */
[----:B------:R-:W4:-:S13]  /*13ae0*/  LDL.LU.64 R12, [R1+0x12f0] ;  /* 0x0012f000010c7983 */ /* 0x000f1a0000300a00 */
[----:B------:R0:W-:Y:S04]  /*13af0*/  STL.64 [R1+0x190], R16 ;  /* 0x0001901001007387 */ /* 0x0001e80000100a00 */
[----:B------:R4:W-:Y:S04]  /*13b00*/  STL.64 [R1+0x198], R18 ;  /* 0x0001981201007387 */ /* 0x0009e80000100a00 */
[----:B0-----:R-:W4:Y:S02]  /*13b10*/  LDL.LU.64 R16, [R1+0x12e8] ;  /* 0x0012e80001107983 */ /* 0x001f240000300a00 */
[----:B----4-:R-:W-:Y:S02]  /*13b20*/  HMMA.16816.F32 R16, R8, R16, R12 ;  /* 0x000000100810723c */ /* 0x010fe4000000180c */
[----:B------:R-:W2:-:S15]  /*13b30*/  LDL.LU.64 R12, [R1+0x12e0] ;  /* 0x0012e000010c7983 */ /* 0x000e9e0000300a00 */
[----:B------:R-:W-:Y:S02]  /*13b40*/  NOP ;  /* 0x0000000000007918 */ /* 0x000fe40000000000 */
[----:B------:R0:W-:Y:S04]  /*13b50*/  STL.64 [R1+0x1a0], R16 ;  /* 0x0001a01001007387 */ /* 0x0001e80000100a00 */
[----:B------:R1:W-:Y:S04]  /*13b60*/  STL.64 [R1+0x1a8], R18 ;  /* 0x0001a81201007387 */ /* 0x0003e80000100a00 */
[----:B0-----:R-:W4:Y:S04]  /*13b70*/  LDL.LU.64 R16, [R1+0x350] ;  /* 0x0003500001107983 */ /* 0x001f280000300a00 */
[----:B-1----:R-:W4:Y:S01]  /*13b80*/  LDL.LU.64 R18, [R1+0x358] ;  /* 0x0003580001127983 */ /* 0x002f220000300a00 */
[----:B--2---:R-:W-:Y:S03]  /*13b90*/  HMMA.16816.F32 R12, R8, R12, R4 ;  /* 0x0000000c080c723c */ /* 0x004fe60000001804 */
[----:B------:R-:W2:Y:S04]  /*13ba0*/  LDL.LU.64 R6, [R1+0x12d8] ;  /* 0x0012d80001067983 */ /* 0x000ea80000300a00 */
[----:B------:R-:W2:-:S12]  /*13bb0*/  LDL.LU.64 R4, [R1+0x12d0] ;  /* 0x0012d00001047983 */ /* 0x000e980000300a00 */
[----:B------:R0:W-:Y:S04]  /*13bc0*/  STL.64 [R1+0x1b0], R12 ;  /* 0x0001b00c01007387 */ /* 0x0001e80000100a00 */
[----:B------:R2:W-:Y:S04]  /*13bd0*/  STL.64 [R1+0x1b8], R14 ;  /* 0x0001b80e01007387 */ /* 0x0005e80000100a00 */
[----:B0-----:R-:W2:Y:S02]  /*13be0*/  LDL.LU.64 R12, [R1+0x12c8] ;  /* 0x0012c800010c7983 */ /* 0x001ea40000300a00 */
[----:B--2---:R-:W-:Y:S02]  /*13bf0*/  HMMA.16816.F32 R12, R8, R12, R4 ;  /* 0x0000000c080c723c */ /* 0x004fe40000001804 */
[----:B------:R-:W2:Y:S04]  /*13c00*/  LDL.LU.64 R6, [R1+0x12c0] ;  /* 0x0012c00001067983 */ /* 0x000ea80000300a00 */
[----:B------:R-:W2:-:S13]  /*13c10*/  LDL.LU.64 R4, [R1+0x12b8] ;  /* 0x0012b80001047983 */ /* 0x000e9a0000300a00 */
[----:B------:R-:W-:Y:S04]  /*13c20*/  STL.64 [R1+0x220], R12 ;  /* 0x0002200c01007387 */ /* 0x000fe80000100a00 */
[----:B------:R0:W-:Y:S04]  /*13c30*/  STL.64 [R1+0x228], R14 ;  /* 0x0002280e01007387 */ /* 0x0001e80000100a00 */
[----:B0-----:R-:W2:Y:S04]  /*13c40*/  LDL.LU.64 R14, [R1+0x12b0] ;  /* 0x0012b000010e7983 */ /* 0x001ea80000300a00 */
[----:B------:R-:W2:Y:S02]  /*13c50*/  LDL.LU.64 R12, [R1+0x12a8] ;  /* 0x0012a800010c7983 */ /* 0x000ea40000300a00 */
[----:B--2---:R-:W-:Y:S02]  /*13c60*/  HMMA.16816.F32 R8, R8, R4, R12 ;  /* 0x000000040808723c */ /* 0x004fe4000000180c */
[----:B------:R-:W2:Y:S04]  /*13c70*/  LDL.LU.64 R14, [R1+0x12a0] ;  /* 0x0012a000010e7983 */ /* 0x000ea80000300a00 */
[----:B------:R-:W2:-:S13]  /*13c80*/  LDL.LU.64 R12, [R1+0x1298] ;  /* 0x00129800010c7983 */ /* 0x000e9a0000300a00 */
[----:B------:R0:W-:Y:S04]  /*13c90*/  STL.64 [R1+0x210], R8 ;  /* 0x0002100801007387 */ /* 0x0001e80000100a00 */
[----:B------:R-:W-:Y:S04]  /*13ca0*/  STL.64 [R1+0x218], R10 ;  /* 0x0002180a01007387 */ /* 0x000fe80000100a00 */
[----:B0-----:R-:W2:Y:S04]  /*13cb0*/  LDL.LU.64 R8, [R1+0xc0] ;  /* 0x0000c00001087983 */ /* 0x001ea80000300a00 */
        /* <DEDUP_REMOVED lines=10> */
[----:B--2---:R0:W-:Y:S04]  /*13d60*/  STL.64 [R1+0x1268], R4 ;  /* 0x0012680401007387 */ /* 0x0041e80000100a00 */
[----:B0-----:R-:W2:Y:S01]  /*13d70*/  LDL.LU.64 R4, [R1+0x90] ;  /* 0x0000900001047983 */ /* 0x001ea20000300a00 */
[----:B----4-:R-:W-:Y:S03]  /*13d80*/  HMMA.16816.F32 R16, R12, R20, R16 ;  /* 0x000000140c10723c */ /* 0x010fe60000001810 */
[----:B--2---:R0:W-:Y:S04]  /*13d90*/  STL.64 [R1+0x1280], R4 ;  /* 0x0012800401007387 */ /* 0x0041e80000100a00 */
[----:B0-----:R-:W2:-:S12]  /*13da0*/  LDL.LU.64 R4, [R1+0xa0] ;  /* 0x0000a00001047983 */ /* 0x001e980000300a00 */
[----:B------:R-:W-:Y:S02]  /*13db0*/  IMAD.MOV.U32 R23, RZ, RZ, R16 ;  /* 0x000000ffff177224 */ /* 0x000fe400078e0010 */
[----:B------:R-:W-:Y:S02]  /*13dc0*/  IMAD.MOV.U32 R22, RZ, RZ, R17 ;  /* 0x000000ffff167224 */ /* 0x000fe400078e0011 */
[----:B------:R-:W-:Y:S02]  /*13dd0*/  IMAD.MOV.U32 R6, RZ, RZ, R20 ;  /* 0x000000ffff067224 */ /* 0x000fe400078e0014 */
[----:B------:R-:W-:Y:S02]  /*13de0*/  IMAD.MOV.U32 R3, RZ, RZ, R21 ;  /* 0x000000ffff037224 */ /* 0x000fe400078e0015 */
[----:B------:R-:W-:Y:S02]  /*13df0*/  IMAD.MOV.U32 R21, RZ, RZ, R18 ;  /* 0x000000ffff157224 */ /* 0x000fe400078e0012 */
[----:B------:R-:W-:Y:S01]  /*13e00*/  IMAD.MOV.U32 R20, RZ, RZ, R19 ;  /* 0x000000ffff147224 */ /* 0x000fe200078e0013 */
[----:B--2---:R0:W-:Y:S04]  /*13e10*/  STL.64 [R1+0x1288], R4 ;  /* 0x0012880401007387 */ /* 0x0041e80000100a00 */
[----:B0-----:R-:W2:Y:S04]  /*13e20*/  LDL.LU.64 R4, [R1+0xb0] ;  /* 0x0000b00001047983 */ /* 0x001ea80000300a00 */
[----:B------:R-:W4:Y:S04]  /*13e30*/  LDL.LU.64 R16, [R1+0x1290] ;  /* 0x0012900001107983 */ /* 0x000f280000300a00 */
[----:B------:R-:W-:Y:S01]  /*13e40*/  STL.64 [R1+0x1240], R22 ;  /* 0x0012401601007387 */ /* 0x000fe20000100a00 */
[----:B------:R-:W-:-:S02]  /*13e50*/  IMAD.MOV.U32 R18, RZ, RZ, R8 ;  /* 0x000000ffff127224 */ /* 0x000fc400078e0008 */
[----:B------:R-:W-:Y:S01]  /*13e60*/  IMAD.MOV.U32 R19, RZ, RZ, R9 ;  /* 0x000000ffff137224 */ /* 0x000fe200078e0009 */
[----:B------:R-:W-:Y:S01]  /*13e70*/  STL.64 [R1+0x1238], R20 ;  /* 0x0012381401007387 */ /* 0x000fe20000100a00 */
[C---:B------:R-:W-:Y:S03]  /*13e80*/  HMMA.16816.F32 R24, R12.reuse, R8, R24 ;  /* 0x000000080c18723c */ /* 0x040fe60000001818 */
[----:B------:R-:W2:Y:S04]  /*13e90*/  LDL.LU.64 R8, [R1+0x330] ;  /* 0x0003300001087983 */ /* 0x000ea80000300a00 */
[----:B------:R-:W2:Y:S04]  /*13ea0*/  LDL.LU.64 R10, [R1+0x338] ;  /* 0x00033800010a7983 */ /* 0x000ea80000300a00 */
[----:B------:R-:W-:Y:S04]  /*13eb0*/  STL.64 [R1+0x1260], R18 ;  /* 0x0012601201007387 */ /* 0x000fe80000100a00 */
[----:B----4-:R0:W-:Y:S04]  /*13ec0*/  STL.64 [R1+0x1258], R16 ;  /* 0x0012581001007387 */ /* 0x0101e80000100a00 */
[----:B0-----:R-:W4:Y:S04]  /*13ed0*/  LDL.LU.64 R16, [R1+0x300] ;  /* 0x0003000001107983 */ /* 0x001f280000300a00 */
[----:B------:R-:W3:Y:S01]  /*13ee0*/  LDL.LU.64 R18, [R1+0x308] ;  /* 0x0003080001127983 */ /* 0x000ee20000300a00 */
[----:B--2---:R-:W-:Y:S03]  /*13ef0*/  HMMA.16816.F32 R8, R12, R4, R8 ;  /* 0x000000040c08723c */ /* 0x004fe60000001808 */
[----:B---3--:R-:W-:Y:S04]  /*13f00*/  STL.64 [R1+0x1278], R18 ;  /* 0x0012781201007387 */ /* 0x008fe80000100a00 */
[----:B----4-:R0:W-:Y:S04]  /*13f10*/  STL.64 [R1+0x1270], R16 ;  /* 0x0012701001007387 */ /* 0x0101e80000100a00 */
[----:B0-----:R-:W2:Y:S04]  /*13f20*/  LDL.LU.64 R16, [R1+0x310] ;  /* 0x0003100001107983 */ /* 0x001ea80000300a00 */
[----:B------:R-:W2:Y:S04]  /*13f30*/  LDL.LU.64 R18, [R1+0x318] ;  /* 0x0003180001127983 */ /* 0x000ea80000300a00 */
[----:B------:R0:W-:Y:S04]  /*13f40*/  STL.64 [R1+0x10e8], R26 ;  /* 0x0010e81a01007387 */ /* 0x0001e80000100a00 */
[----:B------:R1:W-:Y:S04]  /*13f50*/  STL.64 [R1+0x10e0], R24 ;  /* 0x0010e01801007387 */ /* 0x0003e80000100a00 */
[----:B------:R-:W3:Y:S04]  /*13f60*/  LDL.LU.64 R20, [R1+0x2f0] ;  /* 0x0002f00001147983 */ /* 0x000ee80000300a00 */
[----:B------:R-:W3:Y:S01]  /*13f70*/  LDL.LU.64 R22, [R1+0x2f8] ;  /* 0x0002f80001167983 */ /* 0x000ee20000300a00 */
[----:B0-----:R-:W-:-:S02]  /*13f80*/  IMAD.MOV.U32 R26, RZ, RZ, R2 ;  /* 0x000000ffff1a7224 */ /* 0x001fc400078e0002 */
[----:B------:R-:W-:Y:S02]  /*13f90*/  IMAD.MOV.U32 R27, RZ, RZ, R0 ;  /* 0x000000ffff1b7224 */ /* 0x000fe400078e0000 */
[----:B-1----:R-:W-:Y:S02]  /*13fa0*/  IMAD.MOV.U32 R24, RZ, RZ, R6 ;  /* 0x000000ffff187224 */ /* 0x002fe400078e0006 */
[----:B------:R-:W-:Y:S01]  /*13fb0*/  IMAD.MOV.U32 R25, RZ, RZ, R3 ;  /* 0x000000ffff197224 */ /* 0x000fe200078e0003 */
[----:B------:R-:W-:Y:S04]  /*13fc0*/  STL.64 [R1+0x1228], R26 ;  /* 0x0012281a01007387 */ /* 0x000fe80000100a00 */
[----:B------:R0:W-:Y:S02]  /*13fd0*/  STL.64 [R1+0x1220], R24 ;  /* 0x0012201801007387 */ /* 0x0001e40000100a00 */
[----:B0-----:R-:W-:-:S02]  /*13fe0*/  IMAD.MOV.U32 R25, RZ, RZ, R4 ;  /* 0x000000ffff197224 */ /* 0x001fc400078e0004 */
[----:B------:R-:W-:Y:S02]  /*13ff0*/  IMAD.MOV.U32 R24, RZ, RZ, R5 ;  /* 0x000000ffff187224 */ /* 0x000fe400078e0005 */
[----:B------:R-:W4:Y:S04]  /*14000*/  LDL.LU.64 R4, [R1+0x1288] ;  /* 0x0012880001047983 */ /* 0x000f280000300a00 */
[----:B------:R-:W-:Y:S04]  /*14010*/  STL.64 [R1+0x10f8], R10 ;  /* 0x0010f80a01007387 */ /* 0x000fe80000100a00 */
[----:B------:R0:W-:Y:S04]  /*14020*/  STL.64 [R1+0x10f0], R8 ;  /* 0x0010f00801007387 */ /* 0x0001e80000100a00 */
[----:B0-----:R-:W4:Y:S04]  /*14030*/  LDL.LU.64 R8, [R1+0x320] ;  /* 0x0003200001087983 */ /* 0x001f280000300a00 */
[----:B------:R-:W4:Y:S02]  /*14040*/  LDL.LU.64 R10, [R1+0x328] ;  /* 0x00032800010a7983 */ /* 0x000f240000300a00 */
[----:B----4-:R-:W-:-:S15]  /*14050*/  HMMA.16816.F32 R8, R12, R4, R8 ;  /* 0x000000040c08723c */ /* 0x010fde0000001808 */
[----:B------:R-:W-:-:S04]  /*14060*/  NOP ;  /* 0x0000000000007918 */ /* 0x000fc80000000000 */
[----:B------:R0:W-:Y:S04]  /*14070*/  STL.64 [R1+0x20], R8 ;  /* 0x0000200801007387 */ /* 0x0001e80000100a00 */
[----:B------:R1:W-:Y:S01]  /*14080*/  STL.64 [R1+0x28], R10 ;  /* 0x0000280a01007387 */ /* 0x0003e20000100a00 */
[----:B0-----:R-:W-:Y:S02]  /*14090*/  IMAD.MOV.U32 R9, RZ, RZ, R4 ;  /* 0x000000ffff097224 */ /* 0x001fe400078e0004 */
[----:B------:R-:W-:Y:S02]  /*140a0*/  IMAD.MOV.U32 R8, RZ, RZ, R5 ;  /* 0x000000ffff087224 */ /* 0x000fe400078e0005 */
[----:B------:R-:W2:Y:S02]  /*140b0*/  LDL.LU.64 R4, [R1+0x1280] ;  /* 0x0012800001047983 */ /* 0x000ea40000300a00 */
[----:B--2---:R-:W-:Y:S01]  /*140c0*/  HMMA.16816.F32 R16, R12, R4, R16 ;  /* 0x000000040c10723c */ /* 0x004fe20000001810 */
[----:B-1----:R-:W-:-:S02]  /*140d0*/  IMAD.MOV.U32 R11, RZ, RZ, R4 ;  /* 0x000000ffff0b7224 */ /* 0x002fc400078e0004 */
[----:B------:R-:W-:-:S15]  /*140e0*/  IMAD.MOV.U32 R10, RZ, RZ, R5 ;  /* 0x000000ffff0a7224 */ /* 0x000fde00078e0005 */
[----:B------:R-:W-:Y:S01]  /*140f0*/  NOP ;  /* 0x0000000000007918 */ /* 0x000fe20000000000 */
[----:B------:R-:W-:Y:S04]  /*14100*/  STL.64 [R1+0x130], R16 ;  /* 0x0001301001007387 */ /* 0x000fe80000100a00 */
[----:B------:R0:W-:Y:S04]  /*14110*/  STL.64 [R1+0x138], R18 ;  /* 0x0001381201007387 */ /* 0x0001e80000100a00 */
[----:B0-----:R-:W2:Y:S04]  /*14120*/  LDL.LU.64 R18, [R1+0x1278] ;  /* 0x0012780001127983 */ /* 0x001ea80000300a00 */
[----:B------:R-:W2:Y:S04]  /*14130*/  LDL.LU.64 R16, [R1+0x1270] ;  /* 0x0012700001107983 */ /* 0x000ea80000300a00 */
[----:B------:R-:W2:Y:S02]  /*14140*/  LDL.LU.64 R4, [R1+0x1268] ;  /* 0x0012680001047983 */ /* 0x000ea40000300a00 */
[----:B--2---:R-:W-:Y:S01]  /*14150*/  HMMA.16816.F32 R16, R12, R4, R16 ;  /* 0x000000040c10723c */ /* 0x004fe20000001810 */
[----:B------:R-:W-:-:S02]  /*14160*/  IMAD.MOV.U32 R28, RZ, RZ, R4 ;  /* 0x000000ffff1c7224 */ /* 0x000fc400078e0004 */
[----:B------:R-:W-:-:S15]  /*14170*/  IMAD.MOV.U32 R3, RZ, RZ, R5 ;  /* 0x000000ffff037224 */ /* 0x000fde00078e0005 */
[----:B------:R-:W-:Y:S01]  /*14180*/  NOP ;  /* 0x0000000000007918 */ /* 0x000fe20000000000 */
[----:B------:R-:W-:Y:S04]  /*14190*/  STL.64 [R1+0x150], R16 ;  /* 0x0001501001007387 */ /* 0x000fe80000100a00 */
[----:B------:R0:W-:Y:S04]  /*141a0*/  STL.64 [R1+0x158], R18 ;  /* 0x0001581201007387 */ /* 0x0001e80000100a00 */
[----:B0-----:R-:W2:Y:S04]  /*141b0*/  LDL.LU.64 R18, [R1+0x1260] ;  /* 0x0012600001127983 */ /* 0x001ea80000300a00 */
[----:B------:R-:W4:Y:S04]  /*141c0*/  LDL.LU.64 R16, [R1+0x1258] ;  /* 0x0012580001107983 */ /* 0x000f280000300a00 */
[----:B------:R-:W2:Y:S04]  /*141d0*/  LDL.LU.64 R6, [R1+0x1250] ;  /* 0x0012500001067983 */ /* 0x000ea80000300a00 */
[----:B------:R-:W3:Y:S02]  /*141e0*/  LDL.LU.64 R4, [R1+0x1248] ;  /* 0x0012480001047983 */ /* 0x000ee40000300a00 */
[----:B---3--:R-:W-:Y:S02]  /*141f0*/  HMMA.16816.F32 R12, R12, R4, R20 ;  /* 0x000000040c0c723c */ /* 0x008fe40000001814 */
[----:B------:R-:W3:Y:S04]  /*14200*/  LDL.LU.64 R22, [R1+0x1240] ;  /* 0x0012400001167983 */ /* 0x000ee80000300a00 */
[----:B------:R-:W3:-:S13]  /*14210*/  LDL.LU.64 R20, [R1+0x1238] ;  /* 0x0012380001147983 */ /* 0x000eda0000300a00 */
[----:B------:R-:W-:Y:S04]  /*14220*/  STL [R1+0x140], R12 ;  /* 0x0001400c01007387 */ /* 0x000fe80000100800 */
[----:B--2---:R-:W-:Y:S04]  /*14230*/  STL.64 [R1+0x11c0], R6 ;  /* 0x0011c00601007387 */ /* 0x004fe80000100a00 */
[----:B------:R0:W-:Y:S01]  /*14240*/  STL.64 [R1+0x11b8], R4 ;  /* 0x0011b80401007387 */ /* 0x0001e20000100a00 */
[----:B------:R-:W-:Y:S02]  /*14250*/  IMAD.MOV.U32 R2, RZ, RZ, R14 ;  /* 0x000000ffff027224 */ /* 0x000fe400078e000e */
[----:B0-----:R-:W-:-:S02]  /*14260*/  IMAD.MOV.U32 R4, RZ, RZ, R11 ;  /* 0x000000ffff047224 */ /* 0x001fc400078e000b */
[----:B------:R-:W-:-:S05]  /*14270*/  IMAD.MOV.U32 R5, RZ, RZ, R10 ;  /* 0x000000ffff057224 */ /* 0x000fca00078e000a */
[----:B------:R0:W-:Y:S01]  /*14280*/  STL.64 [R1+0x11d8], R4 ;  /* 0x0011d80401007387 */ /* 0x0001e20000100a00 */
[----:B------:R-:W-:Y:S02]  /*14290*/  IMAD.MOV.U32 R0, RZ, RZ, R15 ;  /* 0x000000ffff007224 */ /* 0x000fe400078e000f */
[----:B0-----:R-:W-:Y:S02]  /*142a0*/  IMAD.MOV.U32 R4, RZ, RZ, R9 ;  /* 0x000000ffff047224 */ /* 0x001fe400078e0009 */
[----:B------:R-:W-:-:S05]  /*142b0*/  IMAD.MOV.U32 R5, RZ, RZ, R8 ;  /* 0x000000ffff057224 */ /* 0x000fca00078e0008 */
[----:B------:R-:W-:Y:S04]  /*142c0*/  STL.64 [R1+0x11f0], R4 ;  /* 0x0011f00401007387 */ /* 0x000fe80000100a00 */
[----:B------:R-:W2:Y:S04]  /*142d0*/  LDL R14, [R1+0xb8] ;  /* 0x0000b800010e7983 */ /* 0x000ea80000100800 */
[----:B------:R-:W2:Y:S01]  /*142e0*/  LDL R15, [R1+0xbc] ;  /* 0x0000bc00010f7983 */ /* 0x000ea20000100800 */
[----:B------:R-:W-:Y:S02]  /*142f0*/  IMAD.MOV.U32 R29, RZ, RZ, R13 ;  /* 0x000000ffff1d7224 */ /* 0x000fe400078e000d */
[----:B------:R-:W-:-:S02]  /*14300*/  IMAD.MOV.U32 R12, RZ, RZ, R25 ;  /* 0x000000ffff0c7224 */ /* 0x000fc400078e0019 */
[----:B------:R-:W-:Y:S01]  /*14310*/  IMAD.MOV.U32 R13, RZ, RZ, R24 ;  /* 0x000000ffff0d7224 */ /* 0x000fe200078e0018 */
[----:B--2---:R-:W-:Y:S04]  /*14320*/  STL.64 [R1+0x1200], R14 ;  /* 0x0012000e01007387 */ /* 0x004fe80000100a00 */
[----:B------:R0:W-:Y:S02]  /*14330*/  STL.64 [R1+0x11f8], R12 ;  /* 0x0011f80c01007387 */ /* 0x0001e40000100a00 */
[----:B0-----:R-:W-:Y:S02]  /*14340*/  IMAD.MOV.U32 R12, RZ, RZ, R18 ;  /* 0x000000ffff0c7224 */ /* 0x001fe400078e0012 */
[----:B------:R-:W-:Y:S01]  /*14350*/  IMAD.MOV.U32 R13, RZ, RZ, R19 ;  /* 0x000000ffff0d7224 */ /* 0x000fe200078e0013 */
[----:B------:R-:W4:Y:S04]  /*14360*/  LDL.LU R18, [R1+0x1234] ;  /* 0x0012340001127983 */ /* 0x000f280000300800 */
[----:B------:R-:W4:Y:S04]  /*14370*/  LDL.LU R19, [R1+0x1230] ;  /* 0x0012300001137983 */ /* 0x000f280000300800 */
[----:B------:R-:W4:Y:S04]  /*14380*/  LDL.LU.64 R24, [R1+0x2e0] ;  /* 0x0002e00001187983 */ /* 0x000f280000300a00 */
[----:B------:R-:W4:Y:S04]  /*14390*/  LDL.LU.64 R26, [R1+0x2e8] ;  /* 0x0002e800011a7983 */ /* 0x000f280000300a00 */
[----:B------:R0:W-:Y:S04]  /*143a0*/  STL.64 [R1+0x1218], R12 ;  /* 0x0012180c01007387 */ /* 0x0001e80000100a00 */
[----:B0-----:R-:W2:Y:S04]  /*143b0*/  LDL.LU.64 R12, [R1+0x2b0] ;  /* 0x0002b000010c7983 */ /* 0x001ea80000300a00 */
[----:B------:R-:W2:Y:S04]  /*143c0*/  LDL.LU.64 R14, [R1+0x2b8] ;  /* 0x0002b800010e7983 */ /* 0x000ea80000300a00 */
[----:B------:R-:W2:Y:S04]  /*143d0*/  LDL.LU.64 R4, [R1+0x260] ;  /* 0x0002600001047983 */ /* 0x000ea80000300a00 */
[----:B------:R-:W2:Y:S01]  /*143e0*/  LDL.LU.64 R6, [R1+0x268] ;  /* 0x0002680001067983 */ /* 0x000ea20000300a00 */
[----:B---3--:R-:W-:-:S02]  /*143f0*/  IMAD.MOV.U32 R10, RZ, RZ, R21 ;  /* 0x000000ffff0a7224 */ /* 0x008fc400078e0015 */
[----:B------:R-:W-:Y:S02]  /*14400*/  IMAD.MOV.U32 R11, RZ, RZ, R20 ;  /* 0x000000ffff0b7224 */ /* 0x000fe400078e0014 */
[----:B------:R-:W-:Y:S02]  /*14410*/  IMAD.MOV.U32 R8, RZ, RZ, R23 ;  /* 0x000000ffff087224 */ /* 0x000fe400078e0017 */
[----:B------:R-:W-:Y:S01]  /*14420*/  IMAD.MOV.U32 R9, RZ, RZ, R22 ;  /* 0x000000ffff097224 */ /* 0x000fe200078e0016 */
[----:B--2---:R-:W-:Y:S04]  /*14430*/  STL.64 [R1+0x1210], R6 ;  /* 0x0012100601007387 */ /* 0x004fe80000100a00 */
[----:B------:R0:W-:Y:S04]  /*14440*/  STL.64 [R1+0x1208], R4 ;  /* 0x0012080401007387 */ /* 0x0001e80000100a00 */
[----:B0-----:R-:W2:Y:S04]  /*14450*/  LDL.LU.64 R4, [R1+0x270] ;  /* 0x0002700001047983 */ /* 0x001ea80000300a00 */
[----:B------:R-:W2:Y:S04]  /*14460*/  LDL.LU.64 R6, [R1+0x278] ;  /* 0x0002780001067983 */ /* 0x000ea80000300a00 */
[----:B------:R-:W3:Y:S04]  /*14470*/  LDL.LU.64 R20, [R1+0x230] ;  /* 0x0002300001147983 */ /* 0x000ee80000300a00 */
[----:B------:R-:W2:Y:S04]  /*14480*/  LDL.LU.64 R22, [R1+0x238] ;  /* 0x0002380001167983 */ /* 0x000ea80000300a00 */
[----:B--2---:R-:W-:Y:S04]  /*14490*/  STL.64 [R1+0x11d0], R22 ;  /* 0x0011d01601007387 */ /* 0x004fe80000100a00 */
[----:B---3--:R0:W-:Y:S04]  /*144a0*/  STL.64 [R1+0x11c8], R20 ;  /* 0x0011c81401007387 */ /* 0x0081e80000100a00 */
[----:B0-----:R-:W2:Y:S04]  /*144b0*/  LDL.LU.64 R20, [R1+0x240] ;  /* 0x0002400001147983 */ /* 0x001ea80000300a00 */
[----:B------:R-:W3:Y:S04]  /*144c0*/  LDL.LU.64 R22, [R1+0x248] ;  /* 0x0002480001167983 */ /* 0x000ee80000300a00 */
[----:B---3--:R-:W-:Y:S04]  /*144d0*/  STL.64 [R1+0x11e8], R22 ;  /* 0x0011e81601007387 */ /* 0x008fe80000100a00 */
[----:B--2---:R0:W-:Y:S04]  /*144e0*/  STL.64 [R1+0x11e0], R20 ;  /* 0x0011e01401007387 */ /* 0x0041e80000100a00 */
[----:B0-----:R-:W2:Y:S04]  /*144f0*/  LDL.LU.64 R20, [R1+0x250] ;  /* 0x0002500001147983 */ /* 0x001ea80000300a00 */
[----:B------:R-:W2:Y:S04]  /*14500*/  LDL.LU.64 R22, [R1+0x258] ;  /* 0x0002580001167983 */ /* 0x000ea80000300a00 */
[----:B------:R-:W-:Y:S04]  /*14510*/  STL.64 [R1+0x1108], R10 ;  /* 0x0011080a01007387 */ /* 0x000fe80000100a00 */
[----:B------:R0:W-:Y:S04]  /*14520*/  STL.64 [R1+0x1100], R8 ;  /* 0x0011000801007387 */ /* 0x0001e80000100a00 */
[----:B0-----:R-:W4:Y:S04]  /*14530*/  LDL.LU R8, [R1+0xe0] ;  /* 0x0000e00001087983 */ /* 0x001f280000300800 */
[----:B------:R-:W4:Y:S04]  /*14540*/  LDL.LU R9, [R1+0xe4] ;  /* 0x0000e40001097983 */ /* 0x000f280000300800 */
[----:B------:R-:W3:Y:S04]  /*14550*/  LDL R10, [R1+0xe8] ;  /* 0x0000e800010a7983 */ /* 0x000ee80000100800 */
[----:B------:R-:W3:Y:S04]  /*14560*/  LDL R11, [R1+0xec] ;  /* 0x0000ec00010b7983 */ /* 0x000ee80000100800 */
[----:B------:R-:W-:Y:S04]  /*14570*/  STL [R1+0x10d4], R29 ;  /* 0x0010d41d01007387 */ /* 0x000fe80000100800 */
[----:B------:R-:W-:Y:S01]  /*14580*/  STL [R1+0x10d0], R0 ;  /* 0x0010d00001007387 */ /* 0x000fe20000100800 */
[----:B----4-:R-:W-:-:S15]  /*14590*/  HMMA.16816.F32 R24, R16, R8, R24 ;  /* 0x000000081018723c */ /* 0x010fde0000001818 */
[----:B------:R-:W-:-:S04]  /*145a0*/  NOP ;  /* 0x0000000000007918 */ /* 0x000fc80000000000 */
[----:B------:R-:W-:Y:S04]  /*145b0*/  STL.64 [R1+0x200], R24 ;  /* 0x0002001801007387 */ /* 0x000fe80000100a00 */
[----:B------:R0:W-:Y:S04]  /*145c0*/  STL.64 [R1+0x208], R26 ;  /* 0x0002081a01007387 */ /* 0x0001e80000100a00 */
[----:B0-----:R-:W4:Y:S04]  /*145d0*/  LDL.LU.64 R26, [R1+0x1228] ;  /* 0x00122800011a7983 */ /* 0x001f280000300a00 */
[----:B------:R-:W2:Y:S02]  /*145e0*/  LDL.LU.64 R24, [R1+0x1220] ;  /* 0x0012200001187983 */ /* 0x000ea40000300a00 */
[----:B--2---:R-:W-:-:S15]  /*145f0*/  HMMA.16816.F32 R12, R16, R24, R12 ;  /* 0x00000018100c723c */ /* 0x004fde000000180c */
[----:B------:R-:W-:-:S04]  /*14600*/  NOP ;  /* 0x0000000000007918 */ /* 0x000fc80000000000 */
[----:B------:R0:W-:Y:S04]  /*14610*/  STL.64 [R1+0x1e0], R12 ;  /* 0x0001e00c01007387 */ /* 0x0001e80000100a00 */
[----:B------:R-:W-:Y:S04]  /*14620*/  STL.64 [R1+0x1e8], R14 ;  /* 0x0001e80e01007387 */ /* 0x000fe80000100a00 */
[----:B0-----:R-:W2:Y:S04]  /*14630*/  LDL.LU.64 R12, [R1+0x1218] ;  /* 0x00121800010c7983 */ /* 0x001ea80000300a00 */
[----:B----4-:R0:W-:Y:S04]  /*14640*/  STL.64 [R1+0x11a0], R26 ;  /* 0x0011a01a01007387 */ /* 0x0101e80000100a00 */
[----:B------:R-:W4:Y:S04]  /*14650*/  LDL.LU.64 R24, [R1+0x1f0] ;  /* 0x0001f00001187983 */ /* 0x000f280000300a00 */
[----:B0-----:R-:W4:Y:S01]  /*14660*/  LDL.LU.64 R26, [R1+0x1f8] ;  /* 0x0001f800011a7983 */ /* 0x001f220000300a00 */
[----:B--2---:R-:W-:Y:S03]  /*14670*/  HMMA.16816.F32 R12, R16, R12, R4 ;  /* 0x0000000c100c723c */ /* 0x004fe60000001804 */
[----:B------:R-:W2:Y:S04]  /*14680*/  LDL.LU.64 R6, [R1+0x1210] ;  /* 0x0012100001067983 */ /* 0x000ea80000300a00 */
[----:B------:R-:W2:-:S12]  /*14690*/  LDL.LU.64 R4, [R1+0x1208] ;  /* 0x0012080001047983 */ /* 0x000e980000300a00 */
[----:B------:R-:W-:Y:S04]  /*146a0*/  STL.64 [R1+0x1d0], R12 ;  /* 0x0001d00c01007387 */ /* 0x000fe80000100a00 */
[----:B------:R0:W-:Y:S04]  /*146b0*/  STL.64 [R1+0x1d8], R14 ;  /* 0x0001d80e01007387 */ /* 0x0001e80000100a00 */
[----:B0-----:R-:W2:Y:S04]  /*146c0*/  LDL.LU.64 R14, [R1+0x1200] ;  /* 0x00120000010e7983 */ /* 0x001ea80000300a00 */
[----:B------:R-:W2:Y:S02]  /*146d0*/  LDL.LU.64 R12, [R1+0x11f8] ;  /* 0x0011f800010c7983 */ /* 0x000ea40000300a00 */
[----:B--2---:R-:W-:-:S15]  /*146e0*/  HMMA.16816.F32 R4, R16, R12, R4 ;  /* 0x0000000c1004723c */ /* 0x004fde0000001804 */
[----:B------:R-:W-:-:S04]  /*146f0*/  NOP ;  /* 0x0000000000007918 */ /* 0x000fc80000000000 */
[----:B------:R0:W-:Y:S04]  /*14700*/  STL.64 [R1+0x1c0], R4 ;  /* 0x0001c00401007387 */ /* 0x0001e80000100a00 */
[----:B------:R1:W-:Y:S04]  /*14710*/  STL.64 [R1+0x1c8], R6 ;  /* 0x0001c80601007387 */ /* 0x0003e80000100a00 */
[----:B0-----:R-:W1:Y:S04]  /*14720*/  LDL.LU.64 R4, [R1+0x11f0] ;  /* 0x0011f00001047983 */ /* 0x001e680000300a00 */
[----:B------:R-:W-:Y:S01]  /*14730*/  STL.64 [R1+0x1180], R14 ;  /* 0x0011800e01007387 */ /* 0x000fe20000100a00 */
[----:B-1----:R-:W-:Y:S03]  /*14740*/  HMMA.16816.F32 R4, R16, R4, R20 ;  /* 0x000000041004723c */ /* 0x002fe60000001814 */
[----:B------:R-:W2:Y:S04]  /*14750*/  LDL.LU.64 R22, [R1+0x11e8] ;  /* 0x0011e80001167983 */ /* 0x000ea80000300a00 */
[----:B------:R-:W2:-:S12]  /*14760*/  LDL.LU.64 R20, [R1+0x11e0] ;  /* 0x0011e00001147983 */ /* 0x000e980000300a00 */
[----:B------:R0:W-:Y:S04]  /*14770*/  STL.64 [R1+0x270], R4 ;  /* 0x0002700401007387 */ /* 0x0001e80000100a00 */
[----:B------:R2:W-:Y:S04]  /*14780*/  STL.64 [R1+0x278], R6 ;  /* 0x0002780601007387 */ /* 0x0005e80000100a00 */
[----:B0-----:R-:W2:Y:S01]  /*14790*/  LDL.LU.64 R4, [R1+0x11d8] ;  /* 0x0011d80001047983 */ /* 0x001ea20000300a00 */
[----:B------:R-:W-:Y:S02]  /*147a0*/  IMAD.MOV.U32 R12, RZ, RZ, R28 ;  /* 0x000000ffff0c7224 */ /* 0x000fe400078e001c */
[----:B------:R-:W-:Y:S01]  /*147b0*/  IMAD.MOV.U32 R13, RZ, RZ, R3 ;  /* 0x000000ffff0d7224 */ /* 0x000fe200078e0003 */
[----:B--2---:R-:W-:Y:S01]  /*147c0*/  HMMA.16816.F32 R4, R16, R4, R20 ;  /* 0x000000041004723c */ /* 0x004fe20000001814 */
[----:B------:R-:W2:Y:S04]  /*147d0*/  LDL.LU.64 R22, [R1+0x11d0] ;  /* 0x0011d00001167983 */ /* 0x000ea80000300a00 */
[----:B------:R-:W2:-:S14]  /*147e0*/  LDL.LU.64 R20, [R1+0x11c8] ;  /* 0x0011c80001147983 */ /* 0x000e9c0000300a00 */
[----:B------:R-:W-:Y:S04]  /*147f0*/  STL.64 [R1+0x280], R4 ;  /* 0x0002800401007387 */ /* 0x000fe80000100a00 */
[----:B------:R0:W-:Y:S04]  /*14800*/  STL.64 [R1+0x288], R6 ;  /* 0x0002880601007387 */ /* 0x0001e80000100a00 */
[----:B0-----:R-:W3:Y:S04]  /*14810*/  LDL.LU.64 R6, [R1+0x11c0] ;  /* 0x0011c00001067983 */ /* 0x001ee80000300a00 */
[----:B------:R-:W4:Y:S01]  /*14820*/  LDL.LU.64 R4, [R1+0x11b8] ;  /* 0x0011b80001047983 */ /* 0x000f220000300a00 */
[----:B--2---:R-:W-:Y:S03]  /*14830*/  HMMA.16816.F32 R12, R16, R12, R20 ;  /* 0x0000000c100c723c */ /* 0x004fe60000001814 */
[----:B------:R-:W2:Y:S04]  /*14840*/  LDL.LU.64 R22, [R1+0x11b0] ;  /* 0x0011b00001167983 */ /* 0x000ea80000300a00 */
[----:B------:R-:W2:-:S12]  /*14850*/  LDL.LU.64 R20, [R1+0x11a8] ;  /* 0x0011a80001147983 */ /* 0x000e980000300a00 */
[----:B------:R-:W-:Y:S01]  /*14860*/  IMAD.MOV.U32 R28, RZ, RZ, R14 ;  /* 0x000000ffff1c7224 */ /* 0x000fe200078e000e */
[----:B------:R4:W-:Y:S01]  /*14870*/  STL.64 [R1+0x320], R12 ;  /* 0x0003200c01007387 */ /* 0x0009e20000100a00 */
[----:B------:R-:W-:Y:S02]  /*14880*/  IMAD.MOV.U32 R3, RZ, RZ, R15 ;  /* 0x000000ffff037224 */ /* 0x000fe400078e000f */
[----:B----4-:R-:W-:Y:S03]  /*14890*/  HMMA.16816.F32 R12, R16, R4, R24 ;  /* 0x00000004100c723c */ /* 0x010fe60000001818 */
[----:B------:R-:W-:Y:S04]  /*148a0*/  STL [R1+0x106c], R3 ;  /* 0x00106c0301007387 */ /* 0x000fe80000100800 */
[----:B------:R0:W-:Y:S04]  /*148b0*/  STL [R1+0x1068], R28 ;  /* 0x0010681c01007387 */ /* 0x0001e80000100800 */
[----:B0-----:R-:W4:Y:S04]  /*148c0*/  LDL R28, [R1+0xa48] ;  /* 0x000a4800011c7983 */ /* 0x001f280000100800 */
[----:B------:R-:W2:Y:S04]  /*148d0*/  LDL.LU R24, [R1+0x120] ;  /* 0x0001200001187983 */ /* 0x000ea80000300800 */
[----:B------:R-:W-:Y:S04]  /*148e0*/  STL.64 [R1+0x1f0], R12 ;  /* 0x0001f00c01007387 */ /* 0x000fe80000100a00 */
[----:B------:R-:W-:Y:S04]  /*148f0*/  STL.64 [R1+0x1f8], R14 ;  /* 0x0001f80e01007387 */ /* 0x000fe80000100a00 */
[----:B------:R-:W2:Y:S04]  /*14900*/  LDL.LU R25, [R1+0x124] ;  /* 0x0001240001197983 */ /* 0x000ea80000300800 */
[----:B------:R-:W2:Y:S04]  /*14910*/  LDL.LU R26, [R1+0x128] ;  /* 0x00012800011a7983 */ /* 0x000ea80000300800 */
[----:B------:R-:W2:Y:S04]  /*14920*/  LDL.LU R27, [R1+0x12c] ;  /* 0x00012c00011b7983 */ /* 0x000ea80000300800 */
[----:B---3--:R0:W-:Y:S04]  /*14930*/  STL.64 [R1+0x1138], R6 ;  /* 0x0011380601007387 */ /* 0x0081e80000100a00 */
[----:B0-----:R-:W3:Y:S04]  /*14940*/  LDL R6, [R1+0x88] ;  /* 0x0000880001067983 */ /* 0x001ee80000100800 */
[----:B------:R-:W3:Y:S04]  /*14950*/  LDL R7, [R1+0x8c] ;  /* 0x00008c0001077983 */ /* 0x000ee80000100800 */
[----:B---3--:R0:W-:Y:S04]  /*14960*/  STL.64 [R1+0x1150], R6 ;  /* 0x0011500601007387 */ /* 0x0081e80000100a00 */
[----:B0-----:R-:W3:Y:S04]  /*14970*/  LDL.64 R6, [R1+0x98] ;  /* 0x0000980001067983 */ /* 0x001ee80000100a00 */
[----:B---3--:R0:W-:Y:S04]  /*14980*/  STL.64 [R1+0x1168], R6 ;  /* 0x0011680601007387 */ /* 0x0081e80000100a00 */
[----:B------:R-:W3:Y:S04]  /*14990*/  LDL.LU R4, [R1+0x60] ;  /* 0x0000600001047983 */ /* 0x000ee80000300800 */
[----:B------:R-:W3:Y:S04]  /*149a0*/  LDL.LU R5, [R1+0x64] ;  /* 0x0000640001057983 */ /* 0x000ee80000300800 */
[----:B0-----:R-:W3:Y:S04]  /*149b0*/  LDL.LU R6, [R1+0x68] ;  /* 0x0000680001067983 */ /* 0x001ee80000300800 */
[----:B------:R-:W3:Y:S04]  /*149c0*/  LDL.LU R7, [R1+0x6c] ;  /* 0x00006c0001077983 */ /* 0x000ee80000300800 */
[----:B------:R-:W3:Y:S01]  /*149d0*/  LDL.64 R14, [R1+0xc8] ;  /* 0x0000c800010e7983 */ /* 0x000ee20000100a00 */
[C---:B--2---:R-:W-:Y:S03]  /*149e0*/  HMMA.16816.F32 R24, R20.reuse, R10, R24 ;  /* 0x0000000a1418723c */ /* 0x044fe60000001818 */
[----:B---3--:R0:W-:Y:S04]  /*149f0*/  STL.64 [R1+0x1198], R14 ;  /* 0x0011980e01007387 */ /* 0x0081e80000100a00 */
[----:B------:R-:W2:Y:S04]  /*14a00*/  LDL.LU R12, [R1+0x110] ;  /* 0x00011000010c7983 */ /* 0x000ea80000300800 */
[----:B------:R-:W2:Y:S04]  /*14a10*/  LDL.LU R13, [R1+0x114] ;  /* 0x00011400010d7983 */ /* 0x000ea80000300800 */
[----:B0-----:R-:W2:Y:S04]  /*14a20*/  LDL.LU R14, [R1+0x118] ;  /* 0x00011800010e7983 */ /* 0x001ea80000300800 */
[----:B------:R-:W2:Y:S04]  /*14a30*/  LDL.LU R15, [R1+0x11c] ;  /* 0x00011c00010f7983 */ /* 0x000ea80000300800 */
[----:B------:R-:W-:Y:S04]  /*14a40*/  STL.64 [R1+0x1178], R6 ;  /* 0x0011780601007387 */ /* 0x000fe80000100a00 */
[----:B------:R0:W-:Y:S04]  /*14a50*/  STL.64 [R1+0x1170], R4 ;  /* 0x0011700401007387 */ /* 0x0001e80000100a00 */
[----:B0-----:R-:W3:Y:S04]  /*14a60*/  LDL.LU R4, [R1+0xf0] ;  /* 0x0000f00001047983 */ /* 0x001ee80000300800 */
[----:B------:R-:W3:Y:S04]  /*14a70*/  LDL.LU R5, [R1+0xf4] ;  /* 0x0000f40001057983 */ /* 0x000ee80000300800 */
[----:B------:R-:W2:Y:S04]  /*14a80*/  LDL.LU R6, [R1+0xf8] ;  /* 0x0000f80001067983 */ /* 0x000ea80000300800 */
[----:B------:R-:W2:Y:S04]  /*14a90*/  LDL.LU R7, [R1+0xfc] ;  /* 0x0000fc0001077983 */ /* 0x000ea80000300800 */
[----:B--2---:R-:W-:Y:S04]  /*14aa0*/  STL.64 [R1+0x1190], R6 ;  /* 0x0011900601007387 */ /* 0x004fe80000100a00 */
[----:B---3--:R0:W-:Y:S04]  /*14ab0*/  STL.64 [R1+0x1188], R4 ;  /* 0x0011880401007387 */ /* 0x0081e80000100a00 */
[----:B0-----:R-:W2:Y:S04]  /*14ac0*/  LDL.LU R4, [R1+0x100] ;  /* 0x0001000001047983 */ /* 0x001ea80000300800 */
[----:B------:R-:W2:Y:S04]  /*14ad0*/  LDL.LU R5, [R1+0x104] ;  /* 0x0001040001057983 */ /* 0x000ea80000300800 */
[----:B------:R-:W2:Y:S04]  /*14ae0*/  LDL.LU R6, [R1+0x108] ;  /* 0x0001080001067983 */ /* 0x000ea80000300800 */
[----:B------:R-:W2:Y:S04]  /*14af0*/  LDL.LU R7, [R1+0x10c] ;  /* 0x00010c0001077983 */ /* 0x000ea80000300800 */
[----:B------:R-:W3:Y:S04]  /*14b00*/  LDL R18, [R1+0xa8] ;  /* 0x0000a80001127983 */ /* 0x000ee80000100800 */
[----:B------:R-:W3:Y:S04]  /*14b10*/  LDL R19, [R1+0xac] ;  /* 0x0000ac0001137983 */ /* 0x000ee80000100800 */
[----:B------:R-:W-:Y:S04]  /*14b20*/  STL.64 [R1+0x260], R24 ;  /* 0x0002601801007387 */ /* 0x000fe80000100a00 */
[----:B------:R0:W-:Y:S04]  /*14b30*/  STL.64 [R1+0x268], R26 ;  /* 0x0002681a01007387 */ /* 0x0001e80000100a00 */
[----:B0-----:R-:W2:Y:S02]  /*14b40*/  LDL.LU.64 R26, [R1+0x11a0] ;  /* 0x0011a000011a7983 */ /* 0x001ea40000300a00 */
[----:B--2---:R-:W-:-:S15]  /*14b50*/  HMMA.16816.F32 R12, R20, R26, R12 ;  /* 0x0000001a140c723c */ /* 0x004fde000000180c */
[----:B------:R-:W-:-:S04]  /*14b60*/  NOP ;  /* 0x0000000000007918 */ /* 0x000fc80000000000 */
[----:B------:R-:W-:Y:S04]  /*14b70*/  STL.64 [R1+0x250], R12 ;  /* 0x0002500c01007387 */ /* 0x000fe80000100a00 */
[----:B------:R0:W-:Y:S04]  /*14b80*/  STL.64 [R1+0x258], R14 ;  /* 0x0002580e01007387 */ /* 0x0001e80000100a00 */
[----:B0-----:R-:W2:Y:S04]  /*14b90*/  LDL.LU.64 R14, [R1+0x1198] ;  /* 0x00119800010e7983 */ /* 0x001ea80000300a00 */
[----:B------:R0:W-:Y:S04]  /*14ba0*/  STL.64 [R1+0x1110], R26 ;  /* 0x0011101a01007387 */ /* 0x0001e80000100a00 */
[----:B------:R-:W2:Y:S04]  /*14bb0*/  LDL.LU R24, [R1+0x10] ;  /* 0x0000100001187983 */ /* 0x000ea80000300800 */
[----:B------:R-:W2:Y:S04]  /*14bc0*/  LDL.LU R25, [R1+0x14] ;  /* 0x0000140001197983 */ /* 0x000ea80000300800 */
[----:B0-----:R-:W2:Y:S04]  /*14bd0*/  LDL.LU R26, [R1+0x18] ;  /* 0x00001800011a7983 */ /* 0x001ea80000300800 */
[----:B------:R-:W2:Y:S04]  /*14be0*/  LDL.LU R27, [R1+0x1c] ;  /* 0x00001c00011b7983 */ /* 0x000ea80000300800 */
[----:B--2---:R-:W-:Y:S04]  /*14bf0*/  STL.64 [R1+0x1130], R26 ;  /* 0x0011301a01007387 */ /* 0x004fe80000100a00 */
[----:B------:R0:W-:Y:S04]  /*14c00*/  STL.64 [R1+0x1128], R24 ;  /* 0x0011281801007387 */ /* 0x0001e80000100a00 */
[----:B0-----:R-:W2:Y:S04]  /*14c10*/  LDL.LU R24, [R1+0x30] ;  /* 0x0000300001187983 */ /* 0x001ea80000300800 */
[----:B------:R-:W2:Y:S04]  /*14c20*/  LDL.LU R25, [R1+0x34] ;  /* 0x0000340001197983 */ /* 0x000ea80000300800 */
[----:B------:R-:W2:Y:S04]  /*14c30*/  LDL.LU R26, [R1+0x38] ;  /* 0x00003800011a7983 */ /* 0x000ea80000300800 */
[----:B------:R-:W2:Y:S01]  /*14c40*/  LDL.LU R27, [R1+0x3c] ;  /* 0x00003c00011b7983 */ /* 0x000ea20000300800 */
[----:B------:R-:W-:Y:S03]  /*14c50*/  HMMA.16816.F32 R4, R20, R14, R4 ;  /* 0x0000000e1404723c */ /* 0x000fe60000001804 */
[----:B--2---:R-:W-:Y:S04]  /*14c60*/  STL.64 [R1+0x1148], R26 ;  /* 0x0011481a01007387 */ /* 0x004fe80000100a00 */
[----:B------:R0:W-:Y:S04]  /*14c70*/  STL.64 [R1+0x1140], R24 ;  /* 0x0011401801007387 */ /* 0x0001e80000100a00 */
[----:B0-----:R-:W2:Y:S04]  /*14c80*/  LDL.LU R24, [R1+0x40] ;  /* 0x0000400001187983 */ /* 0x001ea80000300800 */
[----:B------:R-:W2:Y:S04]  /*14c90*/  LDL.LU R25, [R1+0x44] ;  /* 0x0000440001197983 */ /* 0x000ea80000300800 */
[----:B------:R-:W2:Y:S04]  /*14ca0*/  LDL.LU R26, [R1+0x48] ;  /* 0x00004800011a7983 */ /* 0x000ea80000300800 */
[----:B------:R-:W2:Y:S01]  /*14cb0*/  LDL.LU R27, [R1+0x4c] ;  /* 0x00004c00011b7983 */ /* 0x000ea20000300800 */
[----:B------:R-:W-:-:S02]  /*14cc0*/  IMAD.MOV.U32 R9, RZ, RZ, R14 ;  /* 0x000000ffff097224 */ /* 0x000fc400078e000e */
[----:B------:R-:W-:Y:S01]  /*14cd0*/  IMAD.MOV.U32 R8, RZ, RZ, R15 ;  /* 0x000000ffff087224 */ /* 0x000fe200078e000f */
[----:B--2---:R-:W-:Y:S04]  /*14ce0*/  STL.64 [R1+0x1160], R26 ;  /* 0x0011601a01007387 */ /* 0x004fe80000100a00 */
[----:B------:R0:W-:Y:S04]  /*14cf0*/  STL.64 [R1+0x1158], R24 ;  /* 0x0011581801007387 */ /* 0x0001e80000100a00 */
[----:B0-----:R-:W2:Y:S04]  /*14d00*/  LDL.LU R24, [R1+0x50] ;  /* 0x0000500001187983 */ /* 0x001ea80000300800 */
[----:B------:R-:W2:Y:S04]  /*14d10*/  LDL.LU R25, [R1+0x54] ;  /* 0x0000540001197983 */ /* 0x000ea80000300800 */
[----:B------:R-:W2:Y:S04]  /*14d20*/  LDL.LU R26, [R1+0x58] ;  /* 0x00005800011a7983 */ /* 0x000ea80000300800 */
[----:B------:R-:W2:Y:S04]  /*14d30*/  LDL.LU R27, [R1+0x5c] ;  /* 0x00005c00011b7983 */ /* 0x000ea80000300800 */
[----:B------:R-:W-:Y:S04]  /*14d40*/  STL.64 [R1+0x240], R4 ;  /* 0x0002400401007387 */ /* 0x000fe80000100a00 */
[----:B------:R0:W-:Y:S04]  /*14d50*/  STL.64 [R1+0x248], R6 ;  /* 0x0002480601007387 */ /* 0x0001e80000100a00 */
[----:B0-----:R-:W2:Y:S04]  /*14d60*/  LDL.LU.64 R6, [R1+0x1190] ;  /* 0x0011900001067983 */ /* 0x001ea80000300a00 */
[----:B------:R-:W2:Y:S04]  /*14d70*/  LDL.LU.64 R4, [R1+0x1188] ;  /* 0x0011880001047983 */ /* 0x000ea80000300a00 */
[----:B------:R-:W2:Y:S02]  /*14d80*/  LDL.LU.64 R14, [R1+0x1180] ;  /* 0x00118000010e7983 */ /* 0x000ea40000300a00 */
[----:B--2---:R-:W-:-:S15]  /*14d90*/  HMMA.16816.F32 R4, R20, R14, R4 ;  /* 0x0000000e1404723c */ /* 0x004fde0000001804 */
[----:B------:R-:W-:-:S04]  /*14da0*/  NOP ;  /* 0x0000000000007918 */ /* 0x000fc80000000000 */
[----:B------:R-:W-:Y:S04]  /*14db0*/  STL.64 [R1+0x230], R4 ;  /* 0x0002300401007387 */ /* 0x000fe80000100a00 */
[----:B------:R0:W-:Y:S04]  /*14dc0*/  STL.64 [R1+0x238], R6 ;  /* 0x0002380601007387 */ /* 0x0001e80000100a00 */
[----:B0-----:R-:W3:Y:S04]  /*14dd0*/  LDL.LU.64 R6, [R1+0x1178] ;  /* 0x0011780001067983 */ /* 0x001ee80000300a00 */
[----:B------:R-:W3:Y:S02]  /*14de0*/  LDL.LU.64 R4, [R1+0x1170] ;  /* 0x0011700001047983 */ /* 0x000ee40000300a00 */
[----:B---3--:R-:W-:-:S15]  /*14df0*/  HMMA.16816.F32 R4, R20, R18, R4 ;  /* 0x000000121404723c */ /* 0x008fde0000001804 */
[----:B------:R-:W-:-:S04]  /*14e00*/  NOP ;  /* 0x0000000000007918 */ /* 0x000fc80000000000 */
[----:B------:R-:W-:Y:S04]  /*14e10*/  STL.64 [R1+0x300], R4 ;  /* 0x0003000401007387 */ /* 0x000fe80000100a00 */
[----:B------:R0:W-:Y:S04]  /*14e20*/  STL.64 [R1+0x308], R6 ;  /* 0x0003080601007387 */ /* 0x0001e80000100a00 */
[----:B0-----:R-:W2:Y:S02]  /*14e30*/  LDL.LU.64 R6, [R1+0x1168] ;  /* 0x0011680001067983 */ /* 0x001ea40000300a00 */
[----:B--2---:R-:W-:Y:S01]  /*14e40*/  HMMA.16816.F32 R24, R20, R6, R24 ;  /* 0x000000061418723c */ /* 0x004fe20000001818 */
[----:B------:R-:W-:-:S02]  /*14e50*/  IMAD.MOV.U32 R12, RZ, RZ, R6 ;  /* 0x000000ffff0c7224 */ /* 0x000fc400078e0006 */
[----:B------:R-:W-:-:S15]  /*14e60*/  IMAD.MOV.U32 R3, RZ, RZ, R7 ;  /* 0x000000ffff037224 */ /* 0x000fde00078e0007 */
[----:B------:R-:W-:Y:S01]  /*14e70*/  NOP ;  /* 0x0000000000007918 */ /* 0x000fe20000000000 */
[----:B------:R-:W-:Y:S04]  /*14e80*/  STL.64 [R1+0x2f0], R24 ;  /* 0x0002f01801007387 */ /* 0x000fe80000100a00 */
[----:B------:R0:W-:Y:S04]  /*14e90*/  STL.64 [R1+0x2f8], R26 ;  /* 0x0002f81a01007387 */ /* 0x0001e80000100a00 */
[----:B0-----:R-:W2:Y:S04]  /*14ea0*/  LDL.LU.64 R26, [R1+0x1160] ;  /* 0x00116000011a7983 */ /* 0x001ea80000300a00 */
[----:B------:R-:W2:Y:S04]  /*14eb0*/  LDL.LU.64 R24, [R1+0x1158] ;  /* 0x0011580001187983 */ /* 0x000ea80000300a00 */
[----:B------:R-:W2:Y:S02]  /*14ec0*/  LDL.LU.64 R6, [R1+0x1150] ;  /* 0x0011500001067983 */ /* 0x000ea40000300a00 */
[----:B--2---:R-:W-:Y:S02]  /*14ed0*/  HMMA.16816.F32 R4, R20, R6, R24 ;  /* 0x000000061404723c */ /* 0x004fe40000001818 */
[----:B------:R-:W2:Y:S04]  /*14ee0*/  LDL.LU.64 R26, [R1+0x1148] ;  /* 0x00114800011a7983 */ /* 0x000ea80000300a00 */
[----:B------:R-:W2:-:S13]  /*14ef0*/  LDL.LU.64 R24, [R1+0x1140] ;  /* 0x0011400001187983 */ /* 0x000e9a0000300a00 */
[----:B------:R-:W-:Y:S04]  /*14f00*/  STL.64 [R1+0x2e0], R4 ;  /* 0x0002e00401007387 */ /* 0x000fe80000100a00 */
[----:B------:R0:W-:Y:S04]  /*14f10*/  STL.64 [R1+0x2e8], R6 ;  /* 0x0002e80601007387 */ /* 0x0001e80000100a00 */
[----:B0-----:R-:W2:Y:S02]  /*14f20*/  LDL.LU.64 R6, [R1+0x1138] ;  /* 0x0011380001067983 */ /* 0x001ea40000300a00 */
[----:B--2---:R-:W-:Y:S02]  /*14f30*/  HMMA.16816.F32 R20, R20, R6, R24 ;  /* 0x000000061414723c */ /* 0x004fe40000001818 */
[----:B------:R-:W2:Y:S04]  /*14f40*/  LDL.LU.64 R26, [R1+0x1130] ;  /* 0x00113000011a7983 */ /* 0x000ea80000300a00 */
[----:B------:R-:W2:Y:S01]  /*14f50*/  LDL.LU.64 R24, [R1+0x1128] ;  /* 0x0011280001187983 */ /* 0x000ea20000300a00 */
[----:B------:R-:W-:-:S02]  /*14f60*/  IMAD.MOV.U32 R29, RZ, RZ, R6 ;  /* 0x000000ffff1d7224 */ /* 0x000fc400078e0006 */
[----:B------:R-:W-:-:S10]  /*14f70*/  IMAD.MOV.U32 R0, RZ, RZ, R7 ;  /* 0x000000ffff007224 */ /* 0x000fd400078e0007 */
[----:B------:R-:W-:Y:S04]  /*14f80*/  STL.64 [R1+0x2c0], R20 ;  /* 0x0002c01401007387 */ /* 0x000fe80000100a00 */
[----:B------:R0:W-:Y:S04]  /*14f90*/  STL.64 [R1+0x2c8], R22 ;  /* 0x0002c81601007387 */ /* 0x0001e80000100a00 */
[----:B------:R-:W2:Y:S04]  /*14fa0*/  LDL.LU.64 R6, [R1+0x1120] ;  /* 0x0011200001067983 */ /* 0x000ea80000300a00 */
[----:B------:R-:W2:Y:S01]  /*14fb0*/  LDL.LU.64 R4, [R1+0x1118] ;  /* 0x0011180001047983 */ /* 0x000ea20000300a00 */
[----:B0-----:R-:W-:-:S02]  /*14fc0*/  IMAD.MOV.U32 R22, RZ, RZ, R9 ;  /* 0x000000ffff167224 */ /* 0x001fc400078e0009 */
[----:B------:R-:W-:Y:S02]  /*14fd0*/  IMAD.MOV.U32 R23, RZ, RZ, R8 ;  /* 0x000000ffff177224 */ /* 0x000fe400078e0008 */
[----:B--2---:R-:W-:Y:S01]  /*14fe0*/  HMMA.16816.F32 R8, R4, R10, R24 ;  /* 0x0000000a0408723c */ /* 0x004fe20000001818 */
[----:B------:R-:W2:-:S15]  /*14ff0*/  LDL.LU.64 R26, [R1+0x1110] ;  /* 0x00111000011a7983 */ /* 0x000e9e0000300a00 */
[----:B------:R-:W-:-:S03]  /*15000*/  NOP ;  /* 0x0000000000007918 */ /* 0x000fc60000000000 */
[----:B------:R-:W-:Y:S04]  /*15010*/  STL.64 [R1+0x360], R8 ;  /* 0x0003600801007387 */ /* 0x000fe80000100a00 */
[----:B------:R0:W-:Y:S04]  /*15020*/  STL.64 [R1+0x368], R10 ;  /* 0x0003680a01007387 */ /* 0x0001e80000100a00 */
[----:B0-----:R-:W2:Y:S04]  /*15030*/  LDL.LU.64 R10, [R1+0x1108] ;  /* 0x00110800010a7983 */ /* 0x001ea80000300a00 */
[----:B------:R-:W2:Y:S02]  /*15040*/  LDL.LU.64 R8, [R1+0x1100] ;  /* 0x0011000001087983 */ /* 0x000ea40000300a00 */
[----:B--2---:R-:W-:Y:S02]  /*15050*/  HMMA.16816.F32 R24, R4, R26, R8 ;  /* 0x0000001a0418723c */ /* 0x004fe40000001808 */
[----:B------:R-:W2:Y:S04]  /*15060*/  LDL.LU.64 R10, [R1+0x10f8] ;  /* 0x0010f800010a7983 */ /* 0x000ea80000300a00 */
[----:B------:R-:W2:-:S13]  /*15070*/  LDL.LU.64 R8, [R1+0x10f0] ;  /* 0x0010f00001087983 */ /* 0x000e9a0000300a00 */
[----:B------:R-:W-:Y:S04]  /*15080*/  STL.64 [R1+0x350], R24 ;  /* 0x0003501801007387 */ /* 0x000fe80000100a00 */
[----:B------:R0:W-:Y:S04]  /*15090*/  STL.64 [R1+0x358], R26 ;  /* 0x0003581a01007387 */ /* 0x0001e80000100a00 */
[----:B0-----:R-:W3:Y:S04]  /*150a0*/  LDL.LU.64 R26, [R1+0x10e8] ;  /* 0x0010e800011a7983 */ /* 0x001ee80000300a00 */
[----:B------:R-:W3:Y:S02]  /*150b0*/  LDL.LU.64 R24, [R1+0x10e0] ;  /* 0x0010e00001187983 */ /* 0x000ee40000300a00 */
[----:B---3--:R-:W-:Y:S01]  /*150c0*/  HMMA.16816.F32 R20, R4, R22, R24 ;  /* 0x000000160414723c */ /* 0x008fe20000001818 */
[----:B------:R-:W-:-:S02]  /*150d0*/  IMAD.MOV.U32 R26, RZ, RZ, R12 ;  /* 0x000000ffff1a7224 */ /* 0x000fc400078e000c */
[----:B------:R-:W-:-:S15]  /*150e0*/  IMAD.MOV.U32 R27, RZ, RZ, R3 ;  /* 0x000000ffff1b7224 */ /* 0x000fde00078e0003 */
[----:B------:R-:W-:Y:S01]  /*150f0*/  NOP ;  /* 0x0000000000007918 */ /* 0x000fe20000000000 */
[----:B------:R-:W-:Y:S04]  /*15100*/  STL.64 [R1+0x340], R20 ;  /* 0x0003401401007387 */ /* 0x000fe80000100a00 */
[----:B------:R-:W-:Y:S04]  /*15110*/  STL.64 [R1+0x348], R22 ;  /* 0x0003481601007387 */ /* 0x000fe80000100a00 */
[----:B------:R0:W-:Y:S04]  /*15120*/  STL.64 [R1+0x10d8], R26 ;  /* 0x0010d81a01007387 */ /* 0x0001e80000100a00 */
[----:B------:R-:W3:Y:S04]  /*15130*/  LDL.LU R24, [R1+0x20] ;  /* 0x0000200001187983 */ /* 0x000ee80000300800 */
[----:B------:R-:W3:Y:S04]  /*15140*/  LDL.LU R25, [R1+0x24] ;  /* 0x0000240001197983 */ /* 0x000ee80000300800 */
[----:B0-----:R-:W3:Y:S04]  /*15150*/  LDL.LU R26, [R1+0x28] ;  /* 0x00002800011a7983 */ /* 0x001ee80000300800 */
[----:B------:R-:W3:Y:S01]  /*15160*/  LDL.LU R27, [R1+0x2c] ;  /* 0x00002c00011b7983 */ /* 0x000ee20000300800 */
[----:B--2---:R-:W-:Y:S03]  /*15170*/  HMMA.16816.F32 R12, R4, R14, R8 ;  /* 0x0000000e040c723c */ /* 0x004fe60000001808 */
[----:B----4-:R-:W0:Y:S04]  /*15180*/  LDSM.16.MT88.4 R8, [R28+UR4+0x1000] ;  /* 0x001000041c08783b */ /* 0x010e280008004200 */
[----:B0-----:R-:W-:-:S12]  /*15190*/  STL.64 [R1+0x10c8], R10 ;  /* 0x0010c80a01007387 */ /* 0x001fd80000100a00 */
[----:B------:R-:W-:Y:S04]  /*151a0*/  STL.64 [R1+0x330], R12 ;  /* 0x0003300c01007387 */ /* 0x000fe80000100a00 */
[----:B------:R-:W-:Y:S04]  /*151b0*/  STL.64 [R1+0x338], R14 ;  /* 0x0003380e01007387 */ /* 0x000fe80000100a00 */
[----:B------:R0:W-:Y:S04]  /*151c0*/  STL.64 [R1+0x10c0], R8 ;  /* 0x0010c00801007387 */ /* 0x0001e80000100a00 */
[----:B0-----:R-:W2:Y:S04]  /*151d0*/  LDL.LU R8, [R1+0x130] ;  /* 0x0001300001087983 */ /* 0x001ea80000300800 */
[----:B------:R-:W2:Y:S04]  /*151e0*/  LDL.LU R9, [R1+0x134] ;  /* 0x0001340001097983 */ /* 0x000ea80000300800 */
[----:B------:R-:W2:Y:S04]  /*151f0*/  LDL.LU R10, [R1+0x138] ;  /* 0x00013800010a7983 */ /* 0x000ea80000300800 */
[----:B------:R-:W2:Y:S01]  /*15200*/  LDL.LU R11, [R1+0x13c] ;  /* 0x00013c00010b7983 */ /* 0x000ea20000300800 */
[----:B------:R-:W0:Y:S01]  /*15210*/  S2R R15, SR_TID.X ;  /* 0x00000000000f7919 */ /* 0x000e220000002100 */
[----:B------:R-:W1:Y:S01]  /*15220*/  S2R R14, SR_TID.X ;  /* 0x00000000000e7919 */ /* 0x000e620000002100 */
[----:B0-----:R-:W-:Y:S01]  /*15230*/  IMAD.SHL.U32 R20, R15, 0x2, RZ ;  /* 0x000000020f147824 */ /* 0x001fe200078e00ff */
[----:B-1----:R-:W-:-:S04]  /*15240*/  LOP3.LUT R13, R14, 0x7, RZ, 0xc0, !PT ;  /* 0x000000070e0d7812 */ /* 0x002fc800078ec0ff */
[----:B------:R-:W-:Y:S01]  /*15250*/  LOP3.LUT R3, R20, 0x10, RZ, 0xc0, !PT ;  /* 0x0000001014037812 */ /* 0x000fe200078ec0ff */
[----:B------:R-:W-:-:S03]  /*15260*/  IMAD R13, R13, 0x110, RZ ;  /* 0x000001100d0d7824 */ /* 0x000fc600078e02ff */
[----:B------:R-:W-:Y:S01]  /*15270*/  LOP3.LUT R3, R3, 0x20, R15, 0xf8, !PT ;  /* 0x0000002003037812 */ /* 0x000fe200078ef80f */
[----:B------:R-:W-:-:S03]  /*15280*/  IMAD.SHL.U32 R14, R14, 0x80, RZ ;  /* 0x000000800e0e7824 */ /* 0x000fc600078e00ff */
[----:B------:R-:W-:-:S04]  /*15290*/  LOP3.LUT R3, R13, R3, RZ, 0x3c, !PT ;  /* 0x000000030d037212 */ /* 0x000fc800078e3cff */
[----:B------:R-:W-:Y:S01]  /*152a0*/  LOP3.LUT R3, R3, 0x800, R14, 0xf8, !PT ;  /* 0x0000080003037812 */ /* 0x000fe200078ef80e */
[----:B---3--:R-:W-:Y:S01]  /*152b0*/  HMMA.16816.F32 R16, R4, R18, R24 ;  /* 0x000000120410723c */ /* 0x008fe20000001818 */
[----:B------:R-:W2:-:S15]  /*152c0*/  LDL.LU.64 R26, [R1+0x10d8] ;  /* 0x0010d800011a7983 */ /* 0x000e9e0000300a00 */
[----:B------:R-:W-:-:S03]  /*152d0*/  NOP ;  /* 0x0000000000007918 */ /* 0x000fc60000000000 */
[----:B------:R-:W-:Y:S04]  /*152e0*/  STL.64 [R1+0x370], R16 ;  /* 0x0003701001007387 */ /* 0x000fe80000100a00 */
[----:B------:R0:W-:Y:S04]  /*152f0*/  STL.64 [R1+0x378], R18 ;  /* 0x0003781201007387 */ /* 0x0001e80000100a00 */
[----:B------:R-:W3:Y:S01]  /*15300*/  LDL.LU.64 R22, [R1+0x88] ;  /* 0x0000880001167983 */ /* 0x000ee20000300a00 */
[----:B0-----:R-:W-:-:S03]  /*15310*/  LOP3.LUT R19, R15, 0x7, RZ, 0xc0, !PT ;  /* 0x000000070f137812 */ /* 0x001fc600078ec0ff */
[----:B------:R-:W0:Y:S02]  /*15320*/  LDSM.16.MT88.4 R12, [R28+UR4+0x1080] ;  /* 0x001080041c0c783b */ /* 0x000e240008004200 */
[----:B------:R-:W-:Y:S02]  /*15330*/  IMAD R21, R19, 0x90, RZ ;  /* 0x0000009013157824 */ /* 0x000fe400078e02ff */
[----:B------:R-:W1:Y:S04]  /*15340*/  LDSM.16.MT88.4 R16, [R3+UR4+0x2000] ;  /* 0x002000040310783b */ /* 0x000e680008004200 */
[----:B0-----:R-:W-:Y:S04]  /*15350*/  STL.64 [R1+0x1060], R14 ;  /* 0x0010600e01007387 */ /* 0x001fe80000100a00 */
[----:B------:R-:W-:Y:S04]  /*15360*/  STL.64 [R1+0x1058], R12 ;  /* 0x0010580c01007387 */ /* 0x000fe80000100a00 */
[----:B-1----:R0:W-:Y:S04]  /*15370*/  STL.64 [R1+0xf98], R18 ;  /* 0x000f981201007387 */ /* 0x0021e80000100a00 */
[----:B------:R-:W-:Y:S01]  /*15380*/  STL.64 [R1+0xf90], R16 ;  /* 0x000f901001007387 */ /* 0x000fe20000100a00 */
[----:B0-----:R-:W-:-:S02]  /*15390*/  IMAD.MOV.U32 R18, RZ, RZ, R29 ;  /* 0x000000ffff127224 */ /* 0x001fc400078e001d */
[----:B------:R-:W-:Y:S01]  /*153a0*/  IMAD.MOV.U32 R19, RZ, RZ, R0 ;  /* 0x000000ffff137224 */ /* 0x000fe200078e0000 */
[----:B------:R-:W4:Y:S04]  /*153b0*/  LDL.LU R29, [R1+0x10d4] ;  /* 0x0010d400011d7983 */ /* 0x000f280000300800 */
[----:B------:R-:W3:Y:S01]  /*153c0*/  LDL.LU R0, [R1+0x10d0] ;  /* 0x0010d00001007983 */ /* 0x000ee20000300800 */
[----:B------:R-:W-:-:S04]  /*153d0*/  LOP3.LUT R20, R21, 0x30, R20, 0x78, !PT ;  /* 0x0000003015147812 */ /* 0x000fc800078e7814 */
[----:B------:R-:W-:-:S05]  /*153e0*/  LOP3.LUT R20, R20, 0x40, RZ, 0x3c, !PT ;  /* 0x0000004014147812 */ /* 0x000fca00078e3cff */
[----:B------:R-:W0:Y:S04]  /*153f0*/  LDSM.16.M88.4 R12, [R20+UR4+0x4000] ;  /* 0x00400004140c783b */ /* 0x000e280008000200 */
[----:B0-----:R-:W-:Y:S04]  /*15400*/  STL.64 [R1+0x60], R12 ;  /* 0x0000600c01007387 */ /* 0x001fe80000100a00 */
[----:B------:R2:W-:Y:S02]  /*15410*/  STL.64 [R1+0x68], R14 ;  /* 0x0000680e01007387 */ /* 0x0005e40000100a00 */
[----:B--2---:R-:W-:Y:S02]  /*15420*/  HMMA.16816.F32 R12, R4, R26, R8 ;  /* 0x0000001a040c723c */ /* 0x004fe40000001808 */
[----:B------:R-:W2:Y:S04]  /*15430*/  LDL.LU R8, [R1+0x140] ;  /* 0x0001400001087983 */ /* 0x000ea80000300800 */
[----:B------:R-:W-:-:S13]  /*15440*/  LDSM.16.M88.4 R24, [R20+UR4+0x4800] ;  /* 0x004800041418783b */ /* 0x000fda0008000200 */
[----:B------:R-:W-:Y:S04]  /*15450*/  STL.64 [R1+0x380], R12 ;  /* 0x0003800c01007387 */ /* 0x000fe80000100a00 */
[----:B------:R-:W-:Y:S04]  /*15460*/  STL.64 [R1+0x388], R14 ;  /* 0x0003880e01007387 */ /* 0x000fe80000100a00 */
[----:B------:R-:W0:Y:S04]  /*15470*/  LDSM.16.M88.4 R12, [R20+UR4+0x4400] ;  /* 0x00440004140c783b */ /* 0x000e280008000200 */
[----:B0-----:R-:W-:Y:S04]  /*15480*/  STL.64 [R1+0x50], R12 ;  /* 0x0000500c01007387 */ /* 0x001fe80000100a00 */
[----:B------:R-:W-:Y:S04]  /*15490*/  STL.64 [R1+0x58], R14 ;  /* 0x0000580e01007387 */ /* 0x000fe80000100a00 */
[----:B------:R-:W0:Y:S04]  /*154a0*/  LDSM.16.M88.4 R12, [R20+UR4+0x4c00] ;  /* 0x004c0004140c783b */ /* 0x000e280008000200 */
[----:B------:R-:W-:Y:S04]  /*154b0*/  STL.64 [R1+0x40], R24 ;  /* 0x0000401801007387 */ /* 0x000fe80000100a00 */
[----:B------:R-:W-:Y:S04]  /*154c0*/  STL.64 [R1+0x48], R26 ;  /* 0x0000481a01007387 */ /* 0x000fe80000100a00 */
[----:B------:R-:W1:Y:S04]  /*154d0*/  LDSM.16.M88.4 R24, [R20+UR4+0x5000] ;  /* 0x005000041418783b */ /* 0x000e680008000200 */
[----:B0-----:R-:W-:Y:S04]  /*154e0*/  STL.64 [R1+0x30], R12 ;  /* 0x0000300c01007387 */ /* 0x001fe80000100a00 */
[----:B------:R-:W-:Y:S04]  /*154f0*/  STL.64 [R1+0x38], R14 ;  /* 0x0000380e01007387 */ /* 0x000fe80000100a00 */
[----:B------:R-:W0:Y:S04]  /*15500*/  LDSM.16.M88.4 R12, [R20+UR4+0x5400] ;  /* 0x00540004140c783b */ /* 0x000e280008000200 */
[----:B-1----:R-:W-:Y:S04]  /*15510*/  STL.64 [R1+0x20], R24 ;  /* 0x0000201801007387 */ /* 0x002fe80000100a00 */
[----:B------:R-:W-:Y:S01]  /*15520*/  STL.64 [R1+0x28], R26 ;  /* 0x0000281a01007387 */ /* 0x000fe20000100a00 */
[----:B------:R-:W-:-:S02]  /*15530*/  IMAD.MOV.U32 R10, RZ, RZ, R2 ;  /* 0x000000ffff0a7224 */ /* 0x000fc400078e0002 */
[----:B---3--:R-:W-:Y:S01]  /*15540*/  IMAD.MOV.U32 R11, RZ, RZ, R0 ;  /* 0x000000ffff0b7224 */ /* 0x008fe200078e0000 */
[----:B------:R-:W-:Y:S04]  /*15550*/  LDSM.16.M88.4 R24, [R20+UR4+0x5c00] ;  /* 0x005c00041418783b */ /* 0x000fe80008000200 */
[----:B0-----:R-:W-:Y:S01]  /*15560*/  STL.64 [R1+0x10], R12 ;  /* 0x0000100c01007387 */ /* 0x001fe20000100a00 */
[----:B------:R-:W-:-:S03]  /*15570*/  IMAD.MOV.U32 R2, RZ, RZ, R12 ;  /* 0x000000ffff027224 */ /* 0x000fc600078e000c */
[----:B------:R-:W-:Y:S01]  /*15580*/  STL.64 [R1+0x18], R14 ;  /* 0x0000180e01007387 */ /* 0x000fe20000100a00 */
[----:B------:R-:W-:-:S03]  /*15590*/  IMAD.MOV.U32 R0, RZ, RZ, R13 ;  /* 0x000000ffff007224 */ /* 0x000fc600078e000d */
[----:B------:R-:W0:Y:S01]  /*155a0*/  LDSM.16.M88.4 R12, [R20+UR4+0x5800] ;  /* 0x00580004140c783b */ /* 0x000e220008000200 */
[----:B----4-:R-:W-:-:S03]  /*155b0*/  IMAD.MOV.U32 R9, RZ, RZ, R29 ;  /* 0x000000ffff097224 */ /* 0x010fc600078e001d */
[----:B------:R-:W-:Y:S04]  /*155c0*/  STL [R1+0x1074], R0 ;  /* 0x0010740001007387 */ /* 0x000fe80000100800 */
[----:B------:R-:W-:Y:S01]  /*155d0*/  STL [R1+0x1070], R2 ;  /* 0x0010700201007387 */ /* 0x000fe20000100800 */
[----:B0-----:R-:W-:-:S03]  /*155e0*/  IMAD.MOV.U32 R29, RZ, RZ, R15 ;  /* 0x000000ffff1d7224 */ /* 0x001fc600078e000f */
[----:B------:R0:W-:Y:S04]  /*155f0*/  STL.64 [R1], R12 ;  /* 0x0000000c01007387 */ /* 0x0001e80000100a00 */
[----:B------:R1:W-:Y:S04]  /*15600*/  STL [R1+0x8], R14 ;  /* 0x0000080e01007387 */ /* 0x0003e80000100800 */
[----:B------:R-:W-:Y:S04]  /*15610*/  STL [R1+0xda0], R29 ;  /* 0x000da01d01007387 */ /* 0x000fe80000100800 */
[----:B0-----:R-:W3:Y:S04]  /*15620*/  LDL.LU R12, [R1+0x170] ;  /* 0x00017000010c7983 */ /* 0x001ee80000300800 */
[----:B------:R-:W3:Y:S04]  /*15630*/  LDL.LU R13, [R1+0x174] ;  /* 0x00017400010d7983 */ /* 0x000ee80000300800 */
[----:B-1----:R-:W3:Y:S04]  /*15640*/  LDL.LU R14, [R1+0x178] ;  /* 0x00017800010e7983 */ /* 0x002ee80000300800 */
[----:B------:R-:W3:Y:S04]  /*15650*/  LDL.LU R15, [R1+0x17c] ;  /* 0x00017c00010f7983 */ /* 0x000ee80000300800 */
[----:B------:R-:W-:Y:S04]  /*15660*/  STL [R1+0xd4c], R26 ;  /* 0x000d4c1a01007387 */ /* 0x000fe80000100800 */
[----:B------:R-:W-:Y:S04]  /*15670*/  STL [R1+0xd48], R27 ;  /* 0x000d481b01007387 */ /* 0x000fe80000100800 */
[----:B------:R0:W-:Y:S04]  /*15680*/  STL.64 [R1+0xf30], R24 ;  /* 0x000f301801007387 */ /* 0x0001e80000100a00 */
[----:B0-----:R-:W4:Y:S04]  /*15690*/  LDL.LU R24, [R1+0x150] ;  /* 0x0001500001187983 */ /* 0x001f280000300800 */
[----:B------:R-:W4:Y:S04]  /*156a0*/  LDL.LU R25, [R1+0x154] ;  /* 0x0001540001197983 */ /* 0x000f280000300800 */
[----:B------:R-:W4:Y:S04]  /*156b0*/  LDL.LU R26, [R1+0x158] ;  /* 0x00015800011a7983 */ /* 0x000f280000300800 */
[----:B------:R-:W4:Y:S02]  /*156c0*/  LDL.LU R27, [R1+0x15c] ;  /* 0x00015c00011b7983 */ /* 0x000f240000300800 */
[----:B----4-:R-:W-:-:S15]  /*156d0*/  HMMA.16816.F32 R24, R4, R22, R24 ;  /* 0x000000160418723c */ /* 0x010fde0000001818 */
[----:B------:R-:W-:-:S04]  /*156e0*/  NOP ;  /* 0x0000000000007918 */ /* 0x000fc80000000000 */
[----:B------:R0:W-:Y:S02]  /*156f0*/  STL.64 [R1+0x3a0], R24 ;  /* 0x0003a01801007387 */ /* 0x0001e40000100a00 */
[----:B0-----:R-:W-:Y:S02]  /*15700*/  IMAD.MOV.U32 R25, RZ, RZ, R22 ;  /* 0x000000ffff197224 */ /* 0x001fe400078e0016 */
[----:B------:R-:W-:Y:S02]  /*15710*/  IMAD.MOV.U32 R24, RZ, RZ, R23 ;  /* 0x000000ffff187224 */ /* 0x000fe400078e0017 */
[----:B------:R-:W0:Y:S01]  /*15720*/  LDSM.16.MT88.4 R20, [R28+UR4+0x2000] ;  /* 0x002000041c14783b */ /* 0x000e220008004200 */
[----:B--2---:R-:W-:Y:S03]  /*15730*/  HMMA.16816.F32 R4, R4, R18, R8 ;  /* 0x000000120404723c */ /* 0x004fe60000001808 */
[----:B------:R-:W-:Y:S04]  /*15740*/  STL.64 [R1+0x3a8], R26 ;  /* 0x0003a81a01007387 */ /* 0x000fe80000100a00 */
[----:B0-----:R-:W-:Y:S04]  /*15750*/  STL.64 [R1+0xf28], R22 ;  /* 0x000f281601007387 */ /* 0x001fe80000100a00 */
[----:B------:R0:W-:Y:S04]  /*15760*/  STL.64 [R1+0xf20], R20 ;  /* 0x000f201401007387 */ /* 0x0001e80000100a00 */
[----:B0-----:R-:W2:Y:S04]  /*15770*/  LDL.LU R20, [R1+0x160] ;  /* 0x0001600001147983 */ /* 0x001ea80000300800 */
[----:B------:R-:W2:Y:S04]  /*15780*/  LDL.LU R21, [R1+0x164] ;  /* 0x0001640001157983 */ /* 0x000ea80000300800 */
[----:B------:R-:W2:Y:S04]  /*15790*/  LDL.LU R22, [R1+0x168] ;  /* 0x0001680001167983 */ /* 0x000ea80000300800 */
[----:B------:R-:W2:Y:S04]  /*157a0*/  LDL.LU R23, [R1+0x16c] ;  /* 0x00016c0001177983 */ /* 0x000ea80000300800 */
[----:B------:R-:W2:Y:S04]  /*157b0*/  LDL.LU.64 R10, [R1+0x10c8] ;  /* 0x0010c800010a7983 */ /* 0x000ea80000300a00 */
[----:B------:R-:W2:Y:S04]  /*157c0*/  LDL.LU.64 R8, [R1+0x10c0] ;  /* 0x0010c00001087983 */ /* 0x000ea80000300a00 */
[----:B------:R-:W-:Y:S04]  /*157d0*/  STL.64 [R1+0x390], R4 ;  /* 0x0003900401007387 */ /* 0x000fe80000100a00 */
[----:B------:R-:W-:Y:S04]  /*157e0*/  STL.64 [R1+0x398], R6 ;  /* 0x0003980601007387 */ /* 0x000fe80000100a00 */
[----:B------:R-:W0:Y:S04]  /*157f0*/  LDSM.16.MT88.4 R4, [R3+UR4+0x2080] ;  /* 0x002080040304783b */ /* 0x000e280008004200 */
[----:B0-----:R0:W-:Y:S04]  /*15800*/  STL.64 [R1+0xe88], R6 ;  /* 0x000e880601007387 */ /* 0x0011e80000100a00 */
[----:B------:R-:W-:Y:S04]  /*15810*/  STL.64 [R1+0xe80], R4 ;  /* 0x000e800401007387 */ /* 0x000fe80000100a00 */
[----:B0-----:R-:W2:Y:S02]  /*15820*/  LDL.LU.64 R6, [R1+0xe8] ;  /* 0x0000e80001067983 */ /* 0x001ea40000300a00 */
[----:B--2---:R-:W-:Y:S01]  /*15830*/  HMMA.16816.F32 R20, R8, R6, R20 ;  /* 0x000000060814723c */ /* 0x004fe20000001814 */
[----:B------:R-:W-:-:S02]  /*15840*/  IMAD.MOV.U32 R17, RZ, RZ, R6 ;  /* 0x000000ffff117224 */ /* 0x000fc400078e0006 */
[----:B------:R-:W-:-:S15]  /*15850*/  IMAD.MOV.U32 R16, RZ, RZ, R7 ;  /* 0x000000ffff107224 */ /* 0x000fde00078e0007 */
[----:B------:R-:W-:Y:S01]  /*15860*/  NOP ;  /* 0x0000000000007918 */ /* 0x000fe20000000000 */
[----:B------:R-:W-:Y:S01]  /*15870*/  IMAD.MOV.U32 R7, RZ, RZ, R22 ;  /* 0x000000ffff077224 */ /* 0x000fe200078e0016 */
[----:B------:R-:W-:Y:S01]  /*15880*/  STL.64 [R1+0x150], R20 ;  /* 0x0001501401007387 */ /* 0x000fe20000100a00 */
[----:B------:R-:W-:-:S03]  /*15890*/  IMAD.MOV.U32 R6, RZ, RZ, R23 ;  /* 0x000000ffff067224 */ /* 0x000fc600078e0017 */
[----:B------:R-:W2:Y:S04]  /*158a0*/  LDL.LU.64 R22, [R1+0xa8] ;  /* 0x0000a80001167983 */ /* 0x000ea80000300a00 */
[----:B--2---:R0:W-:Y:S04]  /*158b0*/  STL.64 [R1+0x10a0], R22 ;  /* 0x0010a01601007387 */ /* 0x0041e80000100a00 */
[----:B0-----:R-:W2:Y:S04]  /*158c0*/  LDL.LU.64 R22, [R1+0xb8] ;  /* 0x0000b80001167983 */ /* 0x001ea80000300a00 */
[----:B--2---:R0:W-:Y:S04]  /*158d0*/  STL.64 [R1+0x10b8], R22 ;  /* 0x0010b81601007387 */ /* 0x0041e80000100a00 */
[----:B------:R-:W2:Y:S04]  /*158e0*/  LDL.LU R20, [R1+0x180] ;  /* 0x0001800001147983 */ /* 0x000ea80000300800 */
[----:B------:R-:W2:Y:S04]  /*158f0*/  LDL.LU R21, [R1+0x184] ;  /* 0x0001840001157983 */ /* 0x000ea80000300800 */
[----:B0-----:R-:W2:Y:S04]  /*15900*/  LDL.LU R22, [R1+0x188] ;  /* 0x0001880001167983 */ /* 0x001ea80000300800 */
[----:B------:R-:W2:Y:S04]  /*15910*/  LDL.LU R23, [R1+0x18c] ;  /* 0x00018c0001177983 */ /* 0x000ea80000300800 */
[----:B------:R0:W-:Y:S04]  /*15920*/  STL.64 [R1+0x1080], R18 ;  /* 0x0010801201007387 */ /* 0x0001e80000100a00 */
[----:B------:R-:W-:Y:S04]  /*15930*/  STL.64 [R1+0x1078], R16 ;  /* 0x0010781001007387 */ /* 0x000fe80000100a00 */
[----:B0-----:R-:W3:Y:S04]  /*15940*/  LDL.LU.64 R18, [R1+0xd8] ;  /* 0x0000d80001127983 */ /* 0x001ee80000300a00 */
[----:B------:R-:W-:Y:S04]  /*15950*/  STL [R1+0xf3c], R6 ;  /* 0x000f3c0601007387 */ /* 0x000fe80000100800 */
[----:B------:R0:W-:Y:S04]  /*15960*/  STL [R1+0xf38], R7 ;  /* 0x000f380701007387 */ /* 0x0001e80000100800 */
[----:B0-----:R-:W2:Y:S01]  /*15970*/  LDL.LU.64 R6, [R1+0xc8] ;  /* 0x0000c80001067983 */ /* 0x001ea20000300a00 */
[----:B---3--:R-:W-:-:S15]  /*15980*/  HMMA.16816.F32 R12, R8, R18, R12 ;  /* 0x00000012080c723c */ /* 0x008fde000000180c */
[----:B------:R-:W-:-:S04]  /*15990*/  NOP ;  /* 0x0000000000007918 */ /* 0x000fc80000000000 */
[----:B------:R0:W-:Y:S04]  /*159a0*/  STL.64 [R1+0x140], R12 ;  /* 0x0001400c01007387 */ /* 0x0001e80000100a00 */
[----:B------:R-:W-:Y:S01]  /*159b0*/  STL.64 [R1+0x148], R14 ;  /* 0x0001480e01007387 */ /* 0x000fe20000100a00 */
[----:B0-----:R-:W-:Y:S02]  /*159c0*/  IMAD.MOV.U32 R13, RZ, RZ, R18 ;  /* 0x000000ffff0d7224 */ /* 0x001fe400078e0012 */
[----:B------:R-:W-:-:S05]  /*159d0*/  IMAD.MOV.U32 R12, RZ, RZ, R19 ;  /* 0x000000ffff0c7224 */ /* 0x000fca00078e0013 */
[----:B------:R0:W-:Y:S04]  /*159e0*/  STL.64 [R1+0x1098], R12 ;  /* 0x0010980c01007387 */ /* 0x0001e80000100a00 */
[----:B0-----:R-:W3:Y:S04]  /*159f0*/  LDL.LU R12, [R1+0x1a0] ;  /* 0x0001a000010c7983 */ /* 0x001ee80000300800 */
[----:B------:R-:W3:Y:S04]  /*15a00*/  LDL.LU R13, [R1+0x1a4] ;  /* 0x0001a400010d7983 */ /* 0x000ee80000300800 */
[----:B------:R-:W4:Y:S04]  /*15a10*/  LDL.LU R14, [R1+0x1a8] ;  /* 0x0001a800010e7983 */ /* 0x000f280000300800 */
[----:B------:R-:W4:Y:S01]  /*15a20*/  LDL.LU R15, [R1+0x1ac] ;  /* 0x0001ac00010f7983 */ /* 0x000f220000300800 */
[----:B--2---:R-:W-:Y:S03]  /*15a30*/  HMMA.16816.F32 R20, R8, R6, R20 ;  /* 0x000000060814723c */ /* 0x004fe60000001814 */
[----:B----4-:R-:W-:Y:S04]  /*15a40*/  STL.64 [R1+0x10b0], R14 ;  /* 0x0010b00e01007387 */ /* 0x010fe80000100a00 */
[----:B---3--:R0:W-:Y:S04]  /*15a50*/  STL.64 [R1+0x10a8], R12 ;  /* 0x0010a80c01007387 */ /* 0x0081e80000100a00 */
[----:B0-----:R-:W2:Y:S04]  /*15a60*/  LDL.LU R12, [R1+0x190] ;  /* 0x00019000010c7983 */ /* 0x001ea80000300800 */
[----:B------:R-:W2:Y:S04]  /*15a70*/  LDL.LU R13, [R1+0x194] ;  /* 0x00019400010d7983 */ /* 0x000ea80000300800 */
[----:B------:R-:W2:Y:S04]  /*15a80*/  LDL.LU R14, [R1+0x198] ;  /* 0x00019800010e7983 */ /* 0x000ea80000300800 */
[----:B------:R-:W2:Y:S04]  /*15a90*/  LDL.LU R15, [R1+0x19c] ;  /* 0x00019c00010f7983 */ /* 0x000ea80000300800 */
[----:B------:R-:W3:Y:S04]  /*15aa0*/  LDL.LU R16, [R1+0x220] ;  /* 0x0002200001107983 */ /* 0x000ee80000300800 */
[----:B------:R-:W3:Y:S04]  /*15ab0*/  LDL.LU R17, [R1+0x224] ;  /* 0x0002240001117983 */ /* 0x000ee80000300800 */
[----:B------:R-:W4:Y:S04]  /*15ac0*/  LDL.LU R18, [R1+0x228] ;  /* 0x0002280001127983 */ /* 0x000f280000300800 */
[----:B------:R-:W4:Y:S01]  /*15ad0*/  LDL.LU R19, [R1+0x22c] ;  /* 0x00022c0001137983 */ /* 0x000f220000300800 */
[----:B------:R-:W-:-:S02]  /*15ae0*/  IMAD.MOV.U32 R27, RZ, RZ, R6 ;  /* 0x000000ffff1b7224 */ /* 0x000fc400078e0006 */
[----:B------:R-:W-:Y:S02]  /*15af0*/  IMAD.MOV.U32 R26, RZ, RZ, R7 ;  /* 0x000000ffff1a7224 */ /* 0x000fe400078e0007 */
[----:B------:R-:W-:Y:S02]  /*15b00*/  IMAD.MOV.U32 R6, RZ, RZ, R22 ;  /* 0x000000ffff067224 */ /* 0x000fe400078e0016 */
[----:B------:R-:W-:Y:S01]  /*15b10*/  IMAD.MOV.U32 R7, RZ, RZ, R23 ;  /* 0x000000ffff077224 */ /* 0x000fe200078e0017 */
[----:B----4-:R-:W-:Y:S04]  /*15b20*/  STL.64 [R1+0x1090], R18 ;  /* 0x0010901201007387 */ /* 0x010fe80000100a00 */
[----:B---3--:R0:W-:Y:S04]  /*15b30*/  STL.64 [R1+0x1088], R16 ;  /* 0x0010881001007387 */ /* 0x0081e80000100a00 */
[----:B0-----:R-:W3:Y:S04]  /*15b40*/  LDL.LU R16, [R1+0x1b0] ;  /* 0x0001b00001107983 */ /* 0x001ee80000300800 */
[----:B------:R-:W3:Y:S04]  /*15b50*/  LDL.LU R17, [R1+0x1b4] ;  /* 0x0001b40001117983 */ /* 0x000ee80000300800 */
[----:B------:R-:W3:Y:S04]  /*15b60*/  LDL.LU R18, [R1+0x1b8] ;  /* 0x0001b80001127983 */ /* 0x000ee80000300800 */
[----:B------:R-:W3:Y:S04]  /*15b70*/  LDL.LU R19, [R1+0x1bc] ;  /* 0x0001bc0001137983 */ /* 0x000ee80000300800 */
[----:B------:R-:W-:Y:S04]  /*15b80*/  STL.64 [R1+0x130], R20 ;  /* 0x0001301401007387 */ /* 0x000fe80000100a00 */
[----:B------:R-:W2:Y:S04]  /*15b90*/  LDL.LU.64 R22, [R1+0x10b8] ;  /* 0x0010b80001167983 */ /* 0x000ea80000300a00 */
[----:B------:R-:W4:Y:S04]  /*15ba0*/  LDL.LU.64 R4, [R1] ;  /* 0x0000000001047983 */ /* 0x000f280000300a00 */
[----:B------:R0:W-:Y:S01]  /*15bb0*/  STL.64 [R1+0xf48], R6 ;  /* 0x000f480601007387 */ /* 0x0001e20000100a00 */
[----:B--2---:R-:W-:Y:S03]  /*15bc0*/  HMMA.16816.F32 R12, R8, R22, R12 ;  /* 0x00000016080c723c */ /* 0x004fe6000000180c */
[----:B----4-:R-:W-:Y:S04]  /*15bd0*/  STL.64 [R1+0xf40], R4 ;  /* 0x000f400401007387 */ /* 0x010fe80000100a00 */
[----:B0-----:R-:W3:Y:S01]  /*15be0*/  LDL.LU.64 R6, [R1+0x98] ;  /* 0x0000980001067983 */ /* 0x001ee20000300a00 */
[----:B------:R-:W-:-:S02]  /*15bf0*/  IMAD.MOV.U32 R3, RZ, RZ, R22 ;  /* 0x000000ffff037224 */ /* 0x000fc400078e0016 */
[----:B------:R-:W-:-:S09]  /*15c00*/  IMAD.MOV.U32 R28, RZ, RZ, R23 ;  /* 0x000000ffff1c7224 */ /* 0x000fd200078e0017 */
[----:B------:R-:W-:Y:S04]  /*15c10*/  STL.64 [R1+0x120], R12 ;  /* 0x0001200c01007387 */ /* 0x000fe80000100a00 */
[----:B------:R0:W-:Y:S04]  /*15c20*/  STL.64 [R1+0x128], R14 ;  /* 0x0001280e01007387 */ /* 0x0001e80000100a00 */
[----:B0-----:R-:W2:Y:S04]  /*15c30*/  LDL.LU.64 R14, [R1+0x10b0] ;  /* 0x0010b000010e7983 */ /* 0x001ea80000300a00 */
[----:B------:R-:W2:Y:S04]  /*15c40*/  LDL.LU.64 R12, [R1+0x10a8] ;  /* 0x0010a800010c7983 */ /* 0x000ea80000300a00 */
[----:B------:R-:W2:Y:S01]  /*15c50*/  LDL.LU.64 R22, [R1+0x10a0] ;  /* 0x0010a00001167983 */ /* 0x000ea20000300a00 */
[C---:B---3--:R-:W-:Y:S08]  /*15c60*/  HMMA.16816.F32 R16, R8.reuse, R6, R16 ;  /* 0x000000060810723c */ /* 0x048ff00000001810 */
[----:B--2---:R-:W-:Y:S01]  /*15c70*/  HMMA.16816.F32 R12, R8, R22, R12 ;  /* 0x00000016080c723c */ /* 0x004fe2000000180c */
[----:B------:R-:W-:-:S02]  /*15c80*/  IMAD.MOV.U32 R0, RZ, RZ, R22 ;  /* 0x000000ffff007224 */ /* 0x000fc400078e0016 */
[----:B------:R-:W-:-:S08]  /*15c90*/  IMAD.MOV.U32 R2, RZ, RZ, R23 ;  /* 0x000000ffff027224 */ /* 0x000fd000078e0017 */
[----:B------:R-:W-:Y:S02]  /*15ca0*/  IMAD.MOV.U32 R5, RZ, RZ, R18 ;  /* 0x000000ffff057224 */ /* 0x000fe400078e0012 */
[----:B------:R-:W-:-:S06]  /*15cb0*/  IMAD.MOV.U32 R4, RZ, RZ, R19 ;  /* 0x000000ffff047224 */ /* 0x000fcc00078e0013 */
[----:B------:R-:W-:Y:S02]  /*15cc0*/  IMAD.MOV.U32 R23, RZ, RZ, R14 ;  /* 0x000000ffff177224 */ /* 0x000fe400078e000e */
[----:B------:R-:W-:Y:S02]  /*15cd0*/  IMAD.MOV.U32 R22, RZ, RZ, R15 ;  /* 0x000000ffff167224 */ /* 0x000fe400078e000f */
[----:B------:R-:W-:Y:S02]  /*15ce0*/  IMAD.MOV.U32 R15, RZ, RZ, R6 ;  /* 0x000000ffff0f7224 */ /* 0x000fe400078e0006 */
[----:B------:R-:W-:Y:S02]  /*15cf0*/  IMAD.MOV.U32 R14, RZ, RZ, R7 ;  /* 0x000000ffff0e7224 */ /* 0x000fe400078e0007 */
[----:B------:R-:W-:Y:S02]  /*15d00*/  IMAD.MOV.U32 R7, RZ, RZ, R16 ;  /* 0x000000ffff077224 */ /* 0x000fe400078e0010 */
[----:B------:R-:W-:-:S02]  /*15d10*/  IMAD.MOV.U32 R6, RZ, RZ, R17 ;  /* 0x000000ffff067224 */ /* 0x000fc400078e0011 */
[----:B------:R-:W-:Y:S01]  /*15d20*/  IMAD.MOV.U32 R29, RZ, RZ, R13 ;  /* 0x000000ffff1d7224 */ /* 0x000fe200078e000d */
[----:B------:R0:W-:Y:S04]  /*15d30*/  STL [R1+0x110], R12 ;  /* 0x0001100c01007387 */ /* 0x0001e80000100800 */
[----:B0-----:R-:W2:Y:S04]  /*15d40*/  LDL.LU.64 R12, [R1+0x1098] ;  /* 0x00109800010c7983 */ /* 0x001ea80000300a00 */
[----:B------:R-:W3:Y:S04]  /*15d50*/  LDL.LU.64 R18, [R1+0x1090] ;  /* 0x0010900001127983 */ /* 0x000ee80000300a00 */
[----:B------:R-:W3:Y:S04]  /*15d60*/  LDL.LU.64 R16, [R1+0x1088] ;  /* 0x0010880001107983 */ /* 0x000ee80000300a00 */
[----:B------:R-:W-:Y:S04]  /*15d70*/  STL.64 [R1+0xfa8], R6 ;  /* 0x000fa80601007387 */ /* 0x000fe80000100a00 */
[----:B------:R0:W-:Y:S04]  /*15d80*/  STL.64 [R1+0xfa0], R4 ;  /* 0x000fa00401007387 */ /* 0x0001e80000100a00 */
[----:B0-----:R-:W4:Y:S04]  /*15d90*/  LDL.LU R4, [R1+0x1f0] ;  /* 0x0001f00001047983 */ /* 0x001f280000300800 */
[----:B------:R-:W4:Y:S04]  /*15da0*/  LDL.LU R5, [R1+0x1f4] ;  /* 0x0001f40001057983 */ /* 0x000f280000300800 */
[----:B------:R-:W2:Y:S04]  /*15db0*/  LDL.LU R6, [R1+0x1f8] ;  /* 0x0001f80001067983 */ /* 0x000ea80000300800 */
[----:B------:R-:W2:Y:S04]  /*15dc0*/  LDL.LU R7, [R1+0x1fc] ;  /* 0x0001fc0001077983 */ /* 0x000ea80000300800 */
[----:B--2---:R0:W-:Y:S02]  /*15dd0*/  STL.64 [R1+0xfb8], R6 ;  /* 0x000fb80601007387 */ /* 0x0041e40000100a00 */
[----:B0-----:R-:W-:-:S02]  /*15de0*/  IMAD.MOV.U32 R6, RZ, RZ, R25 ;  /* 0x000000ffff067224 */ /* 0x001fc400078e0019 */
[----:B------:R-:W-:-:S07]  /*15df0*/  IMAD.MOV.U32 R7, RZ, RZ, R24 ;  /* 0x000000ffff077224 */ /* 0x000fce00078e0018 */
[----:B---3--:R-:W-:Y:S01]  /*15e00*/  HMMA.16816.F32 R16, R8, R6, R16 ;  /* 0x000000060810723c */ /* 0x008fe20000001810 */
[----:B----4-:R-:W-:-:S15]  /*15e10*/  STL.64 [R1+0xfb0], R4 ;  /* 0x000fb00401007387 */ /* 0x010fde0000100a00 */
[----:B------:R-:W-:-:S03]  /*15e20*/  NOP ;  /* 0x0000000000007918 */ /* 0x000fc60000000000 */
[----:B------:R-:W-:Y:S02]  /*15e30*/  IMAD.MOV.U32 R21, RZ, RZ, R18 ;  /* 0x000000ffff157224 */ /* 0x000fe400078e0012 */
[----:B------:R-:W-:Y:S02]  /*15e40*/  IMAD.MOV.U32 R20, RZ, RZ, R19 ;  /* 0x000000ffff147224 */ /* 0x000fe400078e0013 */
[----:B------:R-:W-:Y:S02]  /*15e50*/  IMAD.MOV.U32 R25, RZ, RZ, R16 ;  /* 0x000000ffff197224 */ /* 0x000fe400078e0010 */
[----:B------:R-:W-:Y:S01]  /*15e60*/  IMAD.MOV.U32 R24, RZ, RZ, R17 ;  /* 0x000000ffff187224 */ /* 0x000fe200078e0011 */
[----:B------:R-:W2:Y:S04]  /*15e70*/  LDL.LU.64 R18, [R1+0x1080] ;  /* 0x0010800001127983 */ /* 0x000ea80000300a00 */
[----:B------:R-:W3:Y:S04]  /*15e80*/  LDL.LU.64 R16, [R1+0x1078] ;  /* 0x0010780001107983 */ /* 0x000ee80000300a00 */
[----:B------:R-:W-:Y:S04]  /*15e90*/  STL.64 [R1+0xfd8], R22 ;  /* 0x000fd81601007387 */ /* 0x000fe80000100a00 */
[----:B------:R0:W-:Y:S04]  /*15ea0*/  STL.64 [R1+0xfd0], R20 ;  /* 0x000fd01401007387 */ /* 0x0001e80000100a00 */
[----:B0-----:R-:W4:Y:S04]  /*15eb0*/  LDL.LU R20, [R1+0x280] ;  /* 0x0002800001147983 */ /* 0x001f280000300800 */
[----:B------:R-:W4:Y:S04]  /*15ec0*/  LDL.LU R21, [R1+0x284] ;  /* 0x0002840001157983 */ /* 0x000f280000300800 */
[----:B------:R-:W2:Y:S04]  /*15ed0*/  LDL.LU R22, [R1+0x288] ;  /* 0x0002880001167983 */ /* 0x000ea80000300800 */
[----:B------:R-:W2:Y:S04]  /*15ee0*/  LDL.LU R23, [R1+0x28c] ;  /* 0x00028c0001177983 */ /* 0x000ea80000300800 */
[----:B--2---:R0:W-:Y:S04]  /*15ef0*/  STL.64 [R1+0xfe8], R22 ;  /* 0x000fe81601007387 */ /* 0x0041e80000100a00 */
[----:B----4-:R-:W-:Y:S01]  /*15f00*/  STL.64 [R1+0xfe0], R20 ;  /* 0x000fe01401007387 */ /* 0x010fe20000100a00 */
[----:B0-----:R-:W-:-:S02]  /*15f10*/  IMAD.MOV.U32 R22, RZ, RZ, R0 ;  /* 0x000000ffff167224 */ /* 0x001fc400078e0000 */
[----:B------:R-:W-:Y:S01]  /*15f20*/  IMAD.MOV.U32 R23, RZ, RZ, R2 ;  /* 0x000000ffff177224 */ /* 0x000fe200078e0002 */
[----:B------:R-:W2:Y:S04]  /*15f30*/  LDL.LU R0, [R1+0x1074] ;  /* 0x0010740001007983 */ /* 0x000ea80000300800 */
[----:B------:R-:W4:Y:S04]  /*15f40*/  LDL.LU R2, [R1+0x1070] ;  /* 0x0010700001027983 */ /* 0x000f280000300800 */
[----:B------:R0:W-:Y:S02]  /*15f50*/  STL.64 [R1+0xff8], R22 ;  /* 0x000ff81601007387 */ /* 0x0001e40000100a00 */
[----:B0-----:R-:W-:-:S02]  /*15f60*/  IMAD.MOV.U32 R22, RZ, RZ, R3 ;  /* 0x000000ffff167224 */ /* 0x001fc400078e0003 */
[----:B------:R-:W-:Y:S01]  /*15f70*/  IMAD.MOV.U32 R23, RZ, RZ, R28 ;  /* 0x000000ffff177224 */ /* 0x000fe200078e001c */
[----:B------:R-:W2:Y:S04]  /*15f80*/  LDL.LU R3, [R1+0x106c] ;  /* 0x00106c0001037983 */ /* 0x000ea80000300800 */
[----:B------:R-:W2:Y:S04]  /*15f90*/  LDL.LU R28, [R1+0x1068] ;  /* 0x00106800011c7983 */ /* 0x000ea80000300800 */
[----:B------:R0:W-:Y:S02]  /*15fa0*/  STL.64 [R1+0x1010], R22 ;  /* 0x0010101601007387 */ /* 0x0001e40000100a00 */
[----:B0-----:R-:W-:-:S02]  /*15fb0*/  IMAD.MOV.U32 R22, RZ, RZ, R27 ;  /* 0x000000ffff167224 */ /* 0x001fc400078e001b */
[----:B------:R-:W-:-:S05]  /*15fc0*/  IMAD.MOV.U32 R23, RZ, RZ, R26 ;  /* 0x000000ffff177224 */ /* 0x000fca00078e001a */
[----:B------:R0:W-:Y:S04]  /*15fd0*/  STL.64 [R1+0x1028], R22 ;  /* 0x0010281601007387 */ /* 0x0001e80000100a00 */
[----:B------:R1:W-:Y:S01]  /*15fe0*/  STL.64 [R1+0xfc8], R6 ;  /* 0x000fc80601007387 */ /* 0x0003e20000100a00 */
[----:B0-----:R-:W-:Y:S02]  /*15ff0*/  IMAD.MOV.U32 R22, RZ, RZ, R13 ;  /* 0x000000ffff167224 */ /* 0x001fe400078e000d */
[----:B------:R-:W-:Y:S02]  /*16000*/  IMAD.MOV.U32 R23, RZ, RZ, R12 ;  /* 0x000000ffff177224 */ /* 0x000fe400078e000c */
[----:B-1----:R-:W-:Y:S02]  /*16010*/  IMAD.MOV.U32 R6, RZ, RZ, R15 ;  /* 0x000000ffff067224 */ /* 0x002fe400078e000f */
[----:B------:R-:W-:Y:S01]  /*16020*/  IMAD.MOV.U32 R7, RZ, RZ, R14 ;  /* 0x000000ffff077224 */ /* 0x000fe200078e000e */
[----:B------:R-:W-:Y:S04]  /*16030*/  STL.64 [R1+0x1040], R22 ;  /* 0x0010401601007387 */ /* 0x000fe80000100a00 */
[----:B------:R0:W-:Y:S04]  /*16040*/  STL.64 [R1+0xff0], R6 ;  /* 0x000ff00601007387 */ /* 0x0001e80000100a00 */
[----:B------:R-:W2:Y:S04]  /*16050*/  LDL.LU R4, [R1+0x270] ;  /* 0x0002700001047983 */ /* 0x000ea80000300800 */
[----:B------:R-:W2:Y:S04]  /*16060*/  LDL.LU R5, [R1+0x274] ;  /* 0x0002740001057983 */ /* 0x000ea80000300800 */
[----:B0-----:R-:W2:Y:S04]  /*16070*/  LDL.LU R6, [R1+0x278] ;  /* 0x0002780001067983 */ /* 0x001ea80000300800 */
[----:B------:R-:W2:Y:S04]  /*16080*/  LDL.LU R7, [R1+0x27c] ;  /* 0x00027c0001077983 */ /* 0x000ea80000300800 */
[----:B------:R-:W3:Y:S04]  /*16090*/  LDL.LU R12, [R1+0x210] ;  /* 0x00021000010c7983 */ /* 0x000ee80000300800 */
[----:B------:R-:W3:Y:S04]  /*160a0*/  LDL.LU R13, [R1+0x214] ;  /* 0x00021400010d7983 */ /* 0x000ee80000300800 */
[----:B------:R-:W3:Y:S04]  /*160b0*/  LDL.LU R14, [R1+0x218] ;  /* 0x00021800010e7983 */ /* 0x000ee80000300800 */
[----:B------:R-:W3:Y:S04]  /*160c0*/  LDL.LU R15, [R1+0x21c] ;  /* 0x00021c00010f7983 */ /* 0x000ee80000300800 */
[----:B--2---:R-:W-:Y:S04]  /*160d0*/  STL.64 [R1+0x1008], R6 ;  /* 0x0010080601007387 */ /* 0x004fe80000100a00 */
[----:B------:R0:W-:Y:S04]  /*160e0*/  STL.64 [R1+0x1000], R4 ;  /* 0x0010000401007387 */ /* 0x0001e80000100a00 */
[----:B0-----:R-:W2:Y:S04]  /*160f0*/  LDL.LU R4, [R1+0x1c0] ;  /* 0x0001c00001047983 */ /* 0x001ea80000300800 */
[----:B------:R-:W2:Y:S04]  /*16100*/  LDL.LU R5, [R1+0x1c4] ;  /* 0x0001c40001057983 */ /* 0x000ea80000300800 */
[----:B------:R-:W2:Y:S04]  /*16110*/  LDL.LU R6, [R1+0x1c8] ;  /* 0x0001c80001067983 */ /* 0x000ea80000300800 */
[----:B------:R-:W2:Y:S04]  /*16120*/  LDL.LU R7, [R1+0x1cc] ;  /* 0x0001cc0001077983 */ /* 0x000ea80000300800 */
        /* <DEDUP_REMOVED lines=11> */
[----:B------:R-:W2:Y:S01]  /*161e0*/  LDL.LU R7, [R1+0x1ec] ;  /* 0x0001ec0001077983 */ /* 0x000ea20000300800 */
[----:B---3--:R-:W-:Y:S03]  /*161f0*/  HMMA.16816.F32 R8, R8, R18, R12 ;  /* 0x000000120808723c */ /* 0x008fe6000000180c */
[----:B--2---:R-:W-:Y:S04]  /*16200*/  STL.64 [R1+0x1050], R6 ;  /* 0x0010500601007387 */ /* 0x004fe80000100a00 */
[----:B------:R0:W-:Y:S04]  /*16210*/  STL.64 [R1+0x1048], R4 ;  /* 0x0010480401007387 */ /* 0x0001e80000100a00 */
[----:B0-----:R-:W2:Y:S04]  /*16220*/  LDL.LU R4, [R1+0x200] ;  /* 0x0002000001047983 */ /* 0x001ea80000300800 */
[----:B------:R-:W2:Y:S04]  /*16230*/  LDL.LU R5, [R1+0x204] ;  /* 0x0002040001057983 */ /* 0x000ea80000300800 */
[----:B------:R-:W2:Y:S04]  /*16240*/  LDL.LU R6, [R1+0x208] ;  /* 0x0002080001067983 */ /* 0x000ea80000300800 */
[----:B------:R-:W2:Y:S04]  /*16250*/  LDL.LU R7, [R1+0x20c] ;  /* 0x00020c0001077983 */ /* 0x000ea80000300800 */
[----:B------:R0:W-:Y:S04]  /*16260*/  STL.64 [R1+0xfc0], R24 ;  /* 0x000fc01801007387 */ /* 0x0001e80000100a00 */
[----:B0-----:R-:W3:Y:S04]  /*16270*/  LDL.LU R24, [R1+0x320] ;  /* 0x0003200001187983 */ /* 0x001ee80000300800 */
[----:B------:R-:W3:Y:S04]  /*16280*/  LDL.LU R25, [R1+0x324] ;  /* 0x0003240001197983 */ /* 0x000ee80000300800 */
[----:B------:R-:W2:Y:S04]  /*16290*/  LDL.LU.64 R14, [R1+0x1060] ;  /* 0x00106000010e7983 */ /* 0x000ea80000300a00 */
[----:B------:R-:W2:Y:S01]  /*162a0*/  LDL.LU.64 R12, [R1+0x1058] ;  /* 0x00105800010c7983 */ /* 0x000ea20000300a00 */
[----:B------:R-:W-:-:S02]  /*162b0*/  IMAD.MOV.U32 R22, RZ, RZ, R17 ;  /* 0x000000ffff167224 */ /* 0x000fc400078e0011 */
[----:B------:R-:W-:Y:S01]  /*162c0*/  IMAD.MOV.U32 R23, RZ, RZ, R16 ;  /* 0x000000ffff177224 */ /* 0x000fe200078e0010 */
[----:B------:R-:W-:Y:S04]  /*162d0*/  STL.64 [R1+0xe98], R10 ;  /* 0x000e980a01007387 */ /* 0x000fe80000100a00 */
[----:B------:R4:W-:Y:S02]  /*162e0*/  STL.64 [R1+0xe90], R8 ;  /* 0x000e900801007387 */ /* 0x0009e40000100a00 */
[----:B----4-:R-:W-:Y:S02]  /*162f0*/  IMAD.MOV.U32 R8, RZ, RZ, R2 ;  /* 0x000000ffff087224 */ /* 0x010fe400078e0002 */
[----:B------:R-:W-:-:S05]  /*16300*/  IMAD.MOV.U32 R9, RZ, RZ, R0 ;  /* 0x000000ffff097224 */ /* 0x000fca00078e0000 */
[----:B------:R0:W-:Y:S04]  /*16310*/  STL.64 [R1+0xf50], R8 ;  /* 0x000f500801007387 */ /* 0x0001e80000100a00 */
[----:B0-----:R-:W4:Y:S01]  /*16320*/  LDL.64 R8, [R1+0x60] ;  /* 0x0000600001087983 */ /* 0x001f220000100a00 */
[----:B--2---:R-:W-:Y:S03]  /*16330*/  HMMA.16816.F32 R20, R12, R22, R4 ;  /* 0x000000160c14723c */ /* 0x004fe60000001804 */
[----:B------:R-:W2:Y:S04]  /*16340*/  LDL.LU.64 R6, [R1+0x1050] ;  /* 0x0010500001067983 */ /* 0x000ea80000300a00 */
[----:B------:R-:W2:-:S12]  /*16350*/  LDL.LU.64 R4, [R1+0x1048] ;  /* 0x0010480001047983 */ /* 0x000e980000300a00 */
[----:B------:R-:W-:Y:S04]  /*16360*/  STL.64 [R1+0x310], R20 ;  /* 0x0003101401007387 */ /* 0x000fe80000100a00 */
[----:B------:R0:W-:Y:S04]  /*16370*/  STL.64 [R1+0x318], R22 ;  /* 0x0003181601007387 */ /* 0x0001e80000100a00 */
[----:B0-----:R-:W2:Y:S02]  /*16380*/  LDL.LU.64 R22, [R1+0x1040] ;  /* 0x0010400001167983 */ /* 0x001ea40000300a00 */
        /* <DEDUP_REMOVED lines=17> */
[----:B0-----:R-:W2:Y:S01]  /*164a0*/  LDL.LU.64 R22, [R1+0xff8] ;  /* 0x000ff80001167983 */ /* 0x001ea20000300a00 */
[----:B------:R-:W-:Y:S02]  /*164b0*/  IMAD.MOV.U32 R26, RZ, RZ, R28 ;  /* 0x000000ffff1a7224 */ /* 0x000fe400078e001c */
[----:B------:R-:W-:Y:S01]  /*164c0*/  IMAD.MOV.U32 R27, RZ, RZ, R3 ;  /* 0x000000ffff1b7224 */ /* 0x000fe200078e0003 */
[----:B--2---:R-:W-:Y:S01]  /*164d0*/  HMMA.16816.F32 R20, R12, R22, R4 ;  /* 0x000000160c14723c */ /* 0x004fe20000001804 */
[----:B------:R-:W2:-:S15]  /*164e0*/  LDL.LU.64 R6, [R1+0xff0] ;  /* 0x000ff00001067983 */ /* 0x000e9e0000300a00 */
[----:B------:R-:W-:-:S03]  /*164f0*/  NOP ;  /* 0x0000000000007918 */ /* 0x000fc60000000000 */
[----:B------:R-:W-:Y:S02]  /*16500*/  IMAD.MOV.U32 R2, RZ, RZ, R22 ;  /* 0x000000ffff027224 */ /* 0x000fe400078e0016 */
[----:B------:R-:W-:Y:S02]  /*16510*/  IMAD.MOV.U32 R0, RZ, RZ, R23 ;  /* 0x000000ffff007224 */ /* 0x000fe400078e0017 */
[----:B------:R-:W-:Y:S02]  /*16520*/  IMAD.MOV.U32 R28, RZ, RZ, R20 ;  /* 0x000000ffff1c7224 */ /* 0x000fe400078e0014 */
[----:B------:R-:W-:Y:S01]  /*16530*/  IMAD.MOV.U32 R3, RZ, RZ, R21 ;  /* 0x000000ffff037224 */ /* 0x000fe200078e0015 */
[----:B------:R-:W2:Y:S04]  /*16540*/  LDL.LU.64 R22, [R1+0xfe8] ;  /* 0x000fe80001167983 */ /* 0x000ea80000300a00 */
[----:B------:R-:W2:Y:S04]  /*16550*/  LDL.LU.64 R20, [R1+0xfe0] ;  /* 0x000fe00001147983 */ /* 0x000ea80000300a00 */
[----:B------:R-:W-:Y:S04]  /*16560*/  STL [R1+0xdfc], R0 ;  /* 0x000dfc0001007387 */ /* 0x000fe80000100800 */
[----:B------:R-:W-:Y:S04]  /*16570*/  STL [R1+0xdf8], R2 ;  /* 0x000df80201007387 */ /* 0x000fe80000100800 */
[----:B------:R-:W-:Y:S04]  /*16580*/  STL [R1+0xdf4], R3 ;  /* 0x000df40301007387 */ /* 0x000fe80000100800 */
[----:B------:R-:W-:Y:S01]  /*16590*/  STL [R1+0xdf0], R28 ;  /* 0x000df01c01007387 */ /* 0x000fe20000100800 */
[----:B--2---:R-:W-:Y:S03]  /*165a0*/  HMMA.16816.F32 R4, R12, R6, R20 ;  /* 0x000000060c04723c */ /* 0x004fe60000001814 */
[----:B------:R-:W2:Y:S04]  /*165b0*/  LDL.LU.64 R22, [R1+0xfd8] ;  /* 0x000fd80001167983 */ /* 0x000ea80000300a00 */
[----:B------:R-:W2:-:S12]  /*165c0*/  LDL.LU.64 R20, [R1+0xfd0] ;  /* 0x000fd00001147983 */ /* 0x000e980000300a00 */
[----:B------:R-:W-:Y:S04]  /*165d0*/  STL.64 [R1+0x280], R4 ;  /* 0x0002800401007387 */ /* 0x000fe80000100a00 */
[----:B------:R0:W-:Y:S04]  /*165e0*/  STL.64 [R1+0x288], R6 ;  /* 0x0002880601007387 */ /* 0x0001e80000100a00 */
[----:B0-----:R-:W3:Y:S02]  /*165f0*/  LDL.LU.64 R6, [R1+0xfc8] ;  /* 0x000fc80001067983 */ /* 0x001ee40000300a00 */
[----:B---3--:R-:W-:Y:S02]  /*16600*/  HMMA.16816.F32 R4, R12, R6, R24 ;  /* 0x000000060c04723c */ /* 0x008fe40000001818 */
[----:B------:R-:W3:-:S15]  /*16610*/  LDL.LU.64 R24, [R1+0xfc0] ;  /* 0x000fc00001187983 */ /* 0x000ede0000300a00 */
[----:B------:R-:W-:Y:S02]  /*16620*/  NOP ;  /* 0x0000000000007918 */ /* 0x000fe40000000000 */
[----:B------:R-:W-:Y:S04]  /*16630*/  STL.64 [R1+0x270], R4 ;  /* 0x0002700401007387 */ /* 0x000fe80000100a00 */
[----:B------:R0:W-:Y:S04]  /*16640*/  STL.64 [R1+0x278], R6 ;  /* 0x0002780601007387 */ /* 0x0001e80000100a00 */
[----:B0-----:R-:W2:Y:S04]  /*16650*/  LDL.LU.64 R6, [R1+0xfb8] ;  /* 0x000fb80001067983 */ /* 0x001ea80000300a00 */
[----:B------:R-:W2:Y:S02]  /*16660*/  LDL.LU.64 R4, [R1+0xfb0] ;  /* 0x000fb00001047983 */ /* 0x000ea40000300a00 */
[----:B--2---:R-:W-:Y:S02]  /*16670*/  HMMA.16816.F32 R12, R12, R18, R4 ;  /* 0x000000120c0c723c */ /* 0x004fe40000001804 */
[----:B------:R-:W2:Y:S04]  /*16680*/  LDL.LU.64 R6, [R1+0xfa8] ;  /* 0x000fa80001067983 */ /* 0x000ea80000300a00 */
[----:B------:R-:W2:Y:S04]  /*16690*/  LDL.LU.64 R4, [R1+0xfa0] ;  /* 0x000fa00001047983 */ /* 0x000ea80000300a00 */
[----:B------:R-:W4:Y:S04]  /*166a0*/  LDL.LU.64 R18, [R1+0xf98] ;  /* 0x000f980001127983 */ /* 0x000f280000300a00 */
[----:B------:R-:W4:Y:S05]  /*166b0*/  LDL.LU.64 R16, [R1+0xf90] ;  /* 0x000f900001107983 */ /* 0x000f2a0000300a00 */
[----:B------:R0:W-:Y:S04]  /*166c0*/  STL.64 [R1+0x1f0], R12 ;  /* 0x0001f00c01007387 */ /* 0x0001e80000100a00 */
[----:B------:R1:W-:Y:S04]  /*166d0*/  STL.64 [R1+0x1f8], R14 ;  /* 0x0001f80e01007387 */ /* 0x0003e80000100a00 */
[----:B0-----:R-:W4:Y:S04]  /*166e0*/  LDL.LU R12, [R1+0x260] ;  /* 0x00026000010c7983 */ /* 0x001f280000300800 */
[----:B------:R-:W4:Y:S04]  /*166f0*/  LDL.LU R13, [R1+0x264] ;  /* 0x00026400010d7983 */ /* 0x000f280000300800 */
[----:B-1----:R-:W4:Y:S04]  /*16700*/  LDL.LU R14, [R1+0x268] ;  /* 0x00026800010e7983 */ /* 0x002f280000300800 */
[----:B------:R-:W4:Y:S02]  /*16710*/  LDL.LU R15, [R1+0x26c] ;  /* 0x00026c00010f7983 */ /* 0x000f240000300800 */
[----:B----4-:R-:W-:-:S15]  /*16720*/  HMMA.16816.F32 R12, R16, R8, R12 ;  /* 0x00000008100c723c */ /* 0x010fde000000180c */
[----:B------:R-:W-:-:S04]  /*16730*/  NOP ;  /* 0x0000000000007918 */ /* 0x000fc80000000000 */
[----:B------:R3:W-:Y:S04]  /*16740*/  STL.64 [R1+0x260], R12 ;  /* 0x0002600c01007387 */ /* 0x0007e80000100a00 */
[----:B------:R0:W-:Y:S01]  /*16750*/  STL.64 [R1+0x268], R14 ;  /* 0x0002680e01007387 */ /* 0x0001e20000100a00 */
[----:B---3--:R-:W-:Y:S02]  /*16760*/  IMAD.MOV.U32 R13, RZ, RZ, R24 ;  /* 0x000000ffff0d7224 */ /* 0x008fe400078e0018 */
[----:B------:R-:W-:Y:S01]  /*16770*/  IMAD.MOV.U32 R12, RZ, RZ, R25 ;  /* 0x000000ffff0c7224 */ /* 0x000fe200078e0019 */
[----:B------:R-:W3:Y:S04]  /*16780*/  LDL.LU R24, [R1+0x230] ;  /* 0x0002300001187983 */ /* 0x000ee80000300800 */
[----:B------:R-:W3:Y:S04]  /*16790*/  LDL.LU R25, [R1+0x234] ;  /* 0x0002340001197983 */ /* 0x000ee80000300800 */
[----:B------:R-:W4:Y:S04]  /*167a0*/  LDL.LU R26, [R1+0x238] ;  /* 0x00023800011a7983 */ /* 0x000f280000300800 */
[----:B------:R-:W4:Y:S01]  /*167b0*/  LDL.LU R27, [R1+0x23c] ;  /* 0x00023c00011b7983 */ /* 0x000f220000300800 */
[----:B0-----:R-:W-:-:S02]  /*167c0*/  IMAD.MOV.U32 R14, RZ, RZ, R21 ;  /* 0x000000ffff0e7224 */ /* 0x001fc400078e0015 */
[----:B------:R-:W-:Y:S01]  /*167d0*/  IMAD.MOV.U32 R15, RZ, RZ, R20 ;  /* 0x000000ffff0f7224 */ /* 0x000fe200078e0014 */
[----:B----4-:R-:W-:Y:S04]  /*167e0*/  STL.64 [R1+0xf70], R26 ;  /* 0x000f701a01007387 */ /* 0x010fe80000100a00 */
[----:B---3--:R-:W-:Y:S04]  /*167f0*/  STL.64 [R1+0xf68], R24 ;  /* 0x000f681801007387 */ /* 0x008fe80000100a00 */
[----:B------:R-:W3:Y:S04]  /*16800*/  LDL R20, [R1+0x40] ;  /* 0x0000400001147983 */ /* 0x000ee80000100800 */
[----:B------:R-:W3:Y:S04]  /*16810*/  LDL R21, [R1+0x44] ;  /* 0x0000440001157983 */ /* 0x000ee80000100800 */
[----:B---3--:R0:W-:Y:S04]  /*16820*/  STL.64 [R1+0xf78], R20 ;  /* 0x000f781401007387 */ /* 0x0081e80000100a00 */
[----:B0-----:R-:W3:Y:S04]  /*16830*/  LDL.64 R20, [R1+0x50] ;  /* 0x0000500001147983 */ /* 0x001ee80000100a00 */
[----:B------:R-:W4:Y:S04]  /*16840*/  LDL.LU R24, [R1+0x240] ;  /* 0x0002400001187983 */ /* 0x000f280000300800 */
[----:B------:R-:W4:Y:S04]  /*16850*/  LDL.LU R25, [R1+0x244] ;  /* 0x0002440001197983 */ /* 0x000f280000300800 */
[----:B------:R-:W2:Y:S04]  /*16860*/  LDL.LU R26, [R1+0x248] ;  /* 0x00024800011a7983 */ /* 0x000ea80000300800 */
[----:B------:R-:W2:Y:S04]  /*16870*/  LDL.LU R27, [R1+0x24c] ;  /* 0x00024c00011b7983 */ /* 0x000ea80000300800 */
[----:B--2---:R-:W-:Y:S04]  /*16880*/  STL.64 [R1+0xf88], R26 ;  /* 0x000f881a01007387 */ /* 0x004fe80000100a00 */
[----:B----4-:R0:W-:Y:S04]  /*16890*/  STL.64 [R1+0xf80], R24 ;  /* 0x000f801801007387 */ /* 0x0101e80000100a00 */
[----:B0-----:R-:W3:Y:S04]  /*168a0*/  LDL.LU R24, [R1+0x250] ;  /* 0x0002500001187983 */ /* 0x001ee80000300800 */
[----:B------:R-:W3:Y:S04]  /*168b0*/  LDL.LU R25, [R1+0x254] ;  /* 0x0002540001197983 */ /* 0x000ee80000300800 */
[----:B------:R-:W3:Y:S04]  /*168c0*/  LDL.LU R26, [R1+0x258] ;  /* 0x00025800011a7983 */ /* 0x000ee80000300800 */
[----:B------:R-:W3:Y:S04]  /*168d0*/  LDL.LU R27, [R1+0x25c] ;  /* 0x00025c00011b7983 */ /* 0x000ee80000300800 */
[----:B------:R0:W-:Y:S04]  /*168e0*/  STL.64 [R1+0xea8], R14 ;  /* 0x000ea80e01007387 */ /* 0x0001e80000100a00 */
[----:B------:R1:W-:Y:S01]  /*168f0*/  STL.64 [R1+0xea0], R12 ;  /* 0x000ea00c01007387 */ /* 0x0003e20000100a00 */
[----:B0-----:R-:W-:-:S02]  /*16900*/  IMAD.MOV.U32 R15, RZ, RZ, R4 ;  /* 0x000000ffff0f7224 */ /* 0x001fc400078e0004 */
[----:B------:R-:W-:Y:S01]  /*16910*/  IMAD.MOV.U32 R14, RZ, RZ, R5 ;  /* 0x000000ffff0e7224 */ /* 0x000fe200078e0005 */
[----:B------:R-:W2:Y:S01]  /*16920*/  LDL.LU R4, [R1+0x2f0] ;  /* 0x0002f00001047983 */ /* 0x000ea20000300800 */
[----:B-1----:R-:W-:-:S03]  /*16930*/  IMAD.MOV.U32 R13, RZ, RZ, R6 ;  /* 0x000000ffff0d7224 */ /* 0x002fc600078e0006 */
[----:B------:R-:W2:Y:S01]  /*16940*/  LDL.LU R5, [R1+0x2f4] ;  /* 0x0002f40001057983 */ /* 0x000ea20000300800 */
[----:B------:R-:W-:-:S03]  /*16950*/  IMAD.MOV.U32 R12, RZ, RZ, R7 ;  /* 0x000000ffff0c7224 */ /* 0x000fc600078e0007 */
[----:B------:R-:W4:Y:S04]  /*16960*/  LDL.LU R6, [R1+0x2f8] ;  /* 0x0002f80001067983 */ /* 0x000f280000300800 */
[----:B------:R-:W4:Y:S01]  /*16970*/  LDL.LU R7, [R1+0x2fc] ;  /* 0x0002fc0001077983 */ /* 0x000f220000300800 */
[----:B------:R-:W-:Y:S02]  /*16980*/  IMAD.MOV.U32 R2, RZ, RZ, R8 ;  /* 0x000000ffff027224 */ /* 0x000fe400078e0008 */
[----:B------:R-:W-:Y:S01]  /*16990*/  IMAD.MOV.U32 R0, RZ, RZ, R9 ;  /* 0x000000ffff007224 */ /* 0x000fe200078e0009 */
[----:B----4-:R-:W-:Y:S04]  /*169a0*/  STL.64 [R1+0xf60], R6 ;  /* 0x000f600601007387 */ /* 0x010fe80000100a00 */
[----:B--2---:R0:W-:Y:S04]  /*169b0*/  STL.64 [R1+0xf58], R4 ;  /* 0x000f580401007387 */ /* 0x0041e80000100a00 */
[----:B------:R-:W2:Y:S04]  /*169c0*/  LDL R8, [R1+0x20] ;  /* 0x0000200001087983 */ /* 0x000ea80000100800 */
[----:B------:R-:W2:Y:S04]  /*169d0*/  LDL R9, [R1+0x24] ;  /* 0x0000240001097983 */ /* 0x000ea80000100800 */
[----:B0-----:R-:W2:Y:S04]  /*169e0*/  LDL.LU R4, [R1+0x300] ;  /* 0x0003000001047983 */ /* 0x001ea80000300800 */
[----:B------:R-:W2:Y:S04]  /*169f0*/  LDL.LU R5, [R1+0x304] ;  /* 0x0003040001057983 */ /* 0x000ea80000300800 */
[----:B------:R-:W2:Y:S04]  /*16a00*/  LDL.LU R6, [R1+0x308] ;  /* 0x0003080001067983 */ /* 0x000ea80000300800 */
[----:B------:R-:W2:Y:S04]  /*16a10*/  LDL.LU R7, [R1+0x30c] ;  /* 0x00030c0001077983 */ /* 0x000ea80000300800 */
[----:B------:R-:W-:Y:S04]  /*16a20*/  STL.64 [R1+0xeb8], R14 ;  /* 0x000eb80e01007387 */ /* 0x000fe80000100a00 */
[----:B------:R0:W-:Y:S04]  /*16a30*/  STL.64 [R1+0xeb0], R12 ;  /* 0x000eb00c01007387 */ /* 0x0001e80000100a00 */
[----:B0-----:R-:W4:Y:S01]  /*16a40*/  LDL.LU R12, [R1+0x110] ;  /* 0x00011000010c7983 */ /* 0x001f220000300800 */
[----:B---3--:R-:W-:Y:S01]  /*16a50*/  HMMA.16816.F32 R24, R16, R20, R24 ;  /* 0x000000141018723c */ /* 0x008fe20000001818 */
[----:B------:R-:W-:-:S02]  /*16a60*/  IMAD.MOV.U32 R14, RZ, RZ, R23 ;  /* 0x000000ffff0e7224 */ /* 0x000fc400078e0017 */
[----:B------:R-:W-:Y:S02]  /*16a70*/  IMAD.MOV.U32 R15, RZ, RZ, R22 ;  /* 0x000000ffff0f7224 */ /* 0x000fe400078e0016 */
[----:B------:R-:W-:-:S03]  /*16a80*/  IMAD.MOV.U32 R13, RZ, RZ, R29 ;  /* 0x000000ffff0d7224 */ /* 0x000fc600078e001d */
[----:B------:R-:W-:Y:S01]  /*16a90*/  STL.64 [R1+0xec8], R14 ;  /* 0x000ec80e01007387 */ /* 0x000fe20000100a00 */
[----:B------:R-:W-:Y:S02]  /*16aa0*/  IMAD.MOV.U32 R10, RZ, RZ, R20 ;  /* 0x000000ffff0a7224 */ /* 0x000fe400078e0014 */
[----:B------:R-:W-:Y:S01]  /*16ab0*/  IMAD.MOV.U32 R3, RZ, RZ, R21 ;  /* 0x000000ffff037224 */ /* 0x000fe200078e0015 */
[----:B----4-:R0:W-:Y:S04]  /*16ac0*/  STL.64 [R1+0xec0], R12 ;  /* 0x000ec00c01007387 */ /* 0x0101e80000100a00 */
[----:B0-----:R-:W3:Y:S04]  /*16ad0*/  LDL R12, [R1+0x30] ;  /* 0x00003000010c7983 */ /* 0x001ee80000100800 */
[----:B------:R-:W3:Y:S04]  /*16ae0*/  LDL R13, [R1+0x34] ;  /* 0x00003400010d7983 */ /* 0x000ee80000100800 */
[----:B------:R-:W-:Y:S04]  /*16af0*/  STL.64 [R1+0x250], R24 ;  /* 0x0002501801007387 */ /* 0x000fe80000100a00 */
[----:B------:R0:W-:Y:S04]  /*16b00*/  STL.64 [R1+0x258], R26 ;  /* 0x0002581a01007387 */ /* 0x0001e80000100a00 */
[----:B0-----:R-:W4:Y:S04]  /*16b10*/  LDL.LU.64 R26, [R1+0xf88] ;  /* 0x000f8800011a7983 */ /* 0x001f280000300a00 */
[----:B------:R-:W4:Y:S04]  /*16b20*/  LDL.LU.64 R24, [R1+0xf80] ;  /* 0x000f800001187983 */ /* 0x000f280000300a00 */
[----:B------:R-:W4:Y:S02]  /*16b30*/  LDL.LU.64 R20, [R1+0xf78] ;  /* 0x000f780001147983 */ /* 0x000f240000300a00 */
[----:B----4-:R-:W-:Y:S02]  /*16b40*/  HMMA.16816.F32 R20, R16, R20, R24 ;  /* 0x000000141014723c */ /* 0x010fe40000001818 */
[----:B------:R-:W3:Y:S04]  /*16b50*/  LDL.LU.64 R26, [R1+0xf70] ;  /* 0x000f7000011a7983 */ /* 0x000ee80000300a00 */
[----:B------:R-:W3:-:S13]  /*16b60*/  LDL.LU.64 R24, [R1+0xf68] ;  /* 0x000f680001187983 */ /* 0x000eda0000300a00 */
[----:B------:R-:W-:Y:S01]  /*16b70*/  IMAD.MOV.U32 R29, RZ, RZ, R20 ;  /* 0x000000ffff1d7224 */ /* 0x000fe200078e0014 */
[----:B------:R-:W-:Y:S04]  /*16b80*/  STL [R1+0x244], R21 ;  /* 0x0002441501007387 */ /* 0x000fe80000100800 */
[----:B------:R-:W-:Y:S04]  /*16b90*/  STL.64 [R1+0x248], R22 ;  /* 0x0002481601007387 */ /* 0x000fe80000100a00 */
[----:B------:R0:W-:Y:S04]  /*16ba0*/  STL [R1+0xe00], R29 ;  /* 0x000e001d01007387 */ /* 0x0001e80000100800 */
[----:B0-----:R-:W4:Y:S04]  /*16bb0*/  LDL R29, [R1+0xa48] ;  /* 0x000a4800011d7983 */ /* 0x001f280000100800 */
[----:B------:R-:W2:Y:S01]  /*16bc0*/  LDL.LU R20, [R1+0x2c0] ;  /* 0x0002c00001147983 */ /* 0x000ea20000300800 */
[----:B---3--:R-:W-:-:S15]  /*16bd0*/  HMMA.16816.F32 R24, R16, R12, R24 ;  /* 0x0000000c1018723c */ /* 0x008fde0000001818 */
[----:B------:R-:W-:-:S04]  /*16be0*/  NOP ;  /* 0x0000000000007918 */ /* 0x000fc80000000000 */
[----:B------:R0:W-:Y:S04]  /*16bf0*/  STL.64 [R1+0x230], R24 ;  /* 0x0002301801007387 */ /* 0x0001e80000100a00 */
[----:B------:R1:W-:Y:S04]  /*16c00*/  STL.64 [R1+0x238], R26 ;  /* 0x0002381a01007387 */ /* 0x0003e80000100a00 */
[----:B------:R-:W3:Y:S04]  /*16c10*/  LDL.LU R21, [R1+0x2c4] ;  /* 0x0002c40001157983 */ /* 0x000ee80000300800 */
[----:B------:R-:W3:Y:S04]  /*16c20*/  LDL.LU R22, [R1+0x2c8] ;  /* 0x0002c80001167983 */ /* 0x000ee80000300800 */
[----:B------:R-:W3:Y:S04]  /*16c30*/  LDL.LU R23, [R1+0x2cc] ;  /* 0x0002cc0001177983 */ /* 0x000ee80000300800 */
[----:B0-----:R-:W2:Y:S04]  /*16c40*/  LDL.LU R24, [R1+0x2e0] ;  /* 0x0002e00001187983 */ /* 0x001ea80000300800 */
[----:B------:R-:W2:Y:S04]  /*16c50*/  LDL.LU R25, [R1+0x2e4] ;  /* 0x0002e40001197983 */ /* 0x000ea80000300800 */
[----:B-1----:R-:W2:Y:S04]  /*16c60*/  LDL.LU R26, [R1+0x2e8] ;  /* 0x0002e800011a7983 */ /* 0x002ea80000300800 */
[----:B------:R-:W2:Y:S04]  /*16c70*/  LDL.LU R27, [R1+0x2ec] ;  /* 0x0002ec00011b7983 */ /* 0x000ea80000300800 */
[----:B------:R0:W-:Y:S04]  /*16c80*/  STL.64 [R1+0xed8], R12 ;  /* 0x000ed80c01007387 */ /* 0x0001e80000100a00 */
[----:B0-----:R-:W2:Y:S04]  /*16c90*/  LDL.64 R12, [R1+0x40] ;  /* 0x00004000010c7983 */ /* 0x001ea80000100a00 */
[----:B--2---:R0:W-:Y:S02]  /*16ca0*/  STL.64 [R1+0xef0], R12 ;  /* 0x000ef00c01007387 */ /* 0x0041e40000100a00 */
[----:B0-----:R-:W-:-:S02]  /*16cb0*/  IMAD.MOV.U32 R12, RZ, RZ, R10 ;  /* 0x000000ffff0c7224 */ /* 0x001fc400078e000a */
[----:B------:R-:W-:Y:S01]  /*16cc0*/  HMMA.16816.F32 R8, R16, R8, R4 ;  /* 0x000000081008723c */ /* 0x000fe20000001804 */
[----:B------:R-:W-:-:S05]  /*16cd0*/  IMAD.MOV.U32 R13, RZ, RZ, R3 ;  /* 0x000000ffff0d7224 */ /* 0x000fca00078e0003 */
[----:B------:R-:W-:Y:S04]  /*16ce0*/  STL.64 [R1+0xf08], R12 ;  /* 0x000f080c01007387 */ /* 0x000fe80000100a00 */
[----:B------:R-:W2:Y:S04]  /*16cf0*/  LDL.LU.64 R6, [R1+0xf60] ;  /* 0x000f600001067983 */ /* 0x000ea80000300a00 */
[----:B------:R-:W2:Y:S05]  /*16d00*/  LDL.LU.64 R4, [R1+0xf58] ;  /* 0x000f580001047983 */ /* 0x000eaa0000300a00 */
[----:B------:R0:W-:Y:S04]  /*16d10*/  STL.64 [R1+0x220], R8 ;  /* 0x0002200801007387 */ /* 0x0001e80000100a00 */
[----:B------:R-:W-:Y:S04]  /*16d20*/  STL.64 [R1+0x228], R10 ;  /* 0x0002280a01007387 */ /* 0x000fe80000100a00 */
[----:B0-----:R-:W2:Y:S02]  /*16d30*/  LDL.LU.64 R8, [R1+0xf50] ;  /* 0x000f500001087983 */ /* 0x001ea40000300a00 */
[----:B--2---:R-:W-:-:S15]  /*16d40*/  HMMA.16816.F32 R4, R16, R8, R4 ;  /* 0x000000081004723c */ /* 0x004fde0000001804 */
[----:B------:R-:W-:-:S04]  /*16d50*/  NOP ;  /* 0x0000000000007918 */ /* 0x000fc80000000000 */
[----:B------:R-:W-:Y:S04]  /*16d60*/  STL.64 [R1+0x210], R4 ;  /* 0x0002100401007387 */ /* 0x000fe80000100a00 */
[----:B------:R0:W-:Y:S04]  /*16d70*/  STL.64 [R1+0x218], R6 ;  /* 0x0002180601007387 */ /* 0x0001e80000100a00 */
[----:B0-----:R-:W2:Y:S04]  /*16d80*/  LDL.LU.64 R6, [R1+0xf48] ;  /* 0x000f480001067983 */ /* 0x001ea80000300a00 */
[----:B------:R-:W2:Y:S04]  /*16d90*/  LDL.LU.64 R4, [R1+0xf40] ;  /* 0x000f400001047983 */ /* 0x000ea80000300a00 */
        /* <DEDUP_REMOVED lines=8> */
[----:B------:R-:W2:Y:S01]  /*16e20*/  LDL.LU R9, [R1+0x134] ;  /* 0x0001340001097983 */ /* 0x000ea20000300800 */
[----:B------:R-:W-:-:S02]  /*16e30*/  IMAD.MOV.U32 R10, RZ, RZ, R6 ;  /* 0x000000ffff0a7224 */ /* 0x000fc400078e0006 */
[----:B------:R-:W-:Y:S01]  /*16e40*/  IMAD.MOV.U32 R11, RZ, RZ, R7 ;  /* 0x000000ffff0b7224 */ /* 0x000fe200078e0007 */
[----:B------:R-:W3:Y:S04]  /*16e50*/  LDL.LU R6, [R1+0xf3c] ;  /* 0x000f3c0001067983 */ /* 0x000ee80000300800 */
[----:B------:R-:W3:Y:S04]  /*16e60*/  LDL.LU R7, [R1+0xf38] ;  /* 0x000f380001077983 */ /* 0x000ee80000300800 */
[----:B------:R-:W-:Y:S01]  /*16e70*/  STL.64 [R1+0xf00], R10 ;  /* 0x000f000a01007387 */ /* 0x000fe20000100a00 */
[----:B------:R-:W-:Y:S03]  /*16e80*/  HMMA.16816.F32 R24, R16, R4, R24 ;  /* 0x000000041018723c */ /* 0x000fe60000001818 */
[----:B--2---:R0:W-:Y:S04]  /*16e90*/  STL.64 [R1+0xef8], R8 ;  /* 0x000ef80801007387 */ /* 0x0041e80000100a00 */
        /* <DEDUP_REMOVED lines=8> */
[----:B------:R0:W-:Y:S04]  /*16f20*/  STL.64 [R1+0x200], R24 ;  /* 0x0002001801007387 */ /* 0x0001e80000100a00 */
[----:B------:R-:W-:Y:S04]  /*16f30*/  STL.64 [R1+0x208], R26 ;  /* 0x0002081a01007387 */ /* 0x000fe80000100a00 */
[----:B0-----:R-:W2:Y:S01]  /*16f40*/  LDL.LU.64 R24, [R1+0xf30] ;  /* 0x000f300001187983 */ /* 0x001ea20000300a00 */
[----:B------:R-:W-:-:S02]  /*16f50*/  IMAD.MOV.U32 R12, RZ, RZ, R2 ;  /* 0x000000ffff0c7224 */ /* 0x000fc400078e0002 */
[----:B------:R-:W-:Y:S02]  /*16f60*/  IMAD.MOV.U32 R13, RZ, RZ, R0 ;  /* 0x000000ffff0d7224 */ /* 0x000fe400078e0000 */
[----:B---3--:R-:W-:Y:S02]  /*16f70*/  IMAD.MOV.U32 R10, RZ, RZ, R7 ;  /* 0x000000ffff0a7224 */ /* 0x008fe400078e0007 */
[----:B------:R-:W-:Y:S01]  /*16f80*/  IMAD.MOV.U32 R11, RZ, RZ, R6 ;  /* 0x000000ffff0b7224 */ /* 0x000fe200078e0006 */
[----:B--2---:R-:W-:Y:S01]  /*16f90*/  HMMA.16816.F32 R16, R16, R24, R20 ;  /* 0x000000181010723c */ /* 0x004fe20000001814 */
[----:B------:R-:W2:Y:S04]  /*16fa0*/  LDL.LU.64 R22, [R1+0xf28] ;  /* 0x000f280001167983 */ /* 0x000ea80000300a00 */
[----:B------:R-:W2:-:S14]  /*16fb0*/  LDL.LU.64 R20, [R1+0xf20] ;  /* 0x000f200001147983 */ /* 0x000e9c0000300a00 */
[----:B------:R0:W-:Y:S04]  /*16fc0*/  STL.64 [R1+0x1e0], R16 ;  /* 0x0001e01001007387 */ /* 0x0001e80000100a00 */
[----:B------:R-:W-:Y:S04]  /*16fd0*/  STL.64 [R1+0x1e8], R18 ;  /* 0x0001e81201007387 */ /* 0x000fe80000100a00 */
[----:B0-----:R-:W3:Y:S01]  /*16fe0*/  LDL.LU.64 R16, [R1+0x20] ;  /* 0x0000200001107983 */ /* 0x001ee20000300a00 */
        /* <DEDUP_REMOVED lines=9> */
[----:B------:R0:W-:Y:S04]  /*17080*/  STL.64 [R1+0x1c0], R12 ;  /* 0x0001c00c01007387 */ /* 0x0001e80000100a00 */
[----:B------:R-:W-:Y:S04]  /*17090*/  STL.64 [R1+0x1c8], R14 ;  /* 0x0001c80e01007387 */ /* 0x000fe80000100a00 */
        /* <DEDUP_REMOVED lines=11> */
[----:B------:R-:W2:-:S15]  /*17150*/  LDL.LU.64 R8, [R1+0xed0] ;  /* 0x000ed00001087983 */ /* 0x000e9e0000300a00 */
[----:B------:R-:W-:Y:S02]  /*17160*/  NOP ;  /* 0x0000000000007918 */ /* 0x000fe40000000000 */
        /* <DEDUP_REMOVED lines=8> */
[----:B0-----:R-:W2:Y:S04]  /*171f0*/  LDL.LU.64 R14, [R1+0xeb8] ;  /* 0x000eb800010e7983 */ /* 0x001ea80000300a00 */
[----:B------:R-:W2:Y:S04]  /*17200*/  LDL.LU.64 R12, [R1+0xeb0] ;  /* 0x000eb000010c7983 */ /* 0x000ea80000300a00 */
[----:B------:R0:W-:Y:S04]  /*17210*/  STL.64 [R1+0xe40], R16 ;  /* 0x000e401001007387 */ /* 0x0001e80000100a00 */
[----:B0-----:R-:W3:Y:S04]  /*17220*/  LDL.LU.64 R16, [R1+0x30] ;  /* 0x0000300001107983 */ /* 0x001ee80000300a00 */
[----:B---3--:R0:W-:Y:S02]  /*17230*/  STL.64 [R1+0xe48], R16 ;  /* 0x000e481001007387 */ /* 0x0081e40000100a00 */
[----:B0-----:R-:W-:-:S02]  /*17240*/  IMAD.MOV.U32 R16, RZ, RZ, R2 ;  /* 0x000000ffff107224 */ /* 0x001fc400078e0002 */
[----:B------:R-:W-:-:S05]  /*17250*/  IMAD.MOV.U32 R17, RZ, RZ, R0 ;  /* 0x000000ffff117224 */ /* 0x000fca00078e0000 */
[----:B------:R0:W-:Y:S04]  /*17260*/  STL.64 [R1+0xe58], R16 ;  /* 0x000e581001007387 */ /* 0x0001e80000100a00 */
[----:B0-----:R-:W3:Y:S04]  /*17270*/  LDL.LU R16, [R1+0x350] ;  /* 0x0003500001107983 */ /* 0x001ee80000300800 */
[----:B------:R-:W3:Y:S04]  /*17280*/  LDL.LU R17, [R1+0x354] ;  /* 0x0003540001117983 */ /* 0x000ee80000300800 */
[----:B------:R-:W3:Y:S04]  /*17290*/  LDL.LU R18, [R1+0x358] ;  /* 0x0003580001127983 */ /* 0x000ee80000300800 */
[----:B------:R-:W3:Y:S01]  /*172a0*/  LDL.LU R19, [R1+0x35c] ;  /* 0x00035c0001137983 */ /* 0x000ee20000300800 */
[----:B--2---:R-:W-:Y:S03]  /*172b0*/  HMMA.16816.F32 R8, R20, R8, R12 ;  /* 0x000000081408723c */ /* 0x004fe6000000180c */
[----:B---3--:R-:W-:Y:S04]  /*172c0*/  STL.64 [R1+0xe78], R18 ;  /* 0x000e781201007387 */ /* 0x008fe80000100a00 */
[----:B------:R0:W-:Y:S04]  /*172d0*/  STL.64 [R1+0xe70], R16 ;  /* 0x000e701001007387 */ /* 0x0001e80000100a00 */
[----:B0-----:R-:W2:Y:S04]  /*172e0*/  LDL.LU.64 R16, [R1+0x60] ;  /* 0x0000600001107983 */ /* 0x001ea80000300a00 */
[----:B------:R-:W3:Y:S04]  /*172f0*/  LDL.LU.64 R14, [R1+0xea8] ;  /* 0x000ea800010e7983 */ /* 0x000ee80000300a00 */
[----:B------:R-:W3:Y:S04]  /*17300*/  LDL.LU.64 R12, [R1+0xea0] ;  /* 0x000ea000010c7983 */ /* 0x000ee80000300a00 */
[----:B------:R-:W-:Y:S04]  /*17310*/  STL.64 [R1+0x180], R8 ;  /* 0x0001800801007387 */ /* 0x000fe80000100a00 */
[----:B------:R0:W-:Y:S01]  /*17320*/  STL.64 [R1+0x188], R10 ;  /* 0x0001880a01007387 */ /* 0x0001e20000100a00 */
[----:B------:R-:W-:-:S03]  /*17330*/  IMAD.MOV.U32 R3, RZ, RZ, R5 ;  /* 0x000000ffff037224 */ /* 0x000fc600078e0005 */
[----:B0-----:R-:W2:Y:S04]  /*17340*/  LDL.LU.64 R10, [R1+0xe98] ;  /* 0x000e9800010a7983 */ /* 0x001ea80000300a00 */
[----:B------:R-:W2:Y:S01]  /*17350*/  LDL.LU.64 R8, [R1+0xe90] ;  /* 0x000e900001087983 */ /* 0x000ea20000300a00 */
[----:B---3--:R-:W-:-:S15]  /*17360*/  HMMA.16816.F32 R12, R20, R4, R12 ;  /* 0x00000004140c723c */ /* 0x008fde000000180c */
[----:B------:R-:W-:-:S04]  /*17370*/  NOP ;  /* 0x0000000000007918 */ /* 0x000fc80000000000 */
[----:B------:R0:W-:Y:S04]  /*17380*/  STL.64 [R1+0x170], R12 ;  /* 0x0001700c01007387 */ /* 0x0001e80000100a00 */
[----:B------:R-:W-:Y:S04]  /*17390*/  STL.64 [R1+0x178], R14 ;  /* 0x0001780e01007387 */ /* 0x000fe80000100a00 */
[----:B------:R-:W3:Y:S01]  /*173a0*/  LDL.LU.64 R6, [R1+0xe88] ;  /* 0x000e880001067983 */ /* 0x000ee20000300a00 */
[----:B0-----:R-:W-:-:S03]  /*173b0*/  IMAD.MOV.U32 R12, RZ, RZ, R4 ;  /* 0x000000ffff0c7224 */ /* 0x001fc600078e0004 */
[----:B------:R-:W3:Y:S04]  /*173c0*/  LDL.LU.64 R4, [R1+0xe80] ;  /* 0x000e800001047983 */ /* 0x000ee80000300a00 */
[----:B------:R0:W-:Y:S04]  /*173d0*/  STL [R1+0xe50], R12 ;  /* 0x000e500c01007387 */ /* 0x0001e80000100800 */
        /* <DEDUP_REMOVED lines=8> */
[----:B------:R-:W3:Y:S04]  /*17460*/  LDL.LU R8, [R1+0x360] ;  /* 0x0003600001087983 */ /* 0x000ee80000300800 */
        /* <DEDUP_REMOVED lines=9> */
[----:B------:R-:W-:Y:S04]  /*17500*/  STL [R1+0xe08], R24 ;  /* 0x000e081801007387 */ /* 0x000fe80000100800 */
[----:B------:R3:W-:Y:S04]  /*17510*/  STL [R1+0xe04], R25 ;  /* 0x000e041901007387 */ /* 0x0007e80000100800 */
[----:B------:R-:W2:Y:S01]  /*17520*/  LDL.LU.64 R18, [R1+0xe78] ;  /* 0x000e780001127983 */ /* 0x000ea20000300a00 */
[----:B---3--:R-:W-:Y:S01]  /*17530*/  HMMA.16816.F32 R24, R4, R16, R8 ;  /* 0x000000100418723c */ /* 0x008fe20000001808 */
[----:B------:R-:W-:-:S02]  /*17540*/  IMAD.MOV.U32 R11, RZ, RZ, R16 ;  /* 0x000000ffff0b7224 */ /* 0x000fc400078e0010 */
[----:B------:R-:W-:Y:S02]  /*17550*/  IMAD.MOV.U32 R10, RZ, RZ, R17 ;  /* 0x000000ffff0a7224 */ /* 0x000fe400078e0011 */
[----:B------:R-:W3:-:S14]  /*17560*/  LDL.LU.64 R16, [R1+0xe70] ;  /* 0x000e700001107983 */ /* 0x000edc0000300a00 */
[----:B------:R-:W-:Y:S04]  /*17570*/  STL [R1+0x154], R25 ;  /* 0x0001541901007387 */ /* 0x000fe80000100800 */
[----:B------:R0:W-:Y:S02]  /*17580*/  STL.64 [R1+0x158], R26 ;  /* 0x0001581a01007387 */ /* 0x0001e40000100a00 */
[----:B0-----:R-:W-:Y:S02]  /*17590*/  IMAD.MOV.U32 R27, RZ, RZ, R24 ;  /* 0x000000ffff1b7224 */ /* 0x001fe400078e0018 */
[----:B--2---:R-:W-:Y:S02]  /*175a0*/  IMAD.MOV.U32 R24, RZ, RZ, R12 ;  /* 0x000000ffff187224 */ /* 0x004fe400078e000c */
[----:B------:R-:W-:Y:S01]  /*175b0*/  IMAD.MOV.U32 R25, RZ, RZ, R13 ;  /* 0x000000ffff197224 */ /* 0x000fe200078e000d */
[----:B------:R-:W-:Y:S04]  /*175c0*/  STL [R1+0xd50], R27 ;  /* 0x000d501b01007387 */ /* 0x000fe80000100800 */
[----:B------:R-:W2:Y:S01]  /*175d0*/  LDL.LU.64 R14, [R1+0xe68] ;  /* 0x000e6800010e7983 */ /* 0x000ea20000300a00 */
[----:B---3--:R-:W-:Y:S03]  /*175e0*/  HMMA.16816.F32 R16, R4, R12, R16 ;  /* 0x0000000c0410723c */ /* 0x008fe60000001810 */
[----:B------:R-:W2:-:S15]  /*175f0*/  LDL.LU.64 R12, [R1+0xe60] ;  /* 0x000e6000010c7983 */ /* 0x000e9e0000300a00 */
[----:B------:R-:W-:Y:S01]  /*17600*/  NOP ;  /* 0x0000000000007918 */ /* 0x000fe20000000000 */
[----:B------:R0:W-:Y:S04]  /*17610*/  STL.64 [R1+0x140], R16 ;  /* 0x0001401001007387 */ /* 0x0001e80000100a00 */
[----:B------:R2:W-:Y:S04]  /*17620*/  STL [R1+0x148], R18 ;  /* 0x0001481201007387 */ /* 0x0005e80000100800 */
[----:B0-----:R-:W2:Y:S01]  /*17630*/  LDL.LU.64 R16, [R1+0xe58] ;  /* 0x000e580001107983 */ /* 0x001ea20000300a00 */
[----:B------:R-:W-:-:S05]  /*17640*/  IMAD.MOV.U32 R26, RZ, RZ, R19 ;  /* 0x000000ffff1a7224 */ /* 0x000fca00078e0013 */
[----:B------:R-:W-:Y:S01]  /*17650*/  STL [R1+0xd54], R26 ;  /* 0x000d541a01007387 */ /* 0x000fe20000100800 */
[----:B--2---:R-:W-:Y:S03]  /*17660*/  HMMA.16816.F32 R16, R4, R16, R12 ;  /* 0x000000100410723c */ /* 0x004fe6000000180c */
[----:B------:R-:W2:-:S15]  /*17670*/  LDL.LU R12, [R1+0xe50] ;  /* 0x000e5000010c7983 */ /* 0x000e9e0000300800 */
[----:B------:R-:W-:Y:S01]  /*17680*/  NOP ;  /* 0x0000000000007918 */ /* 0x000fe20000000000 */
[----:B------:R0:W-:Y:S04]  /*17690*/  STL.64 [R1+0x130], R16 ;  /* 0x0001301001007387 */ /* 0x0001e80000100a00 */
[----:B------:R-:W-:Y:S04]  /*176a0*/  STL [R1+0x138], R18 ;  /* 0x0001381201007387 */ /* 0x000fe80000100800 */
[----:B0-----:R-:W3:Y:S01]  /*176b0*/  LDL.LU.64 R16, [R1+0xe48] ;  /* 0x000e480001107983 */ /* 0x001ee20000300a00 */
[----:B------:R-:W-:Y:S01]  /*176c0*/  IMAD.MOV.U32 R27, RZ, RZ, R19 ;  /* 0x000000ffff1b7224 */ /* 0x000fe200078e0013 */
[----:B---3--:R-:W-:Y:S01]  /*176d0*/  HMMA.16816.F32 R20, R4, R16, R20 ;  /* 0x000000100414723c */ /* 0x008fe20000001814 */
[----:B------:R-:W-:-:S02]  /*176e0*/  IMAD.MOV.U32 R9, RZ, RZ, R16 ;  /* 0x000000ffff097224 */ /* 0x000fc400078e0010 */
[----:B------:R-:W-:Y:S02]  /*176f0*/  IMAD.MOV.U32 R8, RZ, RZ, R17 ;  /* 0x000000ffff087224 */ /* 0x000fe400078e0011 */
[----:B------:R-:W3:-:S14]  /*17700*/  LDL.LU.64 R16, [R1+0xe40] ;  /* 0x000e400001107983 */ /* 0x000edc0000300a00 */
[----:B------:R-:W-:Y:S01]  /*17710*/  IMAD.MOV.U32 R26, RZ, RZ, R23 ;  /* 0x000000ffff1a7224 */ /* 0x000fe200078e0017 */
[----:B------:R-:W-:Y:S04]  /*17720*/  STL.64 [R1+0x120], R20 ;  /* 0x0001201401007387 */ /* 0x000fe80000100a00 */
[----:B------:R-:W-:Y:S01]  /*17730*/  STL [R1+0x128], R22 ;  /* 0x0001281601007387 */ /* 0x000fe20000100800 */
[----:B------:R-:W0:Y:S03]  /*17740*/  S2R R2, SR_TID.X ;  /* 0x0000000000027919 */ /* 0x000e260000002100 */
[----:B------:R-:W-:Y:S04]  /*17750*/  STL.64 [R1+0xe28], R26 ;  /* 0x000e281a01007387 */ /* 0x000fe80000100a00 */
[----:B------:R1:W-:Y:S01]  /*17760*/  STL.64 [R1+0xe20], R24 ;  /* 0x000e201801007387 */ /* 0x0003e20000100a00 */
[----:B------:R-:W0:Y:S03]  /*17770*/  S2R R28, SR_TID.X ;  /* 0x00000000001c7919 */ /* 0x000e260000002100 */
[----:B----4-:R-:W-:Y:S04]  /*17780*/  LDSM.16.MT88.4 R20, [R29+UR4+0x2080] ;  /* 0x002080041d14783b */ /* 0x010fe80008004200 */
[----:B-1----:R-:W4:Y:S04]  /*17790*/  LDL.LU R24, [R1+0x380] ;  /* 0x0003800001187983 */ /* 0x002f280000300800 */
[----:B------:R-:W4:Y:S04]  /*177a0*/  LDL.LU R25, [R1+0x384] ;  /* 0x0003840001197983 */ /* 0x000f280000300800 */
[----:B------:R-:W2:Y:S04]  /*177b0*/  LDL.LU R26, [R1+0x388] ;  /* 0x00038800011a7983 */ /* 0x000ea80000300800 */
[----:B------:R-:W2:Y:S04]  /*177c0*/  LDL.LU R27, [R1+0x38c] ;  /* 0x00038c00011b7983 */ /* 0x000ea80000300800 */
[----:B--2---:R-:W-:Y:S04]  /*177d0*/  STL.64 [R1+0xe38], R26 ;  /* 0x000e381a01007387 */ /* 0x004fe80000100a00 */
[----:B----4-:R1:W-:Y:S04]  /*177e0*/  STL.64 [R1+0xe30], R24 ;  /* 0x000e301801007387 */ /* 0x0103e80000100a00 */
[----:B-1----:R-:W3:Y:S04]  /*177f0*/  LDL.LU R24, [R1+0x370] ;  /* 0x0003700001187983 */ /* 0x002ee80000300800 */
[----:B------:R-:W3:Y:S04]  /*17800*/  LDL.LU R25, [R1+0x374] ;  /* 0x0003740001197983 */ /* 0x000ee80000300800 */
[----:B------:R-:W3:Y:S04]  /*17810*/  LDL.LU R26, [R1+0x378] ;  /* 0x00037800011a7983 */ /* 0x000ee80000300800 */
[----:B------:R-:W3:Y:S04]  /*17820*/  LDL.LU R27, [R1+0x37c] ;  /* 0x00037c00011b7983 */ /* 0x000ee80000300800 */
[----:B------:R-:W-:Y:S04]  /*17830*/  STL.64 [R1+0xe18], R10 ;  /* 0x000e180a01007387 */ /* 0x000fe80000100a00 */
[----:B------:R1:W-:Y:S04]  /*17840*/  STL.64 [R1+0xe10], R8 ;  /* 0x000e100801007387 */ /* 0x0003e80000100a00 */
[----:B-1----:R-:W2:Y:S01]  /*17850*/  LDL.LU.64 R8, [R1+0x10] ;  /* 0x0000100001087983 */ /* 0x002ea20000300a00 */
[C---:B0-----:R-:W-:Y:S01]  /*17860*/  IMAD.SHL.U32 R15, R2.reuse, 0x2, RZ ;  /* 0x00000002020f7824 */ /* 0x041fe200078e00ff */
[----:B------:R-:W-:Y:S01]  /*17870*/  LOP3.LUT R0, R2, 0x7, RZ, 0xc0, !PT ;  /* 0x0000000702007812 */ /* 0x000fe200078ec0ff */
[----:B---3--:R-:W-:-:S15]  /*17880*/  HMMA.16816.F32 R24, R4, R16, R24 ;  /* 0x000000100418723c */ /* 0x008fde0000001818 */
[----:B------:R-:W-:-:S04]  /*17890*/  NOP ;  /* 0x0000000000007918 */ /* 0x000fc80000000000 */
[----:B------:R-:W-:Y:S04]  /*178a0*/  STL.64 [R1+0x110], R24 ;  /* 0x0001101801007387 */ /* 0x000fe80000100a00 */
[----:B------:R0:W-:Y:S04]  /*178b0*/  STL.64 [R1+0x118], R26 ;  /* 0x0001181a01007387 */ /* 0x0001e80000100a00 */
[----:B0-----:R-:W2:Y:S04]  /*178c0*/  LDL.LU.64 R26, [R1+0xe38] ;  /* 0x000e3800011a7983 */ /* 0x001ea80000300a00 */
[----:B------:R-:W2:Y:S01]  /*178d0*/  LDL.LU.64 R24, [R1+0xe30] ;  /* 0x000e300001187983 */ /* 0x000ea20000300a00 */
[----:B------:R-:W-:Y:S01]  /*178e0*/  LOP3.LUT R15, R15, 0x10, RZ, 0xc0, !PT ;  /* 0x000000100f0f7812 */ /* 0x000fe200078ec0ff */
[----:B------:R-:W-:-:S03]  /*178f0*/  IMAD R2, R0, 0x110, RZ ;  /* 0x0000011000027824 */ /* 0x000fc600078e02ff */
[----:B------:R-:W-:Y:S01]  /*17900*/  LOP3.LUT R15, R15, 0x20, R28, 0xf8, !PT ;  /* 0x000000200f0f7812 */ /* 0x000fe200078ef81c */
[----:B------:R-:W-:-:S03]  /*17910*/  IMAD.SHL.U32 R0, R28, 0x80, RZ ;  /* 0x000000801c007824 */ /* 0x000fc600078e00ff */
[----:B------:R-:W-:-:S04]  /*17920*/  LOP3.LUT R15, R2, R15, RZ, 0x3c, !PT ;  /* 0x0000000f020f7212 */ /* 0x000fc800078e3cff */
[----:B------:R-:W-:Y:S01]  /*17930*/  LOP3.LUT R15, R15, 0x800, R0, 0xf8, !PT ;  /* 0x000008000f0f7812 */ /* 0x000fe200078ef800 */
[----:B------:R-:W-:Y:S02]  /*17940*/  IMAD.MOV.U32 R0, RZ, RZ, R16 ;  /* 0x000000ffff007224 */ /* 0x000fe400078e0010 */
[----:B------:R-:W-:Y:S02]  /*17950*/  IMAD.MOV.U32 R2, RZ, RZ, R17 ;  /* 0x000000ffff027224 */ /* 0x000fe400078e0011 */
[----:B------:R-:W0:Y:S04]  /*17960*/  LDSM.16.MT88.4 R16, [R15+UR4+0x3000] ;  /* 0x003000040f10783b */ /* 0x000e280008004200 */
[----:B0-----:R-:W-:Y:S04]  /*17970*/  STL.64 [R1+0xdb0], R18 ;  /* 0x000db01201007387 */ /* 0x001fe80000100a00 */
[----:B------:R-:W-:Y:S01]  /*17980*/  STL.64 [R1+0xda8], R16 ;  /* 0x000da81001007387 */ /* 0x000fe20000100a00 */
[----:B--2---:R-:W-:-:S15]  /*17990*/  HMMA.16816.F32 R24, R4, R8, R24 ;  /* 0x000000080418723c */ /* 0x004fde0000001818 */
[----:B------:R-:W-:-:S04]  /*179a0*/  NOP ;  /* 0x0000000000007918 */ /* 0x000fc80000000000 */
[----:B------:R-:W-:Y:S04]  /*179b0*/  STL.64 [R1+0x100], R24 ;  /* 0x0001001801007387 */ /* 0x000fe80000100a00 */
[----:B------:R0:W-:Y:S04]  /*179c0*/  STL.64 [R1+0x108], R26 ;  /* 0x0001081a01007387 */ /* 0x0001e80000100a00 */
[----:B0-----:R-:W2:Y:S04]  /*179d0*/  LDL.LU.64 R26, [R1+0xe28] ;  /* 0x000e2800011a7983 */ /* 0x001ea80000300a00 */
[----:B------:R-:W3:Y:S01]  /*179e0*/  LDL.LU.64 R24, [R1+0xe20] ;  /* 0x000e200001187983 */ /* 0x000ee20000300a00 */
[----:B------:R-:W-:-:S02]  /*179f0*/  IMAD.MOV.U32 R16, RZ, RZ, R12 ;  /* 0x000000ffff107224 */ /* 0x000fc400078e000c */
[----:B------:R-:W-:Y:S01]  /*17a00*/  IMAD.MOV.U32 R17, RZ, RZ, R3 ;  /* 0x000000ffff117224 */ /* 0x000fe200078e0003 */
[----:B------:R-:W0:Y:S01]  /*17a10*/  LDSM.16.MT88.4 R12, [R15+UR4+0x3080] ;  /* 0x003080040f0c783b */ /* 0x000e220008004200 */
[----:B------:R-:W-:Y:S02]  /*17a20*/  IMAD.MOV.U32 R3, RZ, RZ, R8 ;  /* 0x000000ffff037224 */ /* 0x000fe400078e0008 */
[----:B------:R-:W-:Y:S01]  /*17a30*/  IMAD.MOV.U32 R28, RZ, RZ, R9 ;  /* 0x000000ffff1c7224 */ /* 0x000fe200078e0009 */
[----:B------:R-:W4:Y:S04]  /*17a40*/  LDL.LU.64 R10, [R1+0xe18] ;  /* 0x000e1800010a7983 */ /* 0x000f280000300a00 */
[----:B------:R-:W2:Y:S04]  /*17a50*/  LDL.LU.64 R8, [R1+0xe10] ;  /* 0x000e100001087983 */ /* 0x000ea80000300a00 */
[----:B0-----:R-:W-:Y:S04]  /*17a60*/  STL.64 [R1+0xd30], R14 ;  /* 0x000d300e01007387 */ /* 0x001fe80000100a00 */
[----:B------:R3:W-:Y:S02]  /*17a70*/  STL.64 [R1+0xd28], R12 ;  /* 0x000d280c01007387 */ /* 0x0007e40000100a00 */
[----:B---3--:R-:W-:-:S02]  /*17a80*/  IMAD.MOV.U32 R12, RZ, RZ, R24 ;  /* 0x000000ffff0c7224 */ /* 0x008fc400078e0018 */
[----:B------:R-:W-:Y:S01]  /*17a90*/  IMAD.MOV.U32 R13, RZ, RZ, R25 ;  /* 0x000000ffff0d7224 */ /* 0x000fe200078e0019 */
[----:B------:R-:W3:Y:S04]  /*17aa0*/  LDL.LU R24, [R1+0xe08] ;  /* 0x000e080001187983 */ /* 0x000ee80000300800 */
[----:B------:R-:W3:Y:S04]  /*17ab0*/  LDL.LU R25, [R1+0xe04] ;  /* 0x000e040001197983 */ /* 0x000ee80000300800 */
[----:B------:R0:W-:Y:S04]  /*17ac0*/  STL.64 [R1+0xde0], R12 ;  /* 0x000de00c01007387 */ /* 0x0001e80000100a00 */
[----:B0-----:R-:W2:Y:S04]  /*17ad0*/  LDL.LU R12, [R1+0x3a0] ;  /* 0x0003a000010c7983 */ /* 0x001ea80000300800 */
[----:B------:R-:W2:Y:S04]  /*17ae0*/  LDL.LU R13, [R1+0x3a4] ;  /* 0x0003a400010d7983 */ /* 0x000ea80000300800 */
[----:B------:R-:W2:Y:S04]  /*17af0*/  LDL.LU R14, [R1+0x3a8] ;  /* 0x0003a800010e7983 */ /* 0x000ea80000300800 */
[----:B------:R-:W2:Y:S02]  /*17b00*/  LDL.LU R15, [R1+0x3ac] ;  /* 0x0003ac00010f7983 */ /* 0x000ea40000300800 */
[----:B--2---:R-:W-:-:S15]  /*17b10*/  HMMA.16816.F32 R12, R4, R16, R12 ;  /* 0x00000010040c723c */ /* 0x004fde000000180c */
[----:B------:R-:W-:-:S04]  /*17b20*/  NOP ;  /* 0x0000000000007918 */ /* 0x000fc80000000000 */
[----:B------:R-:W-:Y:S04]  /*17b30*/  STL.64 [R1+0xf0], R12 ;  /* 0x0000f00c01007387 */ /* 0x000fe80000100a00 */
[----:B------:R-:W-:Y:S04]  /*17b40*/  STL.64 [R1+0xf8], R14 ;  /* 0x0000f80e01007387 */ /* 0x000fe80000100a00 */
[----:B------:R0:W-:Y:S02]  /*17b50*/  STL.64 [R1+0xdc8], R16 ;  /* 0x000dc81001007387 */ /* 0x0001e40000100a00 */
[----:B0-----:R-:W-:-:S02]  /*17b60*/  IMAD.MOV.U32 R16, RZ, RZ, R9 ;  /* 0x000000ffff107224 */ /* 0x001fc400078e0009 */
[----:B------:R-:W-:-:S05]  /*17b70*/  IMAD.MOV.U32 R17, RZ, RZ, R8 ;  /* 0x000000ffff117224 */ /* 0x000fca00078e0008 */
[----:B------:R0:W-:Y:S04]  /*17b80*/  STL.64 [R1+0xdd0], R16 ;  /* 0x000dd01001007387 */ /* 0x0001e80000100a00 */
[----:B0-----:R-:W3:Y:S04]  /*17b90*/  LDL.LU R16, [R1+0x390] ;  /* 0x0003900001107983 */ /* 0x001ee80000300800 */
[----:B------:R-:W3:Y:S04]  /*17ba0*/  LDL.LU R17, [R1+0x394] ;  /* 0x0003940001117983 */ /* 0x000ee80000300800 */
[----:B------:R-:W3:Y:S04]  /*17bb0*/  LDL.LU R18, [R1+0x398] ;  /* 0x0003980001127983 */ /* 0x000ee80000300800 */
[----:B------:R-:W3:Y:S01]  /*17bc0*/  LDL.LU R19, [R1+0x39c] ;  /* 0x00039c0001137983 */ /* 0x000ee20000300800 */
[----:B----4-:R-:W-:-:S02]  /*17bd0*/  IMAD.MOV.U32 R12, RZ, RZ, R11 ;  /* 0x000000ffff0c7224 */ /* 0x010fc400078e000b */
[----:B------:R-:W-:Y:S02]  /*17be0*/  IMAD.MOV.U32 R13, RZ, RZ, R10 ;  /* 0x000000ffff0d7224 */ /* 0x000fe400078e000a */
[----:B------:R-:W0:Y:S04]  /*17bf0*/  LDSM.16.MT88.4 R8, [R29+UR4+0x3000] ;  /* 0x003000041d08783b */ /* 0x000e280008004200 */
[----:B0-----:R-:W-:Y:S04]  /*17c00*/  STL.64 [R1+0xca0], R10 ;  /* 0x000ca00a01007387 */ /* 0x001fe80000100a00 */
[----:B------:R-:W-:Y:S01]  /*17c10*/  STL.64 [R1+0xc98], R8 ;  /* 0x000c980801007387 */ /* 0x000fe20000100a00 */
[----:B---3--:R-:W-:Y:S03]  /*17c20*/  HMMA.16816.F32 R4, R4, R24, R16 ;  /* 0x000000180404723c */ /* 0x008fe60000001810 */
[----:B------:R-:W2:-:S15]  /*17c30*/  LDL.LU R16, [R1+0x40] ;  /* 0x0000400001107983 */ /* 0x000e9e0000300800 */
[----:B------:R-:W-:Y:S01]  /*17c40*/  NOP ;  /* 0x0000000000007918 */ /* 0x000fe20000000000 */
[----:B------:R-:W-:Y:S04]  /*17c50*/  STL.64 [R1+0xe0], R4 ;  /* 0x0000e00401007387 */ /* 0x000fe80000100a00 */
[----:B------:R-:W-:Y:S04]  /*17c60*/  STL.64 [R1+0xe8], R6 ;  /* 0x0000e80601007387 */ /* 0x000fe80000100a00 */
[----:B------:R-:W2:Y:S04]  /*17c70*/  LDL.LU R17, [R1+0x44] ;  /* 0x0000440001117983 */ /* 0x000ea80000300800 */
[----:B------:R-:W0:Y:S04]  /*17c80*/  LDSM.16.MT88.4 R4, [R29+UR4+0x3080] ;  /* 0x003080041d04783b */ /* 0x000e280008004200 */
[----:B--2---:R1:W-:Y:S04]  /*17c90*/  STL.64 [R1+0xde8], R16 ;  /* 0x000de81001007387 */ /* 0x0043e80000100a00 */
[----:B-1----:R-:W2:Y:S04]  /*17ca0*/  LDL.LU R16, [R1+0x310] ;  /* 0x0003100001107983 */ /* 0x002ea80000300800 */
[----:B------:R-:W2:Y:S04]  /*17cb0*/  LDL.LU R17, [R1+0x314] ;  /* 0x0003140001117983 */ /* 0x000ea80000300800 */
[----:B------:R-:W2:Y:S04]  /*17cc0*/  LDL.LU R18, [R1+0x318] ;  /* 0x0003180001127983 */ /* 0x000ea80000300800 */
[----:B------:R-:W2:Y:S04]  /*17cd0*/  LDL.LU R19, [R1+0x31c] ;  /* 0x00031c0001137983 */ /* 0x000ea80000300800 */
[----:B------:R-:W-:Y:S04]  /*17ce0*/  STL.64 [R1+0xdc0], R26 ;  /* 0x000dc01a01007387 */ /* 0x000fe80000100a00 */
[----:B------:R1:W-:Y:S04]  /*17cf0*/  STL.64 [R1+0xdb8], R24 ;  /* 0x000db81801007387 */ /* 0x0003e80000100a00 */
[----:B------:R-:W3:Y:S01]  /*17d00*/  LDL.LU R29, [R1+0xe00] ;  /* 0x000e0000011d7983 */ /* 0x000ee20000300800 */
[----:B------:R-:W-:-:S02]  /*17d10*/  IMAD.MOV.U32 R8, RZ, RZ, R3 ;  /* 0x000000ffff087224 */ /* 0x000fc400078e0003 */
[----:B-1----:R-:W-:Y:S02]  /*17d20*/  IMAD.MOV.U32 R24, RZ, RZ, R0 ;  /* 0x000000ffff187224 */ /* 0x002fe400078e0000 */
[----:B------:R-:W-:Y:S01]  /*17d30*/  IMAD.MOV.U32 R25, RZ, RZ, R2 ;  /* 0x000000ffff197224 */ /* 0x000fe200078e0002 */
[----:B------:R-:W4:Y:S04]  /*17d40*/  LDL.LU R0, [R1+0xdfc] ;  /* 0x000dfc0001007983 */ /* 0x000f280000300800 */
[----:B------:R-:W3:Y:S04]  /*17d50*/  LDL.LU R2, [R1+0xdf8] ;  /* 0x000df80001027983 */ /* 0x000ee80000300800 */
[----:B------:R1:W-:Y:S01]  /*17d60*/  STL.64 [R1+0xdd8], R24 ;  /* 0x000dd81801007387 */ /* 0x0003e20000100a00 */
[----:B------:R-:W-:-:S03]  /*17d70*/  IMAD.MOV.U32 R9, RZ, RZ, R28 ;  /* 0x000000ffff097224 */ /* 0x000fc600078e001c */
[----:B-1----:R-:W3:Y:S04]  /*17d80*/  LDL.LU R24, [R1+0x2b0] ;  /* 0x0002b00001187983 */ /* 0x002ee80000300800 */
[----:B------:R-:W3:Y:S04]  /*17d90*/  LDL.LU R25, [R1+0x2b4] ;  /* 0x0002b40001197983 */ /* 0x000ee80000300800 */
[----:B------:R-:W3:Y:S04]  /*17da0*/  LDL.LU R26, [R1+0x2b8] ;  /* 0x0002b800011a7983 */ /* 0x000ee80000300800 */
[----:B------:R-:W3:Y:S04]  /*17db0*/  LDL.LU R27, [R1+0x2bc] ;  /* 0x0002bc00011b7983 */ /* 0x000ee80000300800 */
[----:B------:R-:W3:Y:S04]  /*17dc0*/  LDL.LU R3, [R1+0xdf4] ;  /* 0x000df40001037983 */ /* 0x000ee80000300800 */
[----:B------:R-:W3:Y:S04]  /*17dd0*/  LDL.LU R28, [R1+0xdf0] ;  /* 0x000df000011c7983 */ /* 0x000ee80000300800 */
[----:B------:R-:W3:Y:S04]  /*17de0*/  LDL R10, [R1+0x18] ;  /* 0x00001800010a7983 */ /* 0x000ee80000100800 */
[----:B------:R-:W3:Y:S04]  /*17df0*/  LDL R11, [R1+0x1c] ;  /* 0x00001c00010b7983 */ /* 0x000ee80000100800 */
[----:B0-----:R0:W-:Y:S04]  /*17e00*/  STL [R1+0xc04], R4 ;  /* 0x000c040401007387 */ /* 0x0011e80000100800 */
[----:B------:R1:W-:Y:S04]  /*17e10*/  STL [R1+0xc00], R5 ;  /* 0x000c000501007387 */ /* 0x0003e80000100800 */
[----:B------:R1:W-:Y:S04]  /*17e20*/  STL [R1+0xbfc], R6 ;  /* 0x000bfc0601007387 */ /* 0x0003e80000100800 */
[----:B------:R1:W-:Y:S04]  /*17e30*/  STL [R1+0xbf8], R7 ;  /* 0x000bf80701007387 */ /* 0x0003e80000100800 */
[----:B0-----:R-:W3:Y:S04]  /*17e40*/  LDL.LU R4, [R1+0x2d0] ;  /* 0x0002d00001047983 */ /* 0x001ee80000300800 */
[----:B-1----:R-:W3:Y:S04]  /*17e50*/  LDL.LU R5, [R1+0x2d4] ;  /* 0x0002d40001057983 */ /* 0x002ee80000300800 */
[----:B------:R-:W3:Y:S04]  /*17e60*/  LDL.LU R6, [R1+0x2d8] ;  /* 0x0002d80001067983 */ /* 0x000ee80000300800 */
[----:B------:R-:W3:Y:S01]  /*17e70*/  LDL.LU R7, [R1+0x2dc] ;  /* 0x0002dc0001077983 */ /* 0x000ee20000300800 */
[----:B--2---:R-:W-:Y:S03]  /*17e80*/  HMMA.16816.F32 R12, R20, R12, R16 ;  /* 0x0000000c140c723c */ /* 0x004fe60000001810 */
[----:B------:R-:W3:-:S15]  /*17e90*/  LDL.LU.64 R16, [R1+0xde8] ;  /* 0x000de80001107983 */ /* 0x000ede0000300a00 */
[----:B------:R-:W-:Y:S01]  /*17ea0*/  NOP ;  /* 0x0000000000007918 */ /* 0x000fe20000000000 */
[----:B------:R0:W-:Y:S04]  /*17eb0*/  STL.64 [R1+0xd0], R12 ;  /* 0x0000d00c01007387 */ /* 0x0001e80000100a00 */
[----:B------:R1:W-:Y:S04]  /*17ec0*/  STL.64 [R1+0xd8], R14 ;  /* 0x0000d80e01007387 */ /* 0x0003e80000100a00 */
[----:B0-----:R-:W1:Y:S01]  /*17ed0*/  LDL.LU.64 R12, [R1+0xde0] ;  /* 0x000de000010c7983 */ /* 0x001e620000300a00 */
[C---:B---3--:R-:W-:Y:S08]  /*17ee0*/  HMMA.16816.F32 R16, R20.reuse, R16, R24 ;  /* 0x000000101410723c */ /* 0x048ff00000001818 */
[----:B-1----:R-:W-:-:S15]  /*17ef0*/  HMMA.16816.F32 R12, R20, R12, R4 ;  /* 0x0000000c140c723c */ /* 0x002fde0000001804 */
[----:B------:R-:W-:-:S04]  /*17f00*/  NOP ;  /* 0x0000000000007918 */ /* 0x000fc80000000000 */
[----:B------:R-:W-:Y:S02]  /*17f10*/  IMAD.MOV.U32 R4, RZ, RZ, R12 ;  /* 0x000000ffff047224 */ /* 0x000fe400078e000c */
[----:B------:R-:W-:Y:S02]  /*17f20*/  IMAD.MOV.U32 R7, RZ, RZ, R15 ;  /* 0x000000ffff077224 */ /* 0x000fe400078e000f */
[----:B------:R-:W-:Y:S02]  /*17f30*/  IMAD.MOV.U32 R5, RZ, RZ, R13 ;  /* 0x000000ffff057224 */ /* 0x000fe400078e000d */
[----:B------:R-:W-:Y:S01]  /*17f40*/  IMAD.MOV.U32 R6, RZ, RZ, R14 ;  /* 0x000000ffff067224 */ /* 0x000fe200078e000e */
[----:B------:R-:W2:Y:S04]  /*17f50*/  LDL.LU R12, [R1+0x280] ;  /* 0x00028000010c7983 */ /* 0x000ea80000300800 */
[----:B------:R-:W2:Y:S04]  /*17f60*/  LDL.LU R13, [R1+0x284] ;  /* 0x00028400010d7983 */ /* 0x000ea80000300800 */
[----:B------:R-:W2:Y:S04]  /*17f70*/  LDL.LU R14, [R1+0x288] ;  /* 0x00028800010e7983 */ /* 0x000ea80000300800 */
[----:B------:R-:W2:Y:S04]  /*17f80*/  LDL.LU R15, [R1+0x28c] ;  /* 0x00028c00010f7983 */ /* 0x000ea80000300800 */
[----:B------:R-:W-:Y:S04]  /*17f90*/  STL [R1+0xc14], R7 ;  /* 0x000c140701007387 */ /* 0x000fe80000100800 */
[----:B------:R-:W-:Y:S04]  /*17fa0*/  STL [R1+0xc10], R6 ;  /* 0x000c100601007387 */ /* 0x000fe80000100800 */
[----:B------:R-:W-:Y:S04]  /*17fb0*/  STL [R1+0xc0c], R5 ;  /* 0x000c0c0501007387 */ /* 0x000fe80000100800 */
[----:B------:R0:W-:Y:S04]  /*17fc0*/  STL [R1+0xc08], R4 ;  /* 0x000c080401007387 */ /* 0x0001e80000100800 */
[----:B0-----:R-:W3:Y:S04]  /*17fd0*/  LDL.LU R4, [R1+0x2a0] ;  /* 0x0002a00001047983 */ /* 0x001ee80000300800 */
[----:B------:R-:W3:Y:S04]  /*17fe0*/  LDL.LU R5, [R1+0x2a4] ;  /* 0x0002a40001057983 */ /* 0x000ee80000300800 */
[----:B------:R-:W3:Y:S04]  /*17ff0*/  LDL.LU R6, [R1+0x2a8] ;  /* 0x0002a80001067983 */ /* 0x000ee80000300800 */
[----:B------:R-:W3:Y:S04]  /*18000*/  LDL.LU R7, [R1+0x2ac] ;  /* 0x0002ac0001077983 */ /* 0x000ee80000300800 */
[----:B------:R-:W2:Y:S04]  /*18010*/  LDL.LU.64 R24, [R1+0xdd8] ;  /* 0x000dd80001187983 */ /* 0x000ea80000300a00 */
[----:B------:R0:W-:Y:S04]  /*18020*/  STL.64 [R1+0xb0], R16 ;  /* 0x0000b01001007387 */ /* 0x0001e80000100a00 */
[----:B------:R3:W-:Y:S04]  /*18030*/  STL.64 [R1+0xb8], R18 ;  /* 0x0000b81201007387 */ /* 0x0007e80000100a00 */
[----:B0-----:R-:W3:Y:S02]  /*18040*/  LDL.LU.64 R16, [R1+0xdd0] ;  /* 0x000dd00001107983 */ /* 0x001ee40000300a00 */
[----:B---3--:R-:W-:-:S15]  /*18050*/  HMMA.16816.F32 R16, R20, R16, R4 ;  /* 0x000000101410723c */ /* 0x008fde0000001804 */
[----:B------:R-:W-:-:S04]  /*18060*/  NOP ;  /* 0x0000000000007918 */ /* 0x000fc80000000000 */
[----:B------:R-:W-:Y:S02]  /*18070*/  IMAD.MOV.U32 R7, RZ, RZ, R16 ;  /* 0x000000ffff077224 */ /* 0x000fe400078e0010 */
[----:B------:R-:W-:Y:S02]  /*18080*/  IMAD.MOV.U32 R6, RZ, RZ, R17 ;  /* 0x000000ffff067224 */ /* 0x000fe400078e0011 */
[----:B------:R-:W-:Y:S02]  /*18090*/  IMAD.MOV.U32 R5, RZ, RZ, R18 ;  /* 0x000000ffff057224 */ /* 0x000fe400078e0012 */
[----:B------:R-:W-:Y:S01]  /*180a0*/  IMAD.MOV.U32 R4, RZ, RZ, R19 ;  /* 0x000000ffff047224 */ /* 0x000fe200078e0013 */
[----:B------:R-:W3:Y:S04]  /*180b0*/  LDL.LU.64 R16, [R1+0xdc8] ;  /* 0x000dc80001107983 */ /* 0x000ee80000300a00 */
[----:B------:R0:W-:Y:S04]  /*180c0*/  STL.64 [R1+0xc20], R6 ;  /* 0x000c200601007387 */ /* 0x0001e80000100a00 */
[----:B------:R1:W-:Y:S01]  /*180d0*/  STL.64 [R1+0xc18], R4 ;  /* 0x000c180401007387 */ /* 0x0003e20000100a00 */
[----:B0-----:R-:W-:-:S02]  /*180e0*/  IMAD.MOV.U32 R6, RZ, RZ, R2 ;  /* 0x000000ffff067224 */ /* 0x001fc400078e0002 */
[----:B----4-:R-:W-:Y:S02]  /*180f0*/  IMAD.MOV.U32 R7, RZ, RZ, R0 ;  /* 0x000000ffff077224 */ /* 0x010fe400078e0000 */
[----:B-1----:R-:W-:Y:S02]  /*18100*/  IMAD.MOV.U32 R4, RZ, RZ, R28 ;  /* 0x000000ffff047224 */ /* 0x002fe400078e001c */
[----:B------:R-:W-:-:S07]  /*18110*/  IMAD.MOV.U32 R5, RZ, RZ, R3 ;  /* 0x000000ffff057224 */ /* 0x000fce00078e0003 */
[----:B--2---:R-:W-:-:S15]  /*18120*/  HMMA.16816.F32 R24, R20, R24, R4 ;  /* 0x000000181418723c */ /* 0x004fde0000001804 */
[----:B------:R-:W-:-:S04]  /*18130*/  NOP ;  /* 0x0000000000007918 */ /* 0x000fc80000000000 */
[----:B------:R-:W-:Y:S02]  /*18140*/  IMAD.MOV.U32 R0, RZ, RZ, R24 ;  /* 0x000000ffff007224 */ /* 0x000fe400078e0018 */
[----:B------:R-:W-:Y:S01]  /*18150*/  IMAD.MOV.U32 R28, RZ, RZ, R25 ;  /* 0x000000ffff1c7224 */ /* 0x000fe200078e0019 */
[----:B------:R-:W3:Y:S01]  /*18160*/  LDL.LU R24, [R1+0x270] ;  /* 0x0002700001187983 */ /* 0x000ee20000300800 */
[----:B------:R-:W-:-:S03]  /*18170*/  IMAD.MOV.U32 R3, RZ, RZ, R26 ;  /* 0x000000ffff037224 */ /* 0x000fc600078e001a */
[----:B------:R-:W3:Y:S01]  /*18180*/  LDL.LU R25, [R1+0x274] ;  /* 0x0002740001197983 */ /* 0x000ee20000300800 */
[----:B------:R-:W-:-:S03]  /*18190*/  IMAD.MOV.U32 R2, RZ, RZ, R27 ;  /* 0x000000ffff027224 */ /* 0x000fc600078e001b */
[----:B------:R-:W3:Y:S04]  /*181a0*/  LDL.LU R26, [R1+0x278] ;  /* 0x00027800011a7983 */ /* 0x000ee80000300800 */
[----:B------:R-:W3:Y:S04]  /*181b0*/  LDL.LU R27, [R1+0x27c] ;  /* 0x00027c00011b7983 */ /* 0x000ee80000300800 */
[----:B------:R-:W2:Y:S01]  /*181c0*/  LDL.64 R6, [R1+0x38] ;  /* 0x0000380001067983 */ /* 0x000ea20000100a00 */
[C---:B------:R-:W-:Y:S03]  /*181d0*/  HMMA.16816.F32 R12, R20.reuse, R8, R12 ;  /* 0x00000008140c723c */ /* 0x040fe6000000180c */
[----:B--2---:R0:W-:Y:S04]  /*181e0*/  STL.64 [R1+0xd70], R6 ;  /* 0x000d700601007387 */ /* 0x0041e80000100a00 */
[----:B0-----:R-:W2:Y:S04]  /*181f0*/  LDL.64 R6, [R1+0x58] ;  /* 0x0000580001067983 */ /* 0x001ea80000100a00 */
[----:B--2---:R0:W-:Y:S04]  /*18200*/  STL.64 [R1+0xd88], R6 ;  /* 0x000d880601007387 */ /* 0x0041e80000100a00 */
[----:B------:R-:W2:Y:S04]  /*18210*/  LDL.LU R4, [R1+0x1f0] ;  /* 0x0001f00001047983 */ /* 0x000ea80000300800 */
[----:B------:R-:W2:Y:S04]  /*18220*/  LDL.LU R5, [R1+0x1f4] ;  /* 0x0001f40001057983 */ /* 0x000ea80000300800 */
[----:B0-----:R-:W2:Y:S04]  /*18230*/  LDL.LU R6, [R1+0x1f8] ;  /* 0x0001f80001067983 */ /* 0x001ea80000300800 */
[----:B------:R-:W2:Y:S04]  /*18240*/  LDL.LU R7, [R1+0x1fc] ;  /* 0x0001fc0001077983 */ /* 0x000ea80000300800 */
[----:B------:R-:W-:Y:S04]  /*18250*/  STL [R1+0xba0], R2 ;  /* 0x000ba00201007387 */ /* 0x000fe80000100800 */
[----:B------:R-:W-:Y:S04]  /*18260*/  STL [R1+0xb9c], R3 ;  /* 0x000b9c0301007387 */ /* 0x000fe80000100800 */
[----:B------:R-:W-:Y:S04]  /*18270*/  STL [R1+0xb98], R28 ;  /* 0x000b981c01007387 */ /* 0x000fe80000100800 */
[----:B------:R-:W-:Y:S04]  /*18280*/  STL [R1+0xb94], R0 ;  /* 0x000b940001007387 */ /* 0x000fe80000100800 */
[----:B------:R0:W-:Y:S04]  /*18290*/  STL.64 [R1+0x80], R12 ;  /* 0x0000800c01007387 */ /* 0x0001e80000100a00 */
[----:B------:R1:W-:Y:S04]  /*182a0*/  STL.64 [R1+0x88], R14 ;  /* 0x0000880e01007387 */ /* 0x0003e80000100a00 */
[----:B0-----:R-:W4:Y:S04]  /*182b0*/  LDL.LU R12, [R1+0x260] ;  /* 0x00026000010c7983 */ /* 0x001f280000300800 */
[----:B------:R-:W4:Y:S04]  /*182c0*/  LDL.LU R13, [R1+0x264] ;  /* 0x00026400010d7983 */ /* 0x000f280000300800 */
[----:B-1----:R-:W4:Y:S04]  /*182d0*/  LDL.LU R14, [R1+0x268] ;  /* 0x00026800010e7983 */ /* 0x002f280000300800 */
[----:B------:R-:W4:Y:S04]  /*182e0*/  LDL.LU R15, [R1+0x26c] ;  /* 0x00026c00010f7983 */ /* 0x000f280000300800 */
        /* <DEDUP_REMOVED lines=12> */
[----:B--2---:R0:W-:Y:S04]  /*183b0*/  STL.64 [R1+0xd98], R10 ;  /* 0x000d980a01007387 */ /* 0x0041e80000100a00 */
[----:B------:R-:W-:Y:S04]  /*183c0*/  STL.64 [R1+0xd90], R8 ;  /* 0x000d900801007387 */ /* 0x000fe80000100a00 */
[----:B0-----:R-:W4:Y:S04]  /*183d0*/  LDL.64 R10, [R1+0x68] ;  /* 0x00006800010a7983 */ /* 0x001f280000100a00 */
[----:B------:R-:W2:Y:S04]  /*183e0*/  LDL.LU.64 R26, [R1+0xdc0] ;  /* 0x000dc000011a7983 */ /* 0x000ea80000300a00 */
[----:B------:R-:W3:Y:S01]  /*183f0*/  LDL.LU.64 R24, [R1+0xdb8] ;  /* 0x000db80001187983 */ /* 0x000ee20000300a00 */
[----:B------:R-:W-:-:S02]  /*18400*/  IMAD.MOV.U32 R28, RZ, RZ, R18 ;  /* 0x000000ffff1c7224 */ /* 0x000fc400078e0012 */
[----:B------:R-:W-:Y:S02]  /*18410*/  IMAD.MOV.U32 R0, RZ, RZ, R19 ;  /* 0x000000ffff007224 */ /* 0x000fe400078e0013 */
[----:B------:R-:W-:Y:S02]  /*18420*/  IMAD.MOV.U32 R2, RZ, RZ, R16 ;  /* 0x000000ffff027224 */ /* 0x000fe400078e0010 */
[----:B------:R-:W-:Y:S01]  /*18430*/  IMAD.MOV.U32 R3, RZ, RZ, R17 ;  /* 0x000000ffff037224 */ /* 0x000fe200078e0011 */
[----:B------:R-:W4:Y:S04]  /*18440*/  LDL.LU.64 R18, [R1+0xdb0] ;  /* 0x000db00001127983 */ /* 0x000f280000300a00 */
[----:B------:R-:W4:Y:S04]  /*18450*/  LDL.LU.64 R16, [R1+0xda8] ;  /* 0x000da80001107983 */ /* 0x000f280000300a00 */
[----:B------:R-:W-:Y:S01]  /*18460*/  STL [R1+0xc28], R2 ;  /* 0x000c280201007387 */ /* 0x000fe20000100800 */
[----:B---3--:R-:W-:Y:S03]  /*18470*/  HMMA.16816.F32 R20, R20, R24, R4 ;  /* 0x000000181414723c */ /* 0x008fe60000001804 */
[----:B--2---:R0:W-:Y:S01]  /*18480*/  STL.64 [R1+0xd68], R26 ;  /* 0x000d681a01007387 */ /* 0x0041e20000100a00 */
[----:B------:R-:W-:-:S03]  /*18490*/  IMAD.MOV.U32 R24, RZ, RZ, R29 ;  /* 0x000000ffff187224 */ /* 0x000fc600078e001d */
[----:B------:R-:W2:Y:S04]  /*184a0*/  LDL.LU R29, [R1+0xda0] ;  /* 0x000da000011d7983 */ /* 0x000ea80000300800 */
[----:B------:R-:W3:Y:S04]  /*184b0*/  LDL.LU R25, [R1+0x244] ;  /* 0x0002440001197983 */ /* 0x000ee80000300800 */
[----:B0-----:R-:W3:Y:S04]  /*184c0*/  LDL.LU R26, [R1+0x248] ;  /* 0x00024800011a7983 */ /* 0x001ee80000300800 */
[----:B------:R-:W3:Y:S04]  /*184d0*/  LDL.LU R27, [R1+0x24c] ;  /* 0x00024c00011b7983 */ /* 0x000ee80000300800 */
[----:B------:R0:W-:Y:S04]  /*184e0*/  STL.64 [R1+0xb48], R22 ;  /* 0x000b481601007387 */ /* 0x0001e80000100a00 */
[----:B------:R-:W-:Y:S04]  /*184f0*/  STL.64 [R1+0xb40], R20 ;  /* 0x000b401401007387 */ /* 0x000fe80000100a00 */
[----:B0-----:R-:W3:Y:S01]  /*18500*/  LDL.LU R22, [R1+0x8] ;  /* 0x0000080001167983 */ /* 0x001ee20000300800 */
[----:B----4-:R-:W-:Y:S01]  /*18510*/  HMMA.16816.F32 R4, R16, R10, R12 ;  /* 0x0000000a1004723c */ /* 0x010fe2000000180c */
[----:B------:R-:W-:-:S02]  /*18520*/  IMAD.MOV.U32 R12, RZ, RZ, R10 ;  /* 0x000000ffff0c7224 */ /* 0x000fc400078e000a */
[----:B------:R-:W-:Y:S02]  /*18530*/  IMAD.MOV.U32 R2, RZ, RZ, R11 ;  /* 0x000000ffff027224 */ /* 0x000fe400078e000b */
[----:B--2---:R-:W-:-:S05]  /*18540*/  IMAD.MOV.U32 R23, RZ, RZ, R29 ;  /* 0x000000ffff177224 */ /* 0x004fca00078e001d */
[----:B---3--:R0:W-:Y:S04]  /*18550*/  STL.64 [R1+0xd58], R22 ;  /* 0x000d581601007387 */ /* 0x0081e80000100a00 */
[----:B0-----:R-:W2:Y:S04]  /*18560*/  LDL.64 R22, [R1+0x48] ;  /* 0x0000480001167983 */ /* 0x001ea80000100a00 */
[----:B------:R-:W3:Y:S04]  /*18570*/  LDL.LU.64 R10, [R1+0xd98] ;  /* 0x000d9800010a7983 */ /* 0x000ee80000300a00 */
[----:B------:R-:W3:Y:S04]  /*18580*/  LDL.LU.64 R8, [R1+0xd90] ;  /* 0x000d900001087983 */ /* 0x000ee80000300a00 */
[----:B------:R-:W-:Y:S04]  /*18590*/  STL.64 [R1+0x2d0], R4 ;  /* 0x0002d00401007387 */ /* 0x000fe80000100a00 */
[----:B------:R0:W-:Y:S04]  /*185a0*/  STL.64 [R1+0x2d8], R6 ;  /* 0x0002d80601007387 */ /* 0x0001e80000100a00 */
[----:B0-----:R-:W3:Y:S01]  /*185b0*/  LDL.LU.64 R6, [R1+0xd88] ;  /* 0x000d880001067983 */ /* 0x001ee20000300a00 */
[----:B------:R-:W-:-:S05]  /*185c0*/  IMAD.MOV.U32 R29, RZ, RZ, R4 ;  /* 0x000000ffff1d7224 */ /* 0x000fca00078e0004 */
[----:B------:R-:W-:Y:S01]  /*185d0*/  STL [R1+0xa50], R29 ;  /* 0x000a501d01007387 */ /* 0x000fe20000100800 */
[----:B---3--:R-:W-:Y:S01]  /*185e0*/  HMMA.16816.F32 R8, R16, R6, R8 ;  /* 0x000000061008723c */ /* 0x008fe20000001808 */
[----:B------:R-:W-:Y:S02]  /*185f0*/  IMAD.MOV.U32 R14, RZ, RZ, R6 ;  /* 0x000000ffff0e7224 */ /* 0x000fe400078e0006 */
[----:B------:R-:W-:-:S15]  /*18600*/  IMAD.MOV.U32 R13, RZ, RZ, R7 ;  /* 0x000000ffff0d7224 */ /* 0x000fde00078e0007 */
[----:B------:R-:W-:Y:S01]  /*18610*/  NOP ;  /* 0x0000000000007918 */ /* 0x000fe20000000000 */
[----:B------:R-:W-:Y:S04]  /*18620*/  STL.64 [R1+0x2c0], R8 ;  /* 0x0002c00801007387 */ /* 0x000fe80000100a00 */
[----:B------:R0:W-:Y:S04]  /*18630*/  STL.64 [R1+0x2c8], R10 ;  /* 0x0002c80a01007387 */ /* 0x0001e80000100a00 */
[----:B0-----:R-:W3:Y:S04]  /*18640*/  LDL.LU.64 R10, [R1+0xd80] ;  /* 0x000d8000010a7983 */ /* 0x001ee80000300a00 */
[----:B------:R-:W3:Y:S04]  /*18650*/  LDL.LU.64 R8, [R1+0xd78] ;  /* 0x000d780001087983 */ /* 0x000ee80000300a00 */
[----:B------:R-:W3:Y:S01]  /*18660*/  LDL.LU.64 R6, [R1+0xd70] ;  /* 0x000d700001067983 */ /* 0x000ee20000300a00 */
[----:B--2---:R-:W-:-:S15]  /*18670*/  HMMA.16816.F32 R24, R16, R22, R24 ;  /* 0x000000161018723c */ /* 0x004fde0000001818 */
[----:B------:R-:W-:-:S04]  /*18680*/  NOP ;  /* 0x0000000000007918 */ /* 0x000fc80000000000 */
[----:B------:R0:W-:Y:S04]  /*18690*/  STL.64 [R1+0x2a0], R24 ;  /* 0x0002a01801007387 */ /* 0x0001e80000100a00 */
[----:B------:R-:W-:Y:S01]  /*186a0*/  STL.64 [R1+0x2a8], R26 ;  /* 0x0002a81a01007387 */ /* 0x000fe20000100a00 */
[----:B---3--:R-:W-:Y:S01]  /*186b0*/  HMMA.16816.F32 R8, R16, R6, R8 ;  /* 0x000000061008723c */ /* 0x008fe20000001808 */
[----:B------:R-:W-:Y:S02]  /*186c0*/  IMAD.MOV.U32 R29, RZ, RZ, R6 ;  /* 0x000000ffff1d7224 */ /* 0x000fe400078e0006 */
[----:B0-----:R-:W-:-:S15]  /*186d0*/  IMAD.MOV.U32 R25, RZ, RZ, R7 ;  /* 0x000000ffff197224 */ /* 0x001fde00078e0007 */
[----:B------:R-:W-:Y:S01]  /*186e0*/  NOP ;  /* 0x0000000000007918 */ /* 0x000fe20000000000 */
[----:B------:R-:W-:Y:S04]  /*186f0*/  STL.64 [R1+0x290], R8 ;  /* 0x0002900801007387 */ /* 0x000fe80000100a00 */
[----:B------:R-:W-:Y:S04]  /*18700*/  STL.64 [R1+0x298], R10 ;  /* 0x0002980a01007387 */ /* 0x000fe80000100a00 */
[----:B------:R-:W2:Y:S04]  /*18710*/  LDL.LU R4, [R1+0xe0] ;  /* 0x0000e00001047983 */ /* 0x000ea80000300800 */
[----:B------:R-:W2:Y:S04]  /*18720*/  LDL.LU R5, [R1+0xe4] ;  /* 0x0000e40001057983 */ /* 0x000ea80000300800 */
[----:B------:R-:W3:Y:S04]  /*18730*/  LDL.LU R6, [R1+0xe8] ;  /* 0x0000e80001067983 */ /* 0x000ee80000300800 */
[----:B------:R-:W3:Y:S04]  /*18740*/  LDL.LU R7, [R1+0xec] ;  /* 0x0000ec0001077983 */ /* 0x000ee80000300800 */
[----:B---3--:R-:W-:Y:S04]  /*18750*/  STL.64 [R1+0xcb0], R6 ;  /* 0x000cb00601007387 */ /* 0x008fe80000100a00 */
[----:B--2---:R0:W-:Y:S04]  /*18760*/  STL.64 [R1+0xca8], R4 ;  /* 0x000ca80401007387 */ /* 0x0041e80000100a00 */
[----:B0-----:R-:W2:Y:S04]  /*18770*/  LDL.LU R4, [R1+0x100] ;  /* 0x0001000001047983 */ /* 0x001ea80000300800 */
[----:B------:R-:W2:Y:S04]  /*18780*/  LDL.LU R5, [R1+0x104] ;  /* 0x0001040001057983 */ /* 0x000ea80000300800 */
[----:B------:R-:W3:Y:S04]  /*18790*/  LDL.LU R6, [R1+0x108] ;  /* 0x0001080001067983 */ /* 0x000ee80000300800 */
[----:B------:R-:W3:Y:S04]  /*187a0*/  LDL.LU R7, [R1+0x10c] ;  /* 0x00010c0001077983 */ /* 0x000ee80000300800 */
[----:B------:R-:W4:Y:S04]  /*187b0*/  LDL.LU R8, [R1+0x220] ;  /* 0x0002200001087983 */ /* 0x000f280000300800 */
[----:B------:R-:W4:Y:S04]  /*187c0*/  LDL.LU R9, [R1+0x224] ;  /* 0x0002240001097983 */ /* 0x000f280000300800 */
[----:B------:R-:W4:Y:S04]  /*187d0*/  LDL.LU R10, [R1+0x228] ;  /* 0x00022800010a7983 */ /* 0x000f280000300800 */
[----:B------:R-:W4:Y:S04]  /*187e0*/  LDL.LU R11, [R1+0x22c] ;  /* 0x00022c00010b7983 */ /* 0x000f280000300800 */
[----:B------:R-:W4:Y:S04]  /*187f0*/  LDL.64 R26, [R1+0x28] ;  /* 0x00002800011a7983 */ /* 0x000f280000100a00 */
[----:B---3--:R-:W-:Y:S04]  /*18800*/  STL.64 [R1+0xcc0], R6 ;  /* 0x000cc00601007387 */ /* 0x008fe80000100a00 */
[----:B--2---:R0:W-:Y:S04]  /*18810*/  STL.64 [R1+0xcb8], R4 ;  /* 0x000cb80401007387 */ /* 0x0041e80000100a00 */
[----:B0-----:R-:W2:Y:S04]  /*18820*/  LDL.LU R4, [R1+0x110] ;  /* 0x0001100001047983 */ /* 0x001ea80000300800 */
[----:B------:R-:W2:Y:S04]  /*18830*/  LDL.LU R5, [R1+0x114] ;  /* 0x0001140001057983 */ /* 0x000ea80000300800 */
[----:B------:R-:W3:Y:S04]  /*18840*/  LDL.LU R6, [R1+0x118] ;  /* 0x0001180001067983 */ /* 0x000ee80000300800 */
[----:B------:R-:W3:Y:S04]  /*18850*/  LDL.LU R7, [R1+0x11c] ;  /* 0x00011c0001077983 */ /* 0x000ee80000300800 */
[----:B------:R-:W2:Y:S01]  /*18860*/  LDL.LU R20, [R1+0x210] ;  /* 0x0002100001147983 */ /* 0x000ea20000300800 */
[----:B------:R-:W-:-:S03]  /*18870*/  IMAD.MOV.U32 R24, RZ, RZ, R22 ;  /* 0x000000ffff187224 */ /* 0x000fc600078e0016 */
[----:B------:R-:W4:Y:S01]  /*18880*/  LDL.LU R21, [R1+0x214] ;  /* 0x0002140001157983 */ /* 0x000f220000300800 */
[----:B------:R-:W-:-:S03]  /*18890*/  IMAD.MOV.U32 R15, RZ, RZ, R23 ;  /* 0x000000ffff0f7224 */ /* 0x000fc600078e0017 */
[----:B------:R-:W4:Y:S04]  /*188a0*/  LDL.LU R22, [R1+0x218] ;  /* 0x0002180001167983 */ /* 0x000f280000300800 */
[----:B------:R-:W4:Y:S04]  /*188b0*/  LDL.LU R23, [R1+0x21c] ;  /* 0x00021c0001177983 */ /* 0x000f280000300800 */
[----:B---3--:R0:W-:Y:S04]  /*188c0*/  STL.64 [R1+0xcd0], R6 ;  /* 0x000cd00601007387 */ /* 0x0081e80000100a00 */
[----:B--2---:R-:W-:Y:S01]  /*188d0*/  STL.64 [R1+0xcc8], R4 ;  /* 0x000cc80401007387 */ /* 0x004fe20000100a00 */
[----:B0-----:R-:W-:-:S02]  /*188e0*/  IMAD.MOV.U32 R6, RZ, RZ, R29 ;  /* 0x000000ffff067224 */ /* 0x001fc400078e001d */
[----:B------:R-:W-:-:S05]  /*188f0*/  IMAD.MOV.U32 R7, RZ, RZ, R25 ;  /* 0x000000ffff077224 */ /* 0x000fca00078e0019 */
[----:B------:R0:W-:Y:S02]  /*18900*/  STL.64 [R1+0xce0], R6 ;  /* 0x000ce00601007387 */ /* 0x0001e40000100a00 */
[----:B0-----:R-:W-:Y:S02]  /*18910*/  IMAD.MOV.U32 R6, RZ, RZ, R24 ;  /* 0x000000ffff067224 */ /* 0x001fe400078e0018 */
[----:B------:R-:W-:-:S05]  /*18920*/  IMAD.MOV.U32 R7, RZ, RZ, R15 ;  /* 0x000000ffff077224 */ /* 0x000fca00078e000f */
[----:B------:R0:W-:Y:S02]  /*18930*/  STL.64 [R1+0xcf8], R6 ;  /* 0x000cf80601007387 */ /* 0x0001e40000100a00 */
[----:B0-----:R-:W-:Y:S02]  /*18940*/  IMAD.MOV.U32 R6, RZ, RZ, R14 ;  /* 0x000000ffff067224 */ /* 0x001fe400078e000e */
[----:B------:R-:W-:-:S05]  /*18950*/  IMAD.MOV.U32 R7, RZ, RZ, R13 ;  /* 0x000000ffff077224 */ /* 0x000fca00078e000d */
[----:B------:R0:W-:Y:S02]  /*18960*/  STL.64 [R1+0xd10], R6 ;  /* 0x000d100601007387 */ /* 0x0001e40000100a00 */
[----:B0-----:R-:W-:Y:S02]  /*18970*/  IMAD.MOV.U32 R6, RZ, RZ, R12 ;  /* 0x000000ffff067224 */ /* 0x001fe400078e000c */
[----:B------:R-:W2:Y:S04]  /*18980*/  LDL.LU R12, [R1+0x1e0] ;  /* 0x0001e000010c7983 */ /* 0x000ea80000300800 */
[----:B------:R-:W2:Y:S04]  /*18990*/  LDL.LU R13, [R1+0x1e4] ;  /* 0x0001e400010d7983 */ /* 0x000ea80000300800 */
[----:B------:R-:W3:Y:S04]  /*189a0*/  LDL.LU R14, [R1+0x1e8] ;  /* 0x0001e800010e7983 */ /* 0x000ee80000300800 */
[----:B------:R-:W3:Y:S01]  /*189b0*/  LDL.LU R15, [R1+0x1ec] ;  /* 0x0001ec00010f7983 */ /* 0x000ee20000300800 */
[----:B----4-:R-:W-:Y:S01]  /*189c0*/  HMMA.16816.F32 R8, R16, R26, R8 ;  /* 0x0000001a1008723c */ /* 0x010fe20000001808 */
[----:B------:R-:W-:-:S02]  /*189d0*/  IMAD.MOV.U32 R7, RZ, RZ, R2 ;  /* 0x000000ffff077224 */ /* 0x000fc400078e0002 */
[----:B------:R-:W-:Y:S02]  /*189e0*/  IMAD.MOV.U32 R4, RZ, RZ, R26 ;  /* 0x000000ffff047224 */ /* 0x000fe400078e001a */
[----:B------:R-:W-:-:S14]  /*189f0*/  IMAD.MOV.U32 R2, RZ, RZ, R27 ;  /* 0x000000ffff027224 */ /* 0x000fdc00078e001b */
[----:B------:R-:W-:Y:S01]  /*18a00*/  IMAD.MOV.U32 R25, RZ, RZ, R11 ;  /* 0x000000ffff197224 */ /* 0x000fe200078e000b */
[----:B---3--:R-:W-:Y:S04]  /*18a10*/  STL.64 [R1+0xd40], R14 ;  /* 0x000d400e01007387 */ /* 0x008fe80000100a00 */
[----:B--2---:R0:W-:Y:S04]  /*18a20*/  STL.64 [R1+0xd38], R12 ;  /* 0x000d380c01007387 */ /* 0x0041e80000100a00 */
[----:B0-----:R-:W2:Y:S04]  /*18a30*/  LDL.LU R12, [R1+0x200] ;  /* 0x00020000010c7983 */ /* 0x001ea80000300800 */
[----:B------:R-:W2:Y:S04]  /*18a40*/  LDL.LU R13, [R1+0x204] ;  /* 0x00020400010d7983 */ /* 0x000ea80000300800 */
[----:B------:R-:W2:Y:S04]  /*18a50*/  LDL.LU R14, [R1+0x208] ;  /* 0x00020800010e7983 */ /* 0x000ea80000300800 */
[----:B------:R-:W2:Y:S04]  /*18a60*/  LDL.LU R15, [R1+0x20c] ;  /* 0x00020c00010f7983 */ /* 0x000ea80000300800 */
[----:B------:R-:W3:Y:S04]  /*18a70*/  LDL.LU.64 R26, [R1+0xd68] ;  /* 0x000d6800011a7983 */ /* 0x000ee80000300a00 */
[----:B------:R-:W-:Y:S04]  /*18a80*/  STL.64 [R1+0x220], R8 ;  /* 0x0002200801007387 */ /* 0x000fe80000100a00 */
[----:B------:R0:W-:Y:S04]  /*18a90*/  STL.64 [R1+0x228], R10 ;  /* 0x0002280a01007387 */ /* 0x0001e80000100a00 */
[----:B0-----:R-:W4:Y:S01]  /*18aa0*/  LDL.LU.64 R10, [R1+0xd60] ;  /* 0x000d6000010a7983 */ /* 0x001f220000300a00 */
[----:B------:R-:W-:-:S05]  /*18ab0*/  IMAD.MOV.U32 R24, RZ, RZ, R9 ;  /* 0x000000ffff187224 */ /* 0x000fca00078e0009 */
[----:B------:R-:W-:Y:S04]  /*18ac0*/  STL [R1+0xa58], R24 ;  /* 0x000a581801007387 */ /* 0x000fe80000100800 */
[----:B------:R-:W-:Y:S01]  /*18ad0*/  STL [R1+0xa54], R25 ;  /* 0x000a541901007387 */ /* 0x000fe20000100800 */
[----:B----4-:R-:W-:-:S15]  /*18ae0*/  HMMA.16816.F32 R20, R16, R10, R20 ;  /* 0x0000000a1014723c */ /* 0x010fde0000001814 */
[----:B------:R-:W-:-:S04]  /*18af0*/  NOP ;  /* 0x0000000000007918 */ /* 0x000fc80000000000 */
[----:B------:R-:W-:Y:S04]  /*18b00*/  STL.64 [R1+0x210], R20 ;  /* 0x0002101401007387 */ /* 0x000fe80000100a00 */
[----:B------:R0:W-:Y:S04]  /*18b10*/  STL.64 [R1+0x218], R22 ;  /* 0x0002181601007387 */ /* 0x0001e80000100a00 */
[----:B0-----:R-:W2:Y:S04]  /*18b20*/  LDL.LU.64 R22, [R1+0xd58] ;  /* 0x000d580001167983 */ /* 0x001ea80000300a00 */
[----:B------:R0:W-:Y:S04]  /*18b30*/  STL.64 [R1+0xcd8], R10 ;  /* 0x000cd80a01007387 */ /* 0x0001e80000100a00 */
[----:B------:R-:W4:Y:S04]  /*18b40*/  LDL.LU R8, [R1+0x120] ;  /* 0x0001200001087983 */ /* 0x000f280000300800 */
[----:B------:R-:W4:Y:S04]  /*18b50*/  LDL.LU R9, [R1+0x124] ;  /* 0x0001240001097983 */ /* 0x000f280000300800 */
[----:B0-----:R-:W2:Y:S01]  /*18b60*/  LDL.LU R10, [R1+0x128] ;  /* 0x00012800010a7983 */ /* 0x001ea20000300800 */
[----:B---3--:R-:W-:-:S03]  /*18b70*/  IMAD.MOV.U32 R11, RZ, RZ, R26 ;  /* 0x000000ffff0b7224 */ /* 0x008fc600078e001a */
[----:B------:R-:W3:Y:S04]  /*18b80*/  LDL.LU R26, [R1+0xd54] ;  /* 0x000d5400011a7983 */ /* 0x000ee80000300800 */
[----:B--2---:R-:W-:Y:S04]  /*18b90*/  STL.64 [R1+0xcf0], R10 ;  /* 0x000cf00a01007387 */ /* 0x004fe80000100a00 */
[----:B----4-:R0:W-:Y:S04]  /*18ba0*/  STL.64 [R1+0xce8], R8 ;  /* 0x000ce80801007387 */ /* 0x0101e80000100a00 */
[----:B0-----:R-:W2:Y:S04]  /*18bb0*/  LDL.LU R8, [R1+0x130] ;  /* 0x0001300001087983 */ /* 0x001ea80000300800 */
[----:B------:R-:W2:Y:S04]  /*18bc0*/  LDL.LU R9, [R1+0x134] ;  /* 0x0001340001097983 */ /* 0x000ea80000300800 */
[----:B------:R-:W4:Y:S01]  /*18bd0*/  LDL.LU R10, [R1+0x138] ;  /* 0x00013800010a7983 */ /* 0x000f220000300800 */
[----:B------:R-:W-:-:S03]  /*18be0*/  IMAD.MOV.U32 R11, RZ, RZ, R27 ;  /* 0x000000ffff0b7224 */ /* 0x000fc600078e001b */
[----:B------:R-:W2:Y:S01]  /*18bf0*/  LDL.LU R27, [R1+0xd50] ;  /* 0x000d5000011b7983 */ /* 0x000ea20000300800 */
[----:B------:R-:W-:Y:S03]  /*18c00*/  HMMA.16816.F32 R12, R16, R22, R12 ;  /* 0x00000016100c723c */ /* 0x000fe6000000180c */
[----:B----4-:R-:W-:Y:S04]  /*18c10*/  STL.64 [R1+0xd08], R10 ;  /* 0x000d080a01007387 */ /* 0x010fe80000100a00 */
[----:B--2---:R0:W-:Y:S04]  /*18c20*/  STL.64 [R1+0xd00], R8 ;  /* 0x000d000801007387 */ /* 0x0041e80000100a00 */
[----:B0-----:R-:W2:Y:S04]  /*18c30*/  LDL.LU R8, [R1+0x140] ;  /* 0x0001400001087983 */ /* 0x001ea80000300800 */
[----:B------:R-:W2:Y:S04]  /*18c40*/  LDL.LU R9, [R1+0x144] ;  /* 0x0001440001097983 */ /* 0x000ea80000300800 */
[----:B------:R-:W4:Y:S01]  /*18c50*/  LDL.LU R10, [R1+0x148] ;  /* 0x00014800010a7983 */ /* 0x000f220000300800 */
[----:B---3--:R-:W-:-:S03]  /*18c60*/  IMAD.MOV.U32 R11, RZ, RZ, R26 ;  /* 0x000000ffff0b7224 */ /* 0x008fc600078e001a */
[----:B------:R-:W3:Y:S04]  /*18c70*/  LDL.LU R26, [R1+0xd4c] ;  /* 0x000d4c00011a7983 */ /* 0x000ee80000300800 */
[----:B----4-:R-:W-:Y:S04]  /*18c80*/  STL.64 [R1+0xd20], R10 ;  /* 0x000d200a01007387 */ /* 0x010fe80000100a00 */
[----:B--2---:R0:W-:Y:S02]  /*18c90*/  STL.64 [R1+0xd18], R8 ;  /* 0x000d180801007387 */ /* 0x0041e40000100a00 */
[----:B0-----:R-:W-:-:S02]  /*18ca0*/  IMAD.MOV.U32 R8, RZ, RZ, R27 ;  /* 0x000000ffff087224 */ /* 0x001fc400078e001b */
[----:B------:R-:W3:Y:S04]  /*18cb0*/  LDL.LU R27, [R1+0xd48] ;  /* 0x000d4800011b7983 */ /* 0x000ee80000300800 */
[----:B------:R-:W2:Y:S04]  /*18cc0*/  LDL.LU R9, [R1+0x154] ;  /* 0x0001540001097983 */ /* 0x000ea80000300800 */
[----:B------:R-:W2:Y:S04]  /*18cd0*/  LDL.LU R10, [R1+0x158] ;  /* 0x00015800010a7983 */ /* 0x000ea80000300800 */
[----:B------:R-:W2:Y:S04]  /*18ce0*/  LDL.LU R11, [R1+0x15c] ;  /* 0x00015c00010b7983 */ /* 0x000ea80000300800 */
[----:B------:R-:W-:Y:S04]  /*18cf0*/  STL.64 [R1+0x200], R12 ;  /* 0x0002000c01007387 */ /* 0x000fe80000100a00 */
[----:B------:R0:W-:Y:S04]  /*18d00*/  STL.64 [R1+0x208], R14 ;  /* 0x0002080e01007387 */ /* 0x0001e80000100a00 */
[----:B0-----:R-:W3:Y:S04]  /*18d10*/  LDL.LU.64 R14, [R1+0xd40] ;  /* 0x000d4000010e7983 */ /* 0x001ee80000300a00 */
[----:B------:R-:W3:Y:S02]  /*18d20*/  LDL.LU.64 R12, [R1+0xd38] ;  /* 0x000d3800010c7983 */ /* 0x000ee40000300a00 */
[----:B---3--:R-:W-:Y:S02]  /*18d30*/  HMMA.16816.F32 R16, R16, R26, R12 ;  /* 0x0000001a1010723c */ /* 0x008fe4000000180c */
[----:B------:R-:W2:Y:S04]  /*18d40*/  LDL.LU.64 R14, [R1+0xd30] ;  /* 0x000d3000010e7983 */ /* 0x000ea80000300a00 */
[----:B------:R-:W2:-:S13]  /*18d50*/  LDL.LU.64 R12, [R1+0xd28] ;  /* 0x000d2800010c7983 */ /* 0x000e9a0000300a00 */
[----:B------:R-:W-:Y:S04]  /*18d60*/  STL.64 [R1+0x1e0], R16 ;  /* 0x0001e01001007387 */ /* 0x000fe80000100a00 */
[----:B------:R0:W-:Y:S02]  /*18d70*/  STL.64 [R1+0x1e8], R18 ;  /* 0x0001e81201007387 */ /* 0x0001e40000100a00 */
[----:B0-----:R-:W-:Y:S02]  /*18d80*/  IMAD.MOV.U32 R18, RZ, RZ, R4 ;  /* 0x000000ffff127224 */ /* 0x001fe400078e0004 */
[----:B------:R-:W-:-:S05]  /*18d90*/  IMAD.MOV.U32 R17, RZ, RZ, R16 ;  /* 0x000000ffff117224 */ /* 0x000fca00078e0010 */
[----:B------:R-:W-:Y:S01]  /*18da0*/  STL [R1+0xa5c], R17 ;  /* 0x000a5c1101007387 */ /* 0x000fe20000100800 */
        /* <DEDUP_REMOVED lines=19> */
[----:B------:R-:W2:-:S15]  /*18ee0*/  LDL.LU.64 R10, [R1+0xcd8] ;  /* 0x000cd800010a7983 */ /* 0x000e9e0000300a00 */
[----:B------:R-:W-:Y:S02]  /*18ef0*/  NOP ;  /* 0x0000000000007918 */ /* 0x000fe40000000000 */
[----:B------:R-:W-:Y:S04]  /*18f00*/  STL.64 [R1+0x330], R4 ;  /* 0x0003300401007387 */ /* 0x000fe80000100a00 */
[----:B------:R0:W-:Y:S04]  /*18f10*/  STL.64 [R1+0x338], R6 ;  /* 0x0003380601007387 */ /* 0x0001e80000100a00 */
[----:B0-----:R-:W3:Y:S04]  /*18f20*/  LDL.LU.64 R6, [R1+0xcd0] ;  /* 0x000cd00001067983 */ /* 0x001ee80000300a00 */
[----:B------:R-:W3:Y:S01]  /*18f30*/  LDL.LU.64 R4, [R1+0xcc8] ;  /* 0x000cc80001047983 */ /* 0x000ee20000300a00 */
[----:B------:R-:W-:-:S07]  /*18f40*/  IMAD.MOV.U32 R19, RZ, RZ, R2 ;  /* 0x000000ffff137224 */ /* 0x000fce00078e0002 */
[----:B---3--:R-:W-:Y:S01]  /*18f50*/  HMMA.16816.F32 R16, R12, R18, R4 ;  /* 0x000000120c10723c */ /* 0x008fe20000001804 */
[----:B------:R-:W2:Y:S04]  /*18f60*/  LDL.LU.64 R6, [R1+0xcc0] ;  /* 0x000cc00001067983 */ /* 0x000ea80000300a00 */
[----:B------:R-:W2:-:S14]  /*18f70*/  LDL.LU.64 R4, [R1+0xcb8] ;  /* 0x000cb80001047983 */ /* 0x000e9c0000300a00 */
[----:B------:R-:W-:Y:S04]  /*18f80*/  STL.64 [R1+0x320], R16 ;  /* 0x0003201001007387 */ /* 0x000fe80000100a00 */
[----:B------:R-:W-:Y:S04]  /*18f90*/  STL.64 [R1+0x328], R18 ;  /* 0x0003281201007387 */ /* 0x000fe80000100a00 */
[----:B------:R0:W-:Y:S04]  /*18fa0*/  STL [R1+0xa60], R16 ;  /* 0x000a601001007387 */ /* 0x0001e80000100800 */
[----:B0-----:R-:W3:Y:S04]  /*18fb0*/  LDL.LU R16, [R1+0xf0] ;  /* 0x0000f00001107983 */ /* 0x001ee80000300800 */
[----:B------:R-:W3:Y:S04]  /*18fc0*/  LDL.LU R17, [R1+0xf4] ;  /* 0x0000f40001117983 */ /* 0x000ee80000300800 */
[----:B------:R-:W3:Y:S04]  /*18fd0*/  LDL.LU R18, [R1+0xf8] ;  /* 0x0000f80001127983 */ /* 0x000ee80000300800 */
[----:B------:R-:W3:Y:S01]  /*18fe0*/  LDL.LU R19, [R1+0xfc] ;  /* 0x0000fc0001137983 */ /* 0x000ee20000300800 */
[C---:B--2---:R-:W-:Y:S03]  /*18ff0*/  HMMA.16816.F32 R8, R12.reuse, R10, R4 ;  /* 0x0000000a0c08723c */ /* 0x044fe60000001804 */
[----:B------:R-:W2:Y:S04]  /*19000*/  LDL.LU.64 R6, [R1+0xcb0] ;  /* 0x000cb00001067983 */ /* 0x000ea80000300a00 */
[----:B------:R-:W2:Y:S01]  /*19010*/  LDL.LU.64 R4, [R1+0xca8] ;  /* 0x000ca80001047983 */ /* 0x000ea20000300a00 */
[C---:B---3--:R-:W-:Y:S11]  /*19020*/  HMMA.16816.F32 R16, R12.reuse, R22, R16 ;  /* 0x000000160c10723c */ /* 0x048ff60000001810 */
[----:B------:R-:W-:Y:S04]  /*19030*/  STL.64 [R1+0x310], R8 ;  /* 0x0003100801007387 */ /* 0x000fe80000100a00 */
[----:B------:R0:W-:Y:S04]  /*19040*/  STL.64 [R1+0x318], R10 ;  /* 0x0003180a01007387 */ /* 0x0001e80000100a00 */
[----:B0-----:R-:W3:Y:S04]  /*19050*/  LDL.LU.64 R10, [R1+0xca0] ;  /* 0x000ca000010a7983 */ /* 0x001ee80000300a00 */
[----:B------:R-:W3:Y:S04]  /*19060*/  LDL.LU.64 R8, [R1+0xc98] ;  /* 0x000c980001087983 */ /* 0x000ee80000300a00 */
[----:B------:R0:W-:Y:S04]  /*19070*/  STL.64 [R1+0x300], R16 ;  /* 0x0003001001007387 */ /* 0x0001e80000100a00 */
[----:B------:R1:W-:Y:S04]  /*19080*/  STL.64 [R1+0x308], R18 ;  /* 0x0003081201007387 */ /* 0x0003e80000100a00 */
[----:B0-----:R-:W3:Y:S04]  /*19090*/  LDL.LU R16, [R1+0x1d0] ;  /* 0x0001d00001107983 */ /* 0x001ee80000300800 */
[----:B------:R-:W3:Y:S04]  /*190a0*/  LDL.LU R17, [R1+0x1d4] ;  /* 0x0001d40001117983 */ /* 0x000ee80000300800 */
[----:B-1----:R-:W3:Y:S04]  /*190b0*/  LDL.LU R18, [R1+0x1d8] ;  /* 0x0001d80001127983 */ /* 0x002ee80000300800 */
[----:B------:R-:W3:Y:S04]  /*190c0*/  LDL.LU R19, [R1+0x1dc] ;  /* 0x0001dc0001137983 */ /* 0x000ee80000300800 */
[----:B------:R0:W-:Y:S04]  /*190d0*/  STL.64 [R1+0xc80], R22 ;  /* 0x000c801601007387 */ /* 0x0001e80000100a00 */
[----:B------:R-:W4:Y:S04]  /*190e0*/  LDL.LU R20, [R1+0x1c0] ;  /* 0x0001c00001147983 */ /* 0x000f280000300800 */
[----:B------:R-:W4:Y:S04]  /*190f0*/  LDL.LU R21, [R1+0x1c4] ;  /* 0x0001c40001157983 */ /* 0x000f280000300800 */
[----:B0-----:R-:W3:Y:S04]  /*19100*/  LDL.LU R22, [R1+0x1c8] ;  /* 0x0001c80001167983 */ /* 0x001ee80000300800 */
[----:B------:R-:W3:Y:S01]  /*19110*/  LDL.LU R23, [R1+0x1cc] ;  /* 0x0001cc0001177983 */ /* 0x000ee20000300800 */
[----:B--2---:R-:W-:Y:S03]  /*19120*/  HMMA.16816.F32 R4, R12, R26, R4 ;  /* 0x0000001a0c04723c */ /* 0x004fe60000001804 */
[----:B---3--:R0:W-:Y:S04]  /*19130*/  STL.64 [R1+0xc90], R22 ;  /* 0x000c901601007387 */ /* 0x0081e80000100a00 */
[----:B----4-:R-:W-:Y:S04]  /*19140*/  STL.64 [R1+0xc88], R20 ;  /* 0x000c881401007387 */ /* 0x010fe80000100a00 */
[----:B0-----:R-:W2:Y:S04]  /*19150*/  LDL.LU.64 R22, [R1+0x68] ;  /* 0x0000680001167983 */ /* 0x001ea80000300a00 */
[----:B------:R0:W-:Y:S04]  /*19160*/  STL.64 [R1+0xc68], R26 ;  /* 0x000c681a01007387 */ /* 0x0001e80000100a00 */
[----:B------:R-:W3:Y:S04]  /*19170*/  LDL.LU R24, [R1+0x1b0] ;  /* 0x0001b00001187983 */ /* 0x000ee80000300800 */
[----:B------:R-:W-:Y:S04]  /*19180*/  STL.64 [R1+0x2f0], R4 ;  /* 0x0002f00401007387 */ /* 0x000fe80000100a00 */
[----:B------:R-:W-:Y:S04]  /*19190*/  STL.64 [R1+0x2f8], R6 ;  /* 0x0002f80601007387 */ /* 0x000fe80000100a00 */
[----:B------:R-:W3:Y:S04]  /*191a0*/  LDL.LU R25, [R1+0x1b4] ;  /* 0x0001b40001197983 */ /* 0x000ee80000300800 */
[----:B0-----:R-:W4:Y:S04]  /*191b0*/  LDL.LU R26, [R1+0x1b8] ;  /* 0x0001b800011a7983 */ /* 0x001f280000300800 */
[----:B------:R-:W4:Y:S04]  /*191c0*/  LDL.LU R27, [R1+0x1bc] ;  /* 0x0001bc00011b7983 */ /* 0x000f280000300800 */
[----:B----4-:R0:W-:Y:S04]  /*191d0*/  STL.64 [R1+0xc78], R26 ;  /* 0x000c781a01007387 */ /* 0x0101e80000100a00 */
[----:B---3--:R-:W-:Y:S04]  /*191e0*/  STL.64 [R1+0xc70], R24 ;  /* 0x000c701801007387 */ /* 0x008fe80000100a00 */
[----:B0-----:R-:W3:Y:S04]  /*191f0*/  LDL.LU.64 R26, [R1+0x58] ;  /* 0x00005800011a7983 */ /* 0x001ee80000300a00 */
[----:B------:R-:W4:Y:S04]  /*19200*/  LDL.LU.64 R14, [R1+0x38] ;  /* 0x00003800010e7983 */ /* 0x000f280000300a00 */
[----:B----4-:R0:W-:Y:S04]  /*19210*/  STL.64 [R1+0xc60], R14 ;  /* 0x000c600e01007387 */ /* 0x0101e80000100a00 */
[----:B0-----:R-:W4:Y:S04]  /*19220*/  LDL.LU.64 R14, [R1+0x48] ;  /* 0x00004800010e7983 */ /* 0x001f280000300a00 */
[----:B------:R-:W2:Y:S04]  /*19230*/  LDL.LU R4, [R1+0x170] ;  /* 0x0001700001047983 */ /* 0x000ea80000300800 */
[----:B------:R-:W2:Y:S04]  /*19240*/  LDL.LU R5, [R1+0x174] ;  /* 0x0001740001057983 */ /* 0x000ea80000300800 */
[----:B------:R-:W2:Y:S04]  /*19250*/  LDL.LU R6, [R1+0x178] ;  /* 0x0001780001067983 */ /* 0x000ea80000300800 */
[----:B------:R-:W2:Y:S04]  /*19260*/  LDL.LU R7, [R1+0x17c] ;  /* 0x00017c0001077983 */ /* 0x000ea80000300800 */
[----:B--2---:R0:W-:Y:S04]  /*19270*/  STL.64 [R1+0xc38], R6 ;  /* 0x000c380601007387 */ /* 0x0041e80000100a00 */
[----:B------:R-:W-:Y:S04]  /*19280*/  STL.64 [R1+0xc30], R4 ;  /* 0x000c300401007387 */ /* 0x000fe80000100a00 */
[----:B0-----:R-:W2:Y:S01]  /*19290*/  LDL.LU.64 R6, [R1+0x18] ;  /* 0x0000180001067983 */ /* 0x001ea20000300a00 */
[----:B------:R-:W-:Y:S03]  /*192a0*/  HMMA.16816.F32 R16, R8, R22, R16 ;  /* 0x000000160810723c */ /* 0x000fe60000001810 */
        /* <DEDUP_REMOVED lines=8> */
[----:B------:R-:W-:Y:S01]  /*19330*/  STL.64 [R1+0x288], R18 ;  /* 0x0002881201007387 */ /* 0x000fe20000100a00 */
[----:B0-----:R-:W-:-:S02]  /*19340*/  IMAD.MOV.U32 R17, RZ, RZ, R22 ;  /* 0x000000ffff117224 */ /* 0x001fc400078e0016 */
[----:B------:R-:W-:Y:S02]  /*19350*/  IMAD.MOV.U32 R16, RZ, RZ, R23 ;  /* 0x000000ffff107224 */ /* 0x000fe400078e0017 */
[----:B------:R-:W3:Y:S04]  /*19360*/  LDL.LU.64 R22, [R1+0xc90] ;  /* 0x000c900001167983 */ /* 0x000ee80000300a00 */
[----:B------:R-:W3:Y:S02]  /*19370*/  LDL.LU.64 R20, [R1+0xc88] ;  /* 0x000c880001147983 */ /* 0x000ee40000300a00 */
[----:B---3--:R-:W-:-:S15]  /*19380*/  HMMA.16816.F32 R20, R8, R26, R20 ;  /* 0x0000001a0814723c */ /* 0x008fde0000001814 */
[----:B------:R-:W-:-:S04]  /*19390*/  NOP ;  /* 0x0000000000007918 */ /* 0x000fc80000000000 */
[----:B------:R0:W-:Y:S04]  /*193a0*/  STL.64 [R1+0x1d0], R20 ;  /* 0x0001d01401007387 */ /* 0x0001e80000100a00 */
[----:B------:R1:W-:Y:S01]  /*193b0*/  STL.64 [R1+0x1d8], R22 ;  /* 0x0001d81601007387 */ /* 0x0003e20000100a00 */
[----:B0-----:R-:W-:-:S03]  /*193c0*/  IMAD.MOV.U32 R21, RZ, RZ, R26 ;  /* 0x000000ffff157224 */ /* 0x001fc600078e001a */
[----:B-1----:R-:W3:Y:S01]  /*193d0*/  LDL.LU.64 R22, [R1+0xc80] ;  /* 0x000c800001167983 */ /* 0x002ee20000300a00 */
[----:B------:R-:W-:-:S03]  /*193e0*/  IMAD.MOV.U32 R20, RZ, RZ, R27 ;  /* 0x000000ffff147224 */ /* 0x000fc600078e001b */
[----:B------:R-:W4:Y:S04]  /*193f0*/  LDL.LU.64 R26, [R1+0xc78] ;  /* 0x000c7800011a7983 */ /* 0x000f280000300a00 */
[----:B------:R-:W4:Y:S02]  /*19400*/  LDL.LU.64 R24, [R1+0xc70] ;  /* 0x000c700001187983 */ /* 0x000f240000300a00 */
[----:B----4-:R-:W-:Y:S02]  /*19410*/  HMMA.16816.F32 R24, R8, R14, R24 ;  /* 0x0000000e0818723c */ /* 0x010fe40000001818 */
[----:B---3--:R-:W-:Y:S04]  /*19420*/  STL.64 [R1+0xc48], R22 ;  /* 0x000c481601007387 */ /* 0x008fe80000100a00 */
[----:B------:R0:W-:Y:S04]  /*19430*/  STL.64 [R1+0xc40], R20 ;  /* 0x000c401401007387 */ /* 0x0001e80000100a00 */
[----:B0-----:R-:W3:Y:S04]  /*19440*/  LDL.LU R20, [R1+0x180] ;  /* 0x0001800001147983 */ /* 0x001ee80000300800 */
[----:B------:R-:W3:Y:S04]  /*19450*/  LDL.LU R21, [R1+0x184] ;  /* 0x0001840001157983 */ /* 0x000ee80000300800 */
[----:B------:R-:W3:Y:S04]  /*19460*/  LDL.LU R22, [R1+0x188] ;  /* 0x0001880001167983 */ /* 0x000ee80000300800 */
[----:B------:R-:W3:Y:S04]  /*19470*/  LDL.LU R23, [R1+0x18c] ;  /* 0x00018c0001177983 */ /* 0x000ee80000300800 */
[----:B------:R0:W-:Y:S04]  /*19480*/  STL.64 [R1+0x1c0], R24 ;  /* 0x0001c01801007387 */ /* 0x0001e80000100a00 */
[----:B------:R1:W-:Y:S01]  /*19490*/  STL.64 [R1+0x1c8], R26 ;  /* 0x0001c81a01007387 */ /* 0x0003e20000100a00 */
[----:B0-----:R-:W-:-:S03]  /*194a0*/  IMAD.MOV.U32 R25, RZ, RZ, R14 ;  /* 0x000000ffff197224 */ /* 0x001fc600078e000e */
[----:B-1----:R-:W4:Y:S01]  /*194b0*/  LDL.LU.64 R26, [R1+0xc68] ;  /* 0x000c6800011a7983 */ /* 0x002f220000300a00 */
[----:B------:R-:W-:-:S03]  /*194c0*/  IMAD.MOV.U32 R24, RZ, RZ, R15 ;  /* 0x000000ffff187224 */ /* 0x000fc600078e000f */
[----:B------:R-:W2:Y:S02]  /*194d0*/  LDL.LU.64 R14, [R1+0xc60] ;  /* 0x000c6000010e7983 */ /* 0x000ea40000300a00 */
[----:B--2---:R-:W-:Y:S01]  /*194e0*/  HMMA.16816.F32 R4, R8, R14, R4 ;  /* 0x0000000e0804723c */ /* 0x004fe20000001804 */
[----:B------:R-:W-:Y:S02]  /*194f0*/  IMAD.MOV.U32 R2, RZ, RZ, R14 ;  /* 0x000000ffff027224 */ /* 0x000fe400078e000e */
[----:B------:R-:W-:-:S15]  /*19500*/  IMAD.MOV.U32 R29, RZ, RZ, R15 ;  /* 0x000000ffff1d7224 */ /* 0x000fde00078e000f */
[----:B------:R-:W-:Y:S01]  /*19510*/  NOP ;  /* 0x0000000000007918 */ /* 0x000fe20000000000 */
[----:B------:R-:W-:Y:S02]  /*19520*/  IMAD.MOV.U32 R14, RZ, RZ, R4 ;  /* 0x000000ffff0e7224 */ /* 0x000fe400078e0004 */
[----:B------:R-:W-:Y:S01]  /*19530*/  IMAD.MOV.U32 R15, RZ, RZ, R6 ;  /* 0x000000ffff0f7224 */ /* 0x000fe200078e0006 */
[----:B------:R-:W-:Y:S01]  /*19540*/  STL.64 [R1+0x1b0], R4 ;  /* 0x0001b00401007387 */ /* 0x000fe20000100a00 */
[----:B------:R-:W-:-:S03]  /*19550*/  IMAD.MOV.U32 R19, RZ, RZ, R7 ;  /* 0x000000ffff137224 */ /* 0x000fc600078e0007 */
[----:B------:R0:W-:Y:S04]  /*19560*/  STL.64 [R1+0x1b8], R6 ;  /* 0x0001b80601007387 */ /* 0x0001e80000100a00 */
[----:B0-----:R-:W2:Y:S04]  /*19570*/  LDL.LU.64 R6, [R1+0xc58] ;  /* 0x000c580001067983 */ /* 0x001ea80000300a00 */
[----:B------:R0:W-:Y:S04]  /*19580*/  STL [R1+0xa70], R14 ;  /* 0x000a700e01007387 */ /* 0x0001e80000100800 */
[----:B------:R1:W-:Y:S04]  /*19590*/  STL [R1+0xa6c], R15 ;  /* 0x000a6c0f01007387 */ /* 0x0003e80000100800 */
[----:B------:R-:W2:Y:S04]  /*195a0*/  LDL.LU R12, [R1+0x190] ;  /* 0x00019000010c7983 */ /* 0x000ea80000300800 */
[----:B------:R-:W2:Y:S04]  /*195b0*/  LDL.LU R13, [R1+0x194] ;  /* 0x00019400010d7983 */ /* 0x000ea80000300800 */
[----:B0-----:R-:W2:Y:S04]  /*195c0*/  LDL.LU R14, [R1+0x198] ;  /* 0x00019800010e7983 */ /* 0x001ea80000300800 */
[----:B-1----:R-:W2:Y:S01]  /*195d0*/  LDL.LU R15, [R1+0x19c] ;  /* 0x00019c00010f7983 */ /* 0x002ea20000300800 */
[----:B------:R-:W-:-:S05]  /*195e0*/  IMAD.MOV.U32 R18, RZ, RZ, R5 ;  /* 0x000000ffff127224 */ /* 0x000fca00078e0005 */
[----:B------:R-:W-:Y:S04]  /*195f0*/  STL [R1+0xa68], R18 ;  /* 0x000a681201007387 */ /* 0x000fe80000100800 */
[----:B------:R-:W-:Y:S01]  /*19600*/  STL [R1+0xa64], R19 ;  /* 0x000a641301007387 */ /* 0x000fe20000100800 */
[----:B--2---:R-:W-:-:S15]  /*19610*/  HMMA.16816.F32 R12, R8, R6, R12 ;  /* 0x00000006080c723c */ /* 0x004fde000000180c */
[----:B------:R-:W-:-:S04]  /*19620*/  NOP ;  /* 0x0000000000007918 */ /* 0x000fc80000000000 */
[----:B------:R0:W-:Y:S04]  /*19630*/  STL.64 [R1+0x1a0], R12 ;  /* 0x0001a00c01007387 */ /* 0x0001e80000100a00 */
[----:B------:R1:W-:Y:S01]  /*19640*/  STL.64 [R1+0x1a8], R14 ;  /* 0x0001a80e01007387 */ /* 0x0003e20000100a00 */
[----:B0-----:R-:W-:Y:S02]  /*19650*/  IMAD.MOV.U32 R13, RZ, RZ, R7 ;  /* 0x000000ffff0d7224 */ /* 0x001fe400078e0007 */
[----:B-1----:R-:W-:Y:S02]  /*19660*/  IMAD.MOV.U32 R14, RZ, RZ, R6 ;  /* 0x000000ffff0e7224 */ /* 0x002fe400078e0006 */
[----:B------:R-:W3:Y:S02]  /*19670*/  LDL.LU.64 R6, [R1+0xc50] ;  /* 0x000c500001067983 */ /* 0x000ee40000300a00 */
[----:B---3--:R-:W-:Y:S01]  /*19680*/  HMMA.16816.F32 R20, R8, R6, R20 ;  /* 0x000000060814723c */ /* 0x008fe20000001814 */
[----:B------:R-:W-:-:S02]  /*19690*/  IMAD.MOV.U32 R15, RZ, RZ, R6 ;  /* 0x000000ffff0f7224 */ /* 0x000fc400078e0006 */
[----:B------:R-:W-:-:S15]  /*196a0*/  IMAD.MOV.U32 R12, RZ, RZ, R7 ;  /* 0x000000ffff0c7224 */ /* 0x000fde00078e0007 */
[----:B------:R-:W-:Y:S01]  /*196b0*/  NOP ;  /* 0x0000000000007918 */ /* 0x000fe20000000000 */
[----:B------:R-:W-:Y:S04]  /*196c0*/  STL.64 [R1+0x150], R20 ;  /* 0x0001501401007387 */ /* 0x000fe80000100a00 */
[----:B------:R0:W-:Y:S04]  /*196d0*/  STL.64 [R1+0x158], R22 ;  /* 0x0001581601007387 */ /* 0x0001e80000100a00 */
[----:B0-----:R-:W2:Y:S04]  /*196e0*/  LDL.LU.64 R22, [R1+0xc48] ;  /* 0x000c480001167983 */ /* 0x001ea80000300a00 */
[----:B------:R-:W3:Y:S04]  /*196f0*/  LDL.LU.64 R20, [R1+0xc40] ;  /* 0x000c400001147983 */ /* 0x000ee80000300a00 */
[----:B------:R-:W2:Y:S04]  /*19700*/  LDL.LU.64 R6, [R1+0xc38] ;  /* 0x000c380001067983 */ /* 0x000ea80000300a00 */
[----:B------:R-:W2:Y:S04]  /*19710*/  LDL.LU.64 R4, [R1+0xc30] ;  /* 0x000c300001047983 */ /* 0x000ea80000300a00 */
[----:B------:R-:W3:Y:S01]  /*19720*/  LDL.LU R19, [R1+0x430] ;  /* 0x0004300001137983 */ /* 0x000ee20000300800 */
[----:B------:R-:W-:Y:S01]  /*19730*/  IMAD.MOV.U32 R18, RZ, RZ, R2 ;  /* 0x000000ffff127224 */ /* 0x000fe200078e0002 */
[----:B--2---:R-:W-:Y:S02]  /*19740*/  HMMA.16816.F32 R4, R8, R22, R4 ;  /* 0x000000160804723c */ /* 0x004fe40000001804 */
[----:B---3--:R0:W-:Y:S04]  /*19750*/  STL [R1+0xba4], R19 ;  /* 0x000ba41301007387 */ /* 0x0081e80000100800 */
[----:B------:R-:W2:Y:S01]  /*19760*/  LDL.LU R2, [R1+0xc28] ;  /* 0x000c280001027983 */ /* 0x000ea20000300800 */
[----:B0-----:R-:W-:-:S05]  /*19770*/  IMAD.MOV.U32 R19, RZ, RZ, R29 ;  /* 0x000000ffff137224 */ /* 0x001fca00078e001d */
[----:B------:R0:W-:Y:S02]  /*19780*/  STL.64 [R1+0xbb0], R18 ;  /* 0x000bb01201007387 */ /* 0x0001e40000100a00 */
[----:B0-----:R-:W-:Y:S02]  /*19790*/  IMAD.MOV.U32 R18, RZ, RZ, R25 ;  /* 0x000000ffff127224 */ /* 0x001fe400078e0019 */
[----:B------:R-:W-:-:S05]  /*197a0*/  IMAD.MOV.U32 R19, RZ, RZ, R24 ;  /* 0x000000ffff137224 */ /* 0x000fca00078e0018 */
[----:B------:R0:W-:Y:S02]  /*197b0*/  STL.64 [R1+0xbc8], R18 ;  /* 0x000bc81201007387 */ /* 0x0001e40000100a00 */
[----:B0-----:R-:W-:Y:S02]  /*197c0*/  IMAD.MOV.U32 R18, RZ, RZ, R21 ;  /* 0x000000ffff127224 */ /* 0x001fe400078e0015 */
[----:B------:R-:W-:-:S05]  /*197d0*/  IMAD.MOV.U32 R19, RZ, RZ, R20 ;  /* 0x000000ffff137224 */ /* 0x000fca00078e0014 */
[----:B------:R-:W-:Y:S04]  /*197e0*/  STL.64 [R1+0xbe0], R18 ;  /* 0x000be01201007387 */ /* 0x000fe80000100a00 */
[----:B------:R-:W-:Y:S04]  /*197f0*/  STL.64 [R1+0x140], R4 ;  /* 0x0001400401007387 */ /* 0x000fe80000100a00 */
[----:B------:R0:W-:Y:S04]  /*19800*/  STL.64 [R1+0x148], R6 ;  /* 0x0001480601007387 */ /* 0x0001e80000100a00 */
[----:B0-----:R-:W3:Y:S04]  /*19810*/  LDL.LU.64 R6, [R1+0xc20] ;  /* 0x000c200001067983 */ /* 0x001ee80000300a00 */
[----:B------:R-:W2:Y:S04]  /*19820*/  LDL.LU.64 R4, [R1+0xc18] ;  /* 0x000c180001047983 */ /* 0x000ea80000300a00 */
[----:B------:R0:W-:Y:S02]  /*19830*/  STL.64 [R1+0xb60], R22 ;  /* 0x000b601601007387 */ /* 0x0001e40000100a00 */
[----:B0-----:R-:W-:-:S02]  /*19840*/  IMAD.MOV.U32 R22, RZ, RZ, R15 ;  /* 0x000000ffff167224 */ /* 0x001fc400078e000f */
[----:B------:R-:W-:-:S05]  /*19850*/  IMAD.MOV.U32 R23, RZ, RZ, R12 ;  /* 0x000000ffff177224 */ /* 0x000fca00078e000c */
[----:B------:R0:W-:Y:S04]  /*19860*/  STL.64 [R1+0xb78], R22 ;  /* 0x000b781601007387 */ /* 0x0001e80000100a00 */
[----:B------:R-:W4:Y:S04]  /*19870*/  LDL.LU R20, [R1+0x160] ;  /* 0x0001600001147983 */ /* 0x000f280000300800 */
[----:B------:R-:W4:Y:S04]  /*19880*/  LDL.LU R21, [R1+0x164] ;  /* 0x0001640001157983 */ /* 0x000f280000300800 */
[----:B0-----:R-:W4:Y:S04]  /*19890*/  LDL.LU R22, [R1+0x168] ;  /* 0x0001680001167983 */ /* 0x001f280000300800 */
[----:B------:R-:W4:Y:S01]  /*198a0*/  LDL.LU R23, [R1+0x16c] ;  /* 0x00016c0001177983 */ /* 0x000f220000300800 */
[----:B---3--:R-:W-:-:S02]  /*198b0*/  IMAD.MOV.U32 R24, RZ, RZ, R7 ;  /* 0x000000ffff187224 */ /* 0x008fc400078e0007 */
[----:B------:R-:W-:Y:S01]  /*198c0*/  IMAD.MOV.U32 R25, RZ, RZ, R6 ;  /* 0x000000ffff197224 */ /* 0x000fe200078e0006 */
[----:B----4-:R-:W-:Y:S01]  /*198d0*/  HMMA.16816.F32 R8, R8, R26, R20 ;  /* 0x0000001a0808723c */ /* 0x010fe20000001814 */
[----:B------:R-:W-:Y:S02]  /*198e0*/  IMAD.MOV.U32 R18, RZ, RZ, R17 ;  /* 0x000000ffff127224 */ /* 0x000fe400078e0011 */
[----:B------:R-:W-:Y:S01]  /*198f0*/  IMAD.MOV.U32 R19, RZ, RZ, R16 ;  /* 0x000000ffff137224 */ /* 0x000fe200078e0010 */
[----:B------:R-:W0:-:S15]  /*19900*/  LDC R21, c[0x0][0x3a8] ;  /* 0x0000ea00ff157b82 */ /* 0x000e1e0000000800 */
[----:B------:R-:W-:Y:S04]  /*19910*/  STL.64 [R1+0x130], R8 ;  /* 0x0001300801007387 */ /* 0x000fe80000100a00 */
[----:B------:R-:W-:Y:S04]  /*19920*/  STL.64 [R1+0x138], R10 ;  /* 0x0001380a01007387 */ /* 0x000fe80000100a00 */
[----:B------:R2:W-:Y:S04]  /*19930*/  STL.64 [R1+0xba8], R26 ;  /* 0x000ba81a01007387 */ /* 0x0005e80000100a00 */
[----:B------:R-:W3:Y:S04]  /*19940*/  LDL.LU R7, [R1+0xc14] ;  /* 0x000c140001077983 */ /* 0x000ee80000300800 */
[----:B------:R-:W4:Y:S01]  /*19950*/  LDL.LU R6, [R1+0xc10] ;  /* 0x000c100001067983 */ /* 0x000f220000300800 */
[----:B--2---:R-:W-:-:S02]  /*19960*/  IMAD.MOV.U32 R26, RZ, RZ, R5 ;  /* 0x000000ffff1a7224 */ /* 0x004fc400078e0005 */
[----:B------:R-:W-:Y:S01]  /*19970*/  IMAD.MOV.U32 R27, RZ, RZ, R4 ;  /* 0x000000ffff1b7224 */ /* 0x000fe200078e0004 */
[----:B------:R-:W2:Y:S04]  /*19980*/  LDL.LU R5, [R1+0xc0c] ;  /* 0x000c0c0001057983 */ /* 0x000ea80000300800 */
[----:B------:R-:W2:Y:S04]  /*19990*/  LDL.LU R4, [R1+0xc08] ;  /* 0x000c080001047983 */ /* 0x000ea80000300800 */
[----:B------:R-:W-:Y:S04]  /*199a0*/  STL.64 [R1+0xbc0], R26 ;  /* 0x000bc01a01007387 */ /* 0x000fe80000100a00 */
[----:B------:R1:W-:Y:S04]  /*199b0*/  STL.64 [R1+0xbb8], R24 ;  /* 0x000bb81801007387 */ /* 0x0003e80000100a00 */
[----:B-1----:R-:W2:Y:S04]  /*199c0*/  LDL.LU R24, [R1+0xb0] ;  /* 0x0000b00001187983 */ /* 0x002ea80000300800 */
[----:B------:R-:W2:Y:S04]  /*199d0*/  LDL.LU R25, [R1+0xb4] ;  /* 0x0000b40001197983 */ /* 0x000ea80000300800 */
[----:B------:R-:W2:Y:S04]  /*199e0*/  LDL.LU R26, [R1+0xb8] ;  /* 0x0000b800011a7983 */ /* 0x000ea80000300800 */
[----:B------:R-:W2:Y:S04]  /*199f0*/  LDL.LU R27, [R1+0xbc] ;  /* 0x0000bc00011b7983 */ /* 0x000ea80000300800 */
[----:B--2---:R4:W-:Y:S04]  /*19a00*/  STL.64 [R1+0xbd8], R26 ;  /* 0x000bd81a01007387 */ /* 0x0049e80000100a00 */
[----:B------:R1:W-:Y:S01]  /*19a10*/  STL.64 [R1+0xbd0], R24 ;  /* 0x000bd01801007387 */ /* 0x0003e20000100a00 */
[----:B----4-:R-:W-:-:S02]  /*19a20*/  IMAD.MOV.U32 R26, RZ, RZ, R6 ;  /* 0x000000ffff1a7224 */ /* 0x010fc400078e0006 */
[----:B-1----:R-:W-:Y:S02]  /*19a30*/  IMAD.MOV.U32 R24, RZ, RZ, R4 ;  /* 0x000000ffff187224 */ /* 0x002fe400078e0004 */
[----:B---3--:R-:W-:Y:S01]  /*19a40*/  IMAD.MOV.U32 R27, RZ, RZ, R7 ;  /* 0x000000ffff1b7224 */ /* 0x008fe200078e0007 */
[----:B------:R-:W2:Y:S01]  /*19a50*/  LDL.LU R4, [R1+0xc04] ;  /* 0x000c040001047983 */ /* 0x000ea20000300800 */
[----:B------:R-:W-:-:S03]  /*19a60*/  IMAD.MOV.U32 R25, RZ, RZ, R5 ;  /* 0x000000ffff197224 */ /* 0x000fc600078e0005 */
[----:B------:R-:W2:Y:S04]  /*19a70*/  LDL.LU R5, [R1+0xc00] ;  /* 0x000c000001057983 */ /* 0x000ea80000300800 */
[----:B------:R-:W2:Y:S04]  /*19a80*/  LDL.LU R6, [R1+0xbfc] ;  /* 0x000bfc0001067983 */ /* 0x000ea80000300800 */
[----:B------:R-:W2:Y:S04]  /*19a90*/  LDL.LU R7, [R1+0xbf8] ;  /* 0x000bf80001077983 */ /* 0x000ea80000300800 */
[----:B------:R-:W-:Y:S04]  /*19aa0*/  STL.64 [R1+0xbf0], R26 ;  /* 0x000bf01a01007387 */ /* 0x000fe80000100a00 */
[----:B------:R1:W-:Y:S04]  /*19ab0*/  STL.64 [R1+0xbe8], R24 ;  /* 0x000be81801007387 */ /* 0x0003e80000100a00 */
[----:B-1----:R-:W2:Y:S04]  /*19ac0*/  LDL.LU R24, [R1+0xd0] ;  /* 0x0000d00001187983 */ /* 0x002ea80000300800 */
[----:B------:R-:W2:Y:S04]  /*19ad0*/  LDL.LU R25, [R1+0xd4] ;  /* 0x0000d40001197983 */ /* 0x000ea80000300800 */
[----:B------:R-:W2:Y:S04]  /*19ae0*/  LDL.LU R26, [R1+0xd8] ;  /* 0x0000d800011a7983 */ /* 0x000ea80000300800 */
[----:B------:R-:W2:Y:S01]  /*19af0*/  LDL.LU R27, [R1+0xdc] ;  /* 0x0000dc00011b7983 */ /* 0x000ea20000300800 */
[----:B------:R-:W-:-:S02]  /*19b00*/  IMAD.MOV.U32 R11, RZ, RZ, R8 ;  /* 0x000000ffff0b7224 */ /* 0x000fc400078e0008 */
[----:B------:R-:W-:Y:S01]  /*19b10*/  IMAD.MOV.U32 R12, RZ, RZ, R10 ;  /* 0x000000ffff0c7224 */ /* 0x000fe200078e000a */
[----:B------:R-:W3:Y:S04]  /*19b20*/  LDL.LU.64 R8, [R1+0x3b8] ;  /* 0x0003b80001087983 */ /* 0x000ee80000300a00 */
[----:B------:R-:W-:Y:S01]  /*19b30*/  STL [R1+0xa78], R11 ;  /* 0x000a780b01007387 */ /* 0x000fe20000100800 */
[----:B------:R-:W-:-:S03]  /*19b40*/  IMAD.MOV.U32 R23, RZ, RZ, R13 ;  /* 0x000000ffff177224 */ /* 0x000fc600078e000d */
[----:B------:R1:W-:Y:S04]  /*19b50*/  STL [R1+0xa74], R12 ;  /* 0x000a740c01007387 */ /* 0x0003e80000100800 */
[----:B-1----:R-:W4:Y:S01]  /*19b60*/  LDL.LU.64 R12, [R1+0x3b0] ;  /* 0x0003b000010c7983 */ /* 0x002f220000300a00 */
[----:B--2---:R-:W-:Y:S03]  /*19b70*/  HMMA.16816.F32 R16, R4, R18, R24 ;  /* 0x000000120410723c */ /* 0x004fe60000001818 */
[----:B------:R-:W2:Y:S04]  /*19b80*/  LDL.LU.64 R26, [R1+0xbf0] ;  /* 0x000bf000011a7983 */ /* 0x000ea80000300a00 */
[----:B------:R-:W2:-:S12]  /*19b90*/  LDL.LU.64 R24, [R1+0xbe8] ;  /* 0x000be80001187983 */ /* 0x000e980000300a00 */
[----:B------:R-:W-:Y:S04]  /*19ba0*/  STL.64 [R1+0x2e0], R16 ;  /* 0x0002e01001007387 */ /* 0x000fe80000100a00 */
[----:B------:R1:W-:Y:S04]  /*19bb0*/  STL.64 [R1+0x2e8], R18 ;  /* 0x0002e81201007387 */ /* 0x0003e80000100a00 */
[----:B-1----:R-:W2:Y:S02]  /*19bc0*/  LDL.LU.64 R18, [R1+0xbe0] ;  /* 0x000be00001127983 */ /* 0x002ea40000300a00 */
[----:B--2---:R-:W-:Y:S02]  /*19bd0*/  HMMA.16816.F32 R16, R4, R18, R24 ;  /* 0x000000120410723c */ /* 0x004fe40000001818 */
[----:B------:R-:W2:Y:S04]  /*19be0*/  LDL.LU.64 R26, [R1+0xbd8] ;  /* 0x000bd800011a7983 */ /* 0x000ea80000300a00 */
[----:B------:R-:W2:-:S13]  /*19bf0*/  LDL.LU.64 R24, [R1+0xbd0] ;  /* 0x000bd00001187983 */ /* 0x000e9a0000300a00 */
        /* <DEDUP_REMOVED lines=8> */
[----:B-1----:R-:W2:Y:S01]  /*19c80*/  LDL.LU.64 R18, [R1+0xbb0] ;  /* 0x000bb00001127983 */ /* 0x002ea20000300a00 */
[----:B------:R-:W-:Y:S01]  /*19c90*/  IMAD.MOV.U32 R22, RZ, RZ, R14 ;  /* 0x000000ffff167224 */ /* 0x000fe200078e000e */
[----:B--2---:R-:W-:Y:S02]  /*19ca0*/  HMMA.16816.F32 R16, R4, R18, R24 ;  /* 0x000000120410723c */ /* 0x004fe40000001818 */
[----:B------:R-:W2:-:S15]  /*19cb0*/  LDL.LU.64 R26, [R1+0xba8] ;  /* 0x000ba800011a7983 */ /* 0x000e9e0000300a00 */
[----:B------:R-:W-:Y:S02]  /*19cc0*/  NOP ;  /* 0x0000000000007918 */ /* 0x000fe40000000000 */
[----:B------:R-:W-:Y:S01]  /*19cd0*/  IMAD.MOV.U32 R10, RZ, RZ, R19 ;  /* 0x000000ffff0a7224 */ /* 0x000fe200078e0013 */
[----:B------:R-:W-:Y:S04]  /*19ce0*/  STL.64 [R1+0x260], R16 ;  /* 0x0002601001007387 */ /* 0x000fe80000100a00 */
[----:B------:R1:W-:Y:S04]  /*19cf0*/  STL.64 [R1+0x268], R18 ;  /* 0x0002681201007387 */ /* 0x0003e80000100a00 */
[----:B-1----:R-:W2:Y:S04]  /*19d00*/  LDL.LU R19, [R1+0xba4] ;  /* 0x000ba40001137983 */ /* 0x002ea80000300800 */
[----:B------:R-:W-:Y:S04]  /*19d10*/  STL [R1+0xa7c], R10 ;  /* 0x000a7c0a01007387 */ /* 0x000fe80000100800 */
[----:B------:R-:W2:Y:S04]  /*19d20*/  LDL.LU R18, [R1+0x824] ;  /* 0x0008240001127983 */ /* 0x000ea80000300800 */
[----:B------:R-:W2:Y:S04]  /*19d30*/  LDL.LU R15, [R1+0x81c] ;  /* 0x00081c00010f7983 */ /* 0x000ea80000300800 */
[----:B------:R-:W2:Y:S04]  /*19d40*/  LDL.LU R14, [R1+0x814] ;  /* 0x00081400010e7983 */ /* 0x000ea80000300800 */
[----:B--2---:R1:W-:Y:S04]  /*19d50*/  STL.64 [R1+0xb58], R14 ;  /* 0x000b580e01007387 */ /* 0x0043e80000100a00 */
[----:B----4-:R2:W-:Y:S01]  /*19d60*/  STL.64 [R1+0xb50], R12 ;  /* 0x000b500c01007387 */ /* 0x0105e20000100a00 */
[----:B-1----:R-:W-:-:S02]  /*19d70*/  IMAD.MOV.U32 R14, RZ, RZ, R28 ;  /* 0x000000ffff0e7224 */ /* 0x002fc400078e001c */
[----:B--2---:R-:W-:Y:S02]  /*19d80*/  IMAD.MOV.U32 R12, RZ, RZ, R2 ;  /* 0x000000ffff0c7224 */ /* 0x004fe400078e0002 */
[----:B------:R-:W-:Y:S01]  /*19d90*/  IMAD.MOV.U32 R15, RZ, RZ, R0 ;  /* 0x000000ffff0f7224 */ /* 0x000fe200078e0000 */
[----:B------:R-:W2:Y:S01]  /*19da0*/  LDL.LU R2, [R1+0xba0] ;  /* 0x000ba00001027983 */ /* 0x000ea20000300800 */
[----:B------:R-:W-:-:S03]  /*19db0*/  IMAD.MOV.U32 R13, RZ, RZ, R3 ;  /* 0x000000ffff0d7224 */ /* 0x000fc600078e0003 */
[----:B------:R-:W4:Y:S04]  /*19dc0*/  LDL.LU R3, [R1+0xb9c] ;  /* 0x000b9c0001037983 */ /* 0x000f280000300800 */
        /* <DEDUP_REMOVED lines=8> */
[----:B0-----:R-:W-:-:S03]  /*19e50*/  IMAD.SHL.U32 R10, R21, 0x40, RZ ;  /* 0x00000040150a7824 */ /* 0x001fc600078e00ff */
[----:B--2---:R4:W-:Y:S04]  /*19e60*/  STL.64 [R1+0xb88], R14 ;  /* 0x000b880e01007387 */ /* 0x0049e80000100a00 */
[----:B------:R0:W-:Y:S01]  /*19e70*/  STL.64 [R1+0xb80], R12 ;  /* 0x000b800c01007387 */ /* 0x0001e20000100a00 */
[----:B----4-:R-:W-:Y:S02]  /*19e80*/  IMAD.MOV.U32 R14, RZ, RZ, R3 ;  /* 0x000000ffff0e7224 */ /* 0x010fe400078e0003 */
[----:B0-----:R-:W-:Y:S02]  /*19e90*/  IMAD.MOV.U32 R12, RZ, RZ, R0 ;  /* 0x000000ffff0c7224 */ /* 0x001fe400078e0000 */
[----:B------:R-:W-:Y:S02]  /*19ea0*/  IMAD.MOV.U32 R13, RZ, RZ, R28 ;  /* 0x000000ffff0d7224 */ /* 0x000fe400078e001c */
[----:B------:R-:W-:Y:S01]  /*19eb0*/  IMAD.MOV.U32 R15, RZ, RZ, R2 ;  /* 0x000000ffff0f7224 */ /* 0x000fe200078e0002 */
[----:B------:R-:W2:Y:S04]  /*19ec0*/  LDL.LU R0, [R1+0xb90] ;  /* 0x000b900001007983 */ /* 0x000ea80000300800 */
[----:B------:R-:W4:Y:S04]  /*19ed0*/  LDL.LU R16, [R1+0x80c] ;  /* 0x00080c0001107983 */ /* 0x000f280000300800 */
[----:B------:R-:W2:Y:S04]  /*19ee0*/  LDL.LU R17, [R1+0x804] ;  /* 0x0008040001117983 */ /* 0x000ea80000300800 */
[----:B------:R-:W2:Y:S04]  /*19ef0*/  LDL.LU R25, [R1+0x7fc] ;  /* 0x0007fc0001197983 */ /* 0x000ea80000300800 */
[----:B------:R-:W2:Y:S04]  /*19f00*/  LDL.LU R24, [R1+0x820] ;  /* 0x0008200001187983 */ /* 0x000ea80000300800 */
[----:B------:R-:W2:Y:S01]  /*19f10*/  LDL.LU R29, [R1+0x7f4] ;  /* 0x0007f400011d7983 */ /* 0x000ea20000300800 */
[C---:B------:R-:W-:Y:S03]  /*19f20*/  HMMA.16816.F32 R20, R4.reuse, R22, R12 ;  /* 0x000000160414723c */ /* 0x040fe6000000180c */
[----:B------:R-:W2:Y:S04]  /*19f30*/  LDL.LU R28, [R1+0x818] ;  /* 0x00081800011c7983 */ /* 0x000ea80000300800 */
[----:B------:R-:W2:Y:S04]  /*19f40*/  LDL.LU.64 R14, [R1+0xb88] ;  /* 0x000b8800010e7983 */ /* 0x000ea80000300a00 */
[----:B------:R-:W2:Y:S08]  /*19f50*/  LDL.LU.64 R12, [R1+0xb80] ;  /* 0x000b8000010c7983 */ /* 0x000eb00000300a00 */
        /* <DEDUP_REMOVED lines=15> */
[----:B------:R-:W2:Y:S01]  /*1a050*/  LDL.LU.64 R20, [R1+0xb40] ;  /* 0x000b400001147983 */ /* 0x000ea20000300a00 */
[----:B------:R-:W-:-:S05]  /*1a060*/  IMAD.SHL.U32 R10, R10, 0x2, RZ ;  /* 0x000000020a0a7824 */ /* 0x000fca00078e00ff */
[----:B---3--:R-:W-:Y:S01]  /*1a070*/  IADD3 R2, P0, PT, R8, R10, RZ ;  /* 0x0000000a08027210 */ /* 0x008fe20007f1e0ff */
[----:B------:R-:W-:-:S04]  /*1a080*/  VIADD R19, R19, 0x1 ;  /* 0x0000000113137836 */ /* 0x000fc80000000000 */
[--C-:B------:R-:W-:Y:S01]  /*1a090*/  IMAD.X R8, R9, 0x1, R0.reuse, P0 ;  /* 0x0000000109087824 */ /* 0x100fe200000e0600 */
[----:B------:R-:W-:Y:S01]  /*1a0a0*/  STL [R1+0xa80], R2 ;  /* 0x000a800201007387 */ /* 0x000fe20000100800 */
[-C--:B------:R-:W-:Y:S02]  /*1a0b0*/  IADD3 R18, P5, PT, R18, R10.reuse, RZ ;  /* 0x0000000a12127210 */ /* 0x080fe40007fbe0ff */
[-C--:B----4-:R-:W-:Y:S02]  /*1a0c0*/  IADD3 R16, P2, PT, R16, R10.reuse, RZ ;  /* 0x0000000a10107210 */ /* 0x090fe40007f5e0ff */
[-C--:B------:R-:W-:Y:S02]  /*1a0d0*/  IADD3 R17, P3, PT, R17, R10.reuse, RZ ;  /* 0x0000000a11117210 */ /* 0x080fe40007f7e0ff */
[-C--:B------:R-:W-:Y:S01]  /*1a0e0*/  IADD3 R25, P4, PT, R25, R10.reuse, RZ ;  /* 0x0000000a19197210 */ /* 0x080fe20007f9e0ff */
[----:B------:R-:W-:Y:S01]  /*1a0f0*/  IMAD.X R24, R24, 0x1, R0, P5 ;  /* 0x0000000118187824 */ /* 0x000fe200028e0600 */
[----:B------:R-:W-:-:S02]  /*1a100*/  IADD3 R29, P5, PT, R29, R10, RZ ;  /* 0x0000000a1d1d7210 */ /* 0x000fc40007fbe0ff */
[----:B--2---:R-:W-:-:S05]  /*1a110*/  IADD3 R3, P1, PT, R12, R10, RZ ;  /* 0x0000000a0c037210 */ /* 0x004fca0007f3e0ff */
[----:B------:R-:W-:Y:S01]  /*1a120*/  IMAD.X R9, R13, 0x1, R0, P1 ;  /* 0x000000010d097824 */ /* 0x000fe200008e0600 */
[----:B------:R-:W-:Y:S04]  /*1a130*/  STL [R1+0xa84], R3 ;  /* 0x000a840301007387 */ /* 0x000fe80000100800 */
[----:B------:R-:W-:Y:S04]  /*1a140*/  STL [R1+0xa88], R8 ;  /* 0x000a880801007387 */ /* 0x000fe80000100800 */
[----:B------:R-:W-:Y:S04]  /*1a150*/  STL [R1+0x430], R19 ;  /* 0x0004301301007387 */ /* 0x000fe80000100800 */
[----:B------:R-:W-:Y:S01]  /*1a160*/  STL [R1+0xa8c], R9 ;  /* 0x000a8c0901007387 */ /* 0x000fe20000100800 */
[----:B------:R-:W-:Y:S01]  /*1a170*/  HMMA.16816.F32 R20, R4, R26, R20 ;  /* 0x0000001a0414723c */ /* 0x000fe20000001814 */
[----:B------:R-:W-:-:S02]  /*1a180*/  IADD3 R15, P6, PT, R15, R10, RZ ;  /* 0x0000000a0f0f7210 */ /* 0x000fc40007fde0ff */
[----:B------:R-:W-:-:S15]  /*1a190*/  IADD3 R14, P1, PT, R14, R10, RZ ;  /* 0x0000000a0e0e7210 */ /* 0x000fde0007f3e0ff */
[----:B------:R-:W-:Y:S01]  /*1a1a0*/  NOP ;  /* 0x0000000000007918 */ /* 0x000fe20000000000 */
[----:B------:R-:W-:Y:S02]  /*1a1b0*/  IMAD.MOV.U32 R7, RZ, RZ, R20 ;  /* 0x000000ffff077224 */ /* 0x000fe400078e0014 */
[----:B------:R-:W-:Y:S02]  /*1a1c0*/  IMAD.MOV.U32 R13, RZ, RZ, R22 ;  /* 0x000000ffff0d7224 */ /* 0x000fe400078e0016 */
[----:B------:R-:W-:Y:S02]  /*1a1d0*/  IMAD.MOV.U32 R4, RZ, RZ, R21 ;  /* 0x000000ffff047224 */ /* 0x000fe400078e0015 */
[----:B------:R-:W-:Y:S01]  /*1a1e0*/  IMAD.MOV.U32 R5, RZ, RZ, R23 ;  /* 0x000000ffff057224 */ /* 0x000fe200078e0017 */
[----:B------:R-:W-:Y:S04]  /*1a1f0*/  STL.64 [R1+0x1f0], R20 ;  /* 0x0001f01401007387 */ /* 0x000fe80000100a00 */
[----:B------:R-:W-:Y:S04]  /*1a200*/  STL.64 [R1+0x1f8], R22 ;  /* 0x0001f81601007387 */ /* 0x000fe80000100a00 */
        /* <DEDUP_REMOVED lines=10> */
[----:B------:R0:W-:Y:S01]  /*1a2b0*/  STL [R1+0xb3c], R0 ;  /* 0x000b3c0001007387 */ /* 0x0001e20000100800 */
[----:B------:R-:W-:-:S03]  /*1a2c0*/  IMAD.X R28, R28, 0x1, R0, P6 ;  /* 0x000000011c1c7824 */ /* 0x000fc600030e0600 */
[----:B------:R-:W-:Y:S04]  /*1a2d0*/  STL [R1+0x820], R24 ;  /* 0x0008201801007387 */ /* 0x000fe80000100800 */
[----:B0-----:R-:W2:Y:S04]  /*1a2e0*/  LDL.LU R0, [R1+0x7ec] ;  /* 0x0007ec0001007983 */ /* 0x001ea80000300800 */
[----:B------:R-:W-:Y:S04]  /*1a2f0*/  STL [R1+0x7f4], R29 ;  /* 0x0007f41d01007387 */ /* 0x000fe80000100800 */
[----:B------:R-:W3:Y:S04]  /*1a300*/  LDL.LU R5, [R1+0x7dc] ;  /* 0x0007dc0001057983 */ /* 0x000ee80000300800 */
[----:B------:R-:W-:Y:S04]  /*1a310*/  STL [R1+0x818], R28 ;  /* 0x0008181c01007387 */ /* 0x000fe80000100800 */
[----:B---3--:R0:W-:Y:S04]  /*1a320*/  STL [R1+0xb30], R5 ;  /* 0x000b300501007387 */ /* 0x0081e80000100800 */
[----:B0-----:R-:W3:Y:S04]  /*1a330*/  LDL.LU R5, [R1+0x808] ;  /* 0x0008080001057983 */ /* 0x001ee80000300800 */
[----:B---3--:R0:W-:Y:S04]  /*1a340*/  STL [R1+0xb34], R5 ;  /* 0x000b340501007387 */ /* 0x0081e80000100800 */
[----:B0-----:R-:W3:Y:S01]  /*1a350*/  LDL.LU R5, [R1+0x7e4] ;  /* 0x0007e40001057983 */ /* 0x001ee20000300800 */
[----:B------:R-:W-:-:S02]  /*1a360*/  ISETP.NE.U32.AND P0, PT, R19, UR8, PT ;  /* 0x0000000813007c0c */ /* 0x000fc4000bf05070 */
[----:B--2---:R-:W-:Y:S01]  /*1a370*/  IADD3 R0, P6, PT, R0, R10, RZ ;  /* 0x0000000a00007210 */ /* 0x004fe20007fde0ff */
[----:B---3--:R0:W-:Y:S04]  /*1a380*/  STL [R1+0xb38], R5 ;  /* 0x000b380501007387 */ /* 0x0081e80000100800 */
[----:B0-----:R-:W2:Y:S04]  /*1a390*/  LDL.LU R5, [R1+0x810] ;  /* 0x0008100001057983 */ /* 0x001ea80000300800 */
[----:B------:R-:W3:Y:S04]  /*1a3a0*/  LDL.LU R4, [R1+0x800] ;  /* 0x0008000001047983 */ /* 0x000ee80000300800 */
[----:B------:R-:W4:Y:S04]  /*1a3b0*/  LDL.LU R13, [R1+0x7d4] ;  /* 0x0007d400010d7983 */ /* 0x000f280000300800 */
        /* <DEDUP_REMOVED lines=24> */
[----:B------:R0:W-:Y:S04]  /*1a540*/  STL [R1+0x7ec], R0 ;  /* 0x0007ec0001007387 */ /* 0x0001e80000100800 */
[----:B0-----:R-:W2:Y:S02]  /*1a550*/  LDL.LU R0, [R1+0xb3c] ;  /* 0x000b3c0001007983 */ /* 0x001ea40000300800 */
[----:B--2---:R-:W-:-:S05]  /*1a560*/  IMAD.X R5, R5, 0x1, R0, P1 ;  /* 0x0000000105057824 */ /* 0x004fca00008e0600 */
[----:B------:R0:W-:Y:S04]  /*1a570*/  STL [R1+0x810], R5 ;  /* 0x0008100501007387 */ /* 0x0001e80000100800 */
[----:B0-----:R-:W2:Y:S02]  /*1a580*/  LDL.LU R5, [R1+0xb38] ;  /* 0x000b380001057983 */ /* 0x001ea40000300800 */
[----:B--2---:R-:W-:-:S05]  /*1a590*/  IADD3 R5, P1, PT, R5, R10, RZ ;  /* 0x0000000a05057210 */ /* 0x004fca0007f3e0ff */
[----:B------:R0:W-:Y:S04]  /*1a5a0*/  STL [R1+0x7e4], R5 ;  /* 0x0007e40501007387 */ /* 0x0001e80000100800 */
[----:B0-----:R-:W2:Y:S02]  /*1a5b0*/  LDL.LU R5, [R1+0xb34] ;  /* 0x000b340001057983 */ /* 0x001ea40000300800 */
[----:B--2---:R-:W-:-:S05]  /*1a5c0*/  IMAD.X R5, R5, 0x1, R0, P2 ;  /* 0x0000000105057824 */ /* 0x004fca00010e0600 */
[----:B------:R0:W-:Y:S04]  /*1a5d0*/  STL [R1+0x808], R5 ;  /* 0x0008080501007387 */ /* 0x0001e80000100800 */
[----:B0-----:R-:W2:Y:S01]  /*1a5e0*/  LDL.LU R5, [R1+0xb30] ;  /* 0x000b300001057983 */ /* 0x001ea20000300800 */
[--C-:B---3--:R-:W-:Y:S01]  /*1a5f0*/  IMAD.X R4, R4, 0x1, R0.reuse, P3 ;  /* 0x0000000104047824 */ /* 0x108fe200018e0600 */
[-C--:B----4-:R-:W-:Y:S01]  /*1a600*/  IADD3 R13, P3, PT, R13, R10.reuse, RZ ;  /* 0x0000000a0d0d7210 */ /* 0x090fe20007f7e0ff */
[--C-:B------:R-:W-:Y:S01]  /*1a610*/  IMAD.X R7, R7, 0x1, R0.reuse, P4 ;  /* 0x0000000107077824 */ /* 0x100fe200020e0600 */
[-C--:B------:R-:W-:Y:S01]  /*1a620*/  IADD3 R6, P4, PT, R6, R10.reuse, RZ ;  /* 0x0000000a06067210 */ /* 0x080fe20007f9e0ff */
        /* <DEDUP_REMOVED lines=16> */
[----:B------:R-:W-:Y:S01]  /*1a730*/  IMAD.X R29, R29, 0x1, R0, P3 ;  /* 0x000000011d1d7824 */ /* 0x000fe200018e0600 */
[----:B------:R-:W-:-:S02]  /*1a740*/  IADD3 R28, P3, PT, R28, R10, RZ ;  /* 0x0000000a1c1c7210 */ /* 0x000fc40007f7e0ff */
[----:B--2---:R-:W-:-:S05]  /*1a750*/  IADD3 R5, P2, PT, R5, R10, RZ ;  /* 0x0000000a05057210 */ /* 0x004fca0007f5e0ff */
[----:B------:R-:W-:Y:S04]  /*1a760*/  STL [R1+0x7dc], R5 ;  /* 0x0007dc0501007387 */ /* 0x000fe80000100800 */
[----:B------:R-:W-:Y:S04]  /*1a770*/  STL [R1+0x800], R4 ;  /* 0x0008000401007387 */ /* 0x000fe80000100800 */
[----:B------:R-:W-:Y:S04]  /*1a780*/  STL [R1+0x7d4], R13 ;  /* 0x0007d40d01007387 */ /* 0x000fe80000100800 */
[----:B------:R-:W-:Y:S04]  /*1a790*/  STL [R1+0x7f8], R7 ;  /* 0x0007f80701007387 */ /* 0x000fe80000100800 */
[----:B------:R-:W-:Y:S04]  /*1a7a0*/  STL [R1+0x7cc], R6 ;  /* 0x0007cc0601007387 */ /* 0x000fe80000100800 */
[----:B------:R-:W-:Y:S04]  /*1a7b0*/  STL [R1+0x7f0], R26 ;  /* 0x0007f01a01007387 */ /* 0x000fe80000100800 */
[----:B------:R-:W-:Y:S01]  /*1a7c0*/  STL [R1+0x7c4], R27 ;  /* 0x0007c41b01007387 */ /* 0x000fe20000100800 */
[----:B------:R-:W-:-:S03]  /*1a7d0*/  IMAD.X R9, R9, 0x1, R0, P2 ;  /* 0x0000000109097824 */ /* 0x000fc600010e0600 */
[----:B------:R-:W-:Y:S01]  /*1a7e0*/  STL [R1+0x7e8], R20 ;  /* 0x0007e81401007387 */ /* 0x000fe20000100800 */
[----:B------:R-:W-:-:S03]  /*1a7f0*/  IADD3 R8, P2, PT, R8, R10, RZ ;  /* 0x0000000a08087210 */ /* 0x000fc60007f5e0ff */
        /* <DEDUP_REMOVED lines=12> */
[----:B------:R-:W-:Y:S04]  /*1a8c0*/  STL [R1+0x7b8], R15 ;  /* 0x0007b80f01007387 */ /* 0x000fe80000100800 */
[----:B------:R-:W-:Y:S01]  /*1a8d0*/  STL [R1+0x78c], R14 ;  /* 0x00078c0e01007387 */ /* 0x000fe20000100800 */
[----:B------:R-:W-:-:S03]  /*1a8e0*/  IADD3 R24, P2, PT, R24, R10, RZ ;  /* 0x0000000a18187210 */ /* 0x000fc60007f5e0ff */
[----:B------:R-:W-:Y:S04]  /*1a8f0*/  STL [R1+0x7b0], R16 ;  /* 0x0007b01001007387 */ /* 0x000fe80000100800 */
[----:B------:R-:W-:Y:S04]  /*1a900*/  STL [R1+0x784], R17 ;  /* 0x0007841101007387 */ /* 0x000fe80000100800 */
[----:B------:R-:W-:Y:S04]  /*1a910*/  STL [R1+0x7a8], R25 ;  /* 0x0007a81901007387 */ /* 0x000fe80000100800 */
[----:B------:R0:W-:Y:S04]  /*1a920*/  STL [R1+0xb2c], R10 ;  /* 0x000b2c0a01007387 */ /* 0x0001e80000100800 */
        /* <DEDUP_REMOVED lines=9> */
[----:B--2---:R-:W-:-:S03]  /*1a9c0*/  IMAD.X R10, R10, 0x1, R0, P4 ;  /* 0x000000010a0a7824 */ /* 0x004fc600020e0600 */
        /* <DEDUP_REMOVED lines=30> */
[----:B--2---:R-:W-:-:S05]  /*1abb0*/  IADD3 R5, P4, PT, R5, R10, RZ ;  /* 0x0000000a05057210 */ /* 0x004fca0007f9e0ff */
[----:B------:R0:W-:Y:S04]  /*1abc0*/  STL [R1+0x76c], R5 ;  /* 0x00076c0501007387 */ /* 0x0001e80000100800 */
[----:B0-----:R-:W2:Y:S02]  /*1abd0*/  LDL.LU R5, [R1+0xb28] ;  /* 0x000b280001057983 */ /* 0x001ea40000300800 */
[----:B--2---:R-:W-:-:S05]  /*1abe0*/  IMAD.X R5, R5, 0x1, R0, P5 ;  /* 0x0000000105057824 */ /* 0x004fca00028e0600 */
[----:B------:R0:W-:Y:S04]  /*1abf0*/  STL [R1+0x790], R5 ;  /* 0x0007900501007387 */ /* 0x0001e80000100800 */
[----:B0-----:R-:W2:Y:S02]  /*1ac00*/  LDL.LU R5, [R1+0xb24] ;  /* 0x000b240001057983 */ /* 0x001ea40000300800 */
[----:B--2---:R-:W-:-:S05]  /*1ac10*/  IADD3 R5, P5, PT, R5, R10, RZ ;  /* 0x0000000a05057210 */ /* 0x004fca0007fbe0ff */
[----:B------:R0:W-:Y:S04]  /*1ac20*/  STL [R1+0x764], R5 ;  /* 0x0007640501007387 */ /* 0x0001e80000100800 */
[----:B0-----:R-:W2:Y:S01]  /*1ac30*/  LDL.LU R5, [R1+0xb20] ;  /* 0x000b200001057983 */ /* 0x001ea20000300800 */
[--C-:B----4-:R-:W-:Y:S01]  /*1ac40*/  IMAD.X R13, R13, 0x1, R0.reuse, P1 ;  /* 0x000000010d0d7824 */ /* 0x110fe200008e0600 */
        /* <DEDUP_REMOVED lines=18> */
[----:B------:R-:W-:Y:S01]  /*1ad70*/  IADD3 R25, P5, PT, R25, R10, RZ ;  /* 0x0000000a19197210 */ /* 0x000fe20007fbe0ff */
[----:B------:R-:W-:-:S02]  /*1ad80*/  IMAD.X R28, R28, 0x1, R0, P1 ;  /* 0x000000011c1c7824 */ /* 0x000fc400008e0600 */
[----:B--2---:R-:W-:Y:S01]  /*1ad90*/  IMAD.X R5, R5, 0x1, R0, P6 ;  /* 0x0000000105057824 */ /* 0x004fe200030e0600 */
[----:B---3--:R-:W-:-:S04]  /*1ada0*/  IADD3 R4, P6, PT, R4, R10, RZ ;  /* 0x0000000a04047210 */ /* 0x008fc80007fde0ff */
        /* <DEDUP_REMOVED lines=38> */
[----:B--2---:R-:W-:-:S03]  /*1b010*/  IADD3 R0, P1, PT, R0, R10, RZ ;  /* 0x0000000a00007210 */ /* 0x004fc60007f3e0ff */
        /* <DEDUP_REMOVED lines=557> */
[----:B------:R-:W-:Y:S01]  /*1d2f0*/  IADD3 R19, P5, PT, R19, UR9, RZ ;  /* 0x0000000913137c10 */ /* 0x000fe2000ffbe0ff */
[--C-:B------:R-:W-:Y:S01]  /*1d300*/  IMAD.X R18, R18, 0x1, R0.reuse, P6 ;  /* 0x0000000112127824 */ /* 0x100fe200030e0600 */
[----:B------:R-:W-:Y:S01]  /*1d310*/  IADD3 R15, P6, PT, R15, UR9, RZ ;  /* 0x000000090f0f7c10 */ /* 0x000fe2000ffde0ff */
[--C-:B------:R-:W-:Y:S01]  /*1d320*/  IMAD.X R14, R14, 0x1, R0.reuse, P1 ;  /* 0x000000010e0e7824 */ /* 0x100fe200008e0600 */
[----:B------:R-:W-:Y:S01]  /*1d330*/  IADD3 R16, P1, PT, R16, UR9, RZ ;  /* 0x0000000910107c10 */ /* 0x000fe2000ff3e0ff */
[--C-:B------:R-:W-:Y:S01]  /*1d340*/  IMAD.X R17, R17, 0x1, R0.reuse, P2 ;  /* 0x0000000111117824 */ /* 0x100fe200010e0600 */
[----:B------:R-:W-:Y:S01]  /*1d350*/  IADD3 R25, P2, PT, R25, UR9, RZ ;  /* 0x0000000919197c10 */ /* 0x000fe2000ff5e0ff */
[----:B--2---:R-:W-:Y:S01]  /*1d360*/  IMAD.X R5, R5, 0x1, R0, P3 ;  /* 0x0000000105057824 */ /* 0x004fe200018e0600 */
[----:B---3--:R-:W-:-:S04]  /*1d370*/  IADD3 R4, P3, PT, R4, R10, RZ ;  /* 0x0000000a04047210 */ /* 0x008fc80007f7e0ff */
[----:B------:R0:W-:Y:S04]  /*1d380*/  STL [R1+0x4a0], R5 ;  /* 0x0004a00501007387 */ /* 0x0001e80000100800 */
        /* <DEDUP_REMOVED lines=25> */
[----:B0-----:R-:W2:Y:S01]  /*1d520*/  LDL.LU R5, [R1+0x9b4] ;  /* 0x0009b40001057983 */ /* 0x001ea20000300800 */
[----:B------:R-:W-:Y:S01]  /*1d530*/  IMAD.X R24, R24, 0x1, R0, P3 ;  /* 0x0000000118187824 */ /* 0x000fe200018e0600 */
[----:B------:R-:W-:-:S04]  /*1d540*/  IADD3 R29, P3, PT, R29, UR9, RZ ;  /* 0x000000091d1d7c10 */ /* 0x000fc8000ff7e0ff */
[----:B------:R-:W-:Y:S01]  /*1d550*/  STL [R1+0x440], R24 ;  /* 0x0004401801007387 */ /* 0x000fe20000100800 */
[----:B------:R-:W-:-:S03]  /*1d560*/  IMAD.X R28, R28, 0x1, R0, P4 ;  /* 0x000000011c1c7824 */ /* 0x000fc600020e0600 */
[----:B--2---:R0:W-:Y:S04]  /*1d570*/  STL [R1+0xabc], R5 ;  /* 0x000abc0501007387 */ /* 0x0041e80000100800 */
[----:B------:R1:W-:Y:S04]  /*1d580*/  STL [R1+0x9bc], R29 ;  /* 0x0009bc1d01007387 */ /* 0x0003e80000100800 */
[----:B0-----:R-:W2:Y:S04]  /*1d590*/  LDL.LU R5, [R1+0x9b8] ;  /* 0x0009b80001057983 */ /* 0x001ea80000300800 */
[----:B------:R0:W-:Y:S04]  /*1d5a0*/  STL [R1+0x438], R28 ;  /* 0x0004381c01007387 */ /* 0x0001e80000100800 */
[----:B------:R-:W3:Y:S04]  /*1d5b0*/  LDL.LU R4, [R1+0x838] ;  /* 0x0008380001047983 */ /* 0x000ee80000300800 */
[----:B------:R-:W4:Y:S04]  /*1d5c0*/  LDL.LU R13, [R1+0x9ac] ;  /* 0x0009ac00010d7983 */ /* 0x000f280000300800 */
[----:B------:R-:W3:Y:S04]  /*1d5d0*/  LDL.LU R7, [R1+0x834] ;  /* 0x0008340001077983 */ /* 0x000ee80000300800 */
        /* <DEDUP_REMOVED lines=22> */
[----:B-1----:R-:W4:Y:S04]  /*1d740*/  LDL.LU R29, [R1+0x94c] ;  /* 0x00094c00011d7983 */ /* 0x002f280000300800 */
[----:B0-----:R-:W4:Y:S04]  /*1d750*/  LDL.LU R28, [R1+0x970] ;  /* 0x00097000011c7983 */ /* 0x001f280000300800 */
[----:B------:R0:W-:Y:S04]  /*1d760*/  STL [R1+0xaa0], R0 ;  /* 0x000aa00001007387 */ /* 0x0001e80000100800 */
[----:B0-----:R-:W4:Y:S01]  /*1d770*/  LDL.LU R0, [R1+0x434] ;  /* 0x0004340001007983 */ /* 0x001f220000300800 */
[----:B--2---:R-:W-:-:S05]  /*1d780*/  IADD3 R5, P4, PT, R5, UR9, RZ ;  /* 0x0000000905057c10 */ /* 0x004fca000ff9e0ff */
[----:B------:R0:W-:Y:S04]  /*1d790*/  STL [R1+0x9b8], R5 ;  /* 0x0009b80501007387 */ /* 0x0001e80000100800 */
[----:B0-----:R-:W2:Y:S01]  /*1d7a0*/  LDL.LU R5, [R1+0xabc] ;  /* 0x000abc0001057983 */ /* 0x001ea20000300800 */
[----:B---3--:R-:W-:Y:S02]  /*1d7b0*/  IADD3.X R4, PT, PT, R4, UR6, RZ, P6, !PT ;  /* 0x0000000604047c10 */ /* 0x008fe4000b7fe4ff */
[----:B----4-:R-:W-:Y:S02]  /*1d7c0*/  IADD3 R13, P6, PT, R13, UR9, RZ ;  /* 0x000000090d0d7c10 */ /* 0x010fe4000ffde0ff */
[----:B------:R-:W-:Y:S02]  /*1d7d0*/  IADD3.X R7, PT, PT, R7, UR6, RZ, P1, !PT ;  /* 0x0000000607077c10 */ /* 0x000fe40008ffe4ff */
[----:B------:R-:W-:-:S02]  /*1d7e0*/  IADD3 R6, P1, PT, R6, UR9, RZ ;  /* 0x0000000906067c10 */ /* 0x000fc4000ff3e0ff */
[----:B------:R-:W-:Y:S02]  /*1d7f0*/  IADD3.X R26, PT, PT, R26, UR6, RZ, P2, !PT ;  /* 0x000000061a1a7c10 */ /* 0x000fe400097fe4ff */
[----:B------:R-:W-:Y:S02]  /*1d800*/  IADD3 R27, P2, PT, R27, UR9, RZ ;  /* 0x000000091b1b7c10 */ /* 0x000fe4000ff5e0ff */
[----:B------:R-:W-:Y:S02]  /*1d810*/  IADD3.X R20, PT, PT, R20, UR6, RZ, P3, !PT ;  /* 0x0000000614147c10 */ /* 0x000fe40009ffe4ff */
[----:B------:R-:W-:Y:S02]  /*1d820*/  IADD3 R21, P3, PT, R21, UR9, RZ ;  /* 0x0000000915157c10 */ /* 0x000fe4000ff7e0ff */
[----:B------:R-:W-:Y:S02]  /*1d830*/  IADD3.X R22, PT, PT, R22, UR6, RZ, P4, !PT ;  /* 0x0000000616167c10 */ /* 0x000fe4000a7fe4ff */
[----:B------:R-:W-:-:S02]  /*1d840*/  IADD3 R23, P4, PT, R23, UR9, RZ ;  /* 0x0000000917177c10 */ /* 0x000fc4000ff9e0ff */
[----:B------:R-:W-:-:S05]  /*1d850*/  IADD3.X R0, PT, PT, R0, UR6, RZ, P5, !PT ;  /* 0x0000000600007c10 */ /* 0x000fca000affe4ff */
[----:B------:R0:W-:Y:S01]  /*1d860*/  STL [R1+0x434], R0 ;  /* 0x0004340001007387 */ /* 0x0001e20000100800 */
[----:B------:R-:W-:Y:S02]  /*1d870*/  IADD3.X R3, PT, PT, R3, UR6, RZ, P6, !PT ;  /* 0x0000000603037c10 */ /* 0x000fe4000b7fe4ff */
[----:B------:R-:W-:Y:S02]  /*1d880*/  IADD3 R2, P6, PT, R2, UR9, RZ ;  /* 0x0000000902027c10 */ /* 0x000fe4000ffde0ff */
[----:B------:R-:W-:Y:S02]  /*1d890*/  IADD3.X R10, PT, PT, R10, UR6, RZ, P1, !PT ;  /* 0x000000060a0a7c10 */ /* 0x000fe40008ffe4ff */
[----:B------:R-:W-:Y:S02]  /*1d8a0*/  IADD3 R12, P1, PT, R12, UR9, RZ ;  /* 0x000000090c0c7c10 */ /* 0x000fe4000ff3e0ff */
[----:B------:R-:W-:Y:S02]  /*1d8b0*/  IADD3.X R11, PT, PT, R11, UR6, RZ, P2, !PT ;  /* 0x000000060b0b7c10 */ /* 0x000fe400097fe4ff */
[----:B------:R-:W-:-:S02]  /*1d8c0*/  IADD3 R19, P2, PT, R19, UR9, RZ ;  /* 0x0000000913137c10 */ /* 0x000fc4000ff5e0ff */
[----:B------:R-:W-:Y:S02]  /*1d8d0*/  IADD3.X R18, PT, PT, R18, UR6, RZ, P3, !PT ;  /* 0x0000000612127c10 */ /* 0x000fe40009ffe4ff */
[----:B------:R-:W-:Y:S02]  /*1d8e0*/  IADD3 R15, P3, PT, R15, UR9, RZ ;  /* 0x000000090f0f7c10 */ /* 0x000fe4000ff7e0ff */
[----:B------:R-:W-:Y:S02]  /*1d8f0*/  IADD3.X R14, PT, PT, R14, UR6, RZ, P4, !PT ;  /* 0x000000060e0e7c10 */ /* 0x000fe4000a7fe4ff */
[----:B------:R-:W-:Y:S02]  /*1d900*/  IADD3 R16, P4, PT, R16, UR9, RZ ;  /* 0x0000000910107c10 */ /* 0x000fe4000ff9e0ff */
[----:B--2---:R-:W-:-:S05]  /*1d910*/  IADD3 R5, P5, PT, R5, UR9, RZ ;  /* 0x0000000905057c10 */ /* 0x004fca000ffbe0ff */
[----:B------:R-:W-:Y:S04]  /*1d920*/  STL [R1+0x9b4], R5 ;  /* 0x0009b40501007387 */ /* 0x000fe80000100800 */
[----:B------:R-:W-:Y:S04]  /*1d930*/  STL [R1+0x838], R4 ;  /* 0x0008380401007387 */ /* 0x000fe80000100800 */
[----:B------:R-:W-:Y:S04]  /*1d940*/  STL [R1+0x9ac], R13 ;  /* 0x0009ac0d01007387 */ /* 0x000fe80000100800 */
[----:B------:R-:W-:Y:S04]  /*1d950*/  STL [R1+0x834], R7 ;  /* 0x0008340701007387 */ /* 0x000fe80000100800 */
[----:B------:R-:W-:Y:S04]  /*1d960*/  STL [R1+0x9a4], R6 ;  /* 0x0009a40601007387 */ /* 0x000fe80000100800 */
[----:B------:R-:W-:Y:S04]  /*1d970*/  STL [R1+0x830], R26 ;  /* 0x0008301a01007387 */ /* 0x000fe80000100800 */
[----:B------:R-:W-:Y:S01]  /*1d980*/  STL [R1+0x99c], R27 ;  /* 0x00099c1b01007387 */ /* 0x000fe20000100800 */
[----:B------:R-:W-:-:S03]  /*1d990*/  IADD3.X R9, PT, PT, R9, UR6, RZ, P5, !PT ;  /* 0x0000000609097c10 */ /* 0x000fc6000affe4ff */
[----:B------:R-:W-:Y:S01]  /*1d9a0*/  STL [R1+0x82c], R20 ;  /* 0x00082c1401007387 */ /* 0x000fe20000100800 */
[----:B------:R-:W-:-:S03]  /*1d9b0*/  IADD3 R8, P5, PT, R8, UR9, RZ ;  /* 0x0000000908087c10 */ /* 0x000fc6000ffbe0ff */
        /* <DEDUP_REMOVED lines=19> */
[----:B0-----:R-:W2:Y:S01]  /*1daf0*/  LDL.LU R0, [R1+0x93c] ;  /* 0x00093c0001007983 */ /* 0x001ea20000300800 */
[----:B------:R-:W-:-:S02]  /*1db00*/  IADD3.X R24, PT, PT, R24, UR6, RZ, P6, !PT ;  /* 0x0000000618187c10 */ /* 0x000fc4000b7fe4ff */
[----:B------:R-:W-:-:S03]  /*1db10*/  IADD3 R29, P6, PT, R29, UR9, RZ ;  /* 0x000000091d1d7c10 */ /* 0x000fc6000ffde0ff */
[----:B------:R-:W-:Y:S04]  /*1db20*/  STL [R1+0x978], R24 ;  /* 0x0009781801007387 */ /* 0x000fe80000100800 */
[----:B--2---:R0:W-:Y:S04]  /*1db30*/  STL [R1+0xab4], R0 ;  /* 0x000ab40001007387 */ /* 0x0041e80000100800 */
[----:B------:R-:W-:Y:S04]  /*1db40*/  STL [R1+0x94c], R29 ;  /* 0x00094c1d01007387 */ /* 0x000fe80000100800 */
[----:B0-----:R-:W2:Y:S01]  /*1db50*/  LDL.LU R0, [R1+0x968] ;  /* 0x0009680001007983 */ /* 0x001ea20000300800 */
[----:B------:R-:W-:-:S05]  /*1db60*/  IADD3.X R28, PT, PT, R28, UR6, RZ, P1, !PT ;  /* 0x000000061c1c7c10 */ /* 0x000fca0008ffe4ff */
[----:B------:R-:W-:Y:S04]  /*1db70*/  STL [R1+0x970], R28 ;  /* 0x0009701c01007387 */ /* 0x000fe80000100800 */
[----:B--2---:R0:W-:Y:S04]  /*1db80*/  STL [R1+0xab8], R0 ;  /* 0x000ab80001007387 */ /* 0x0041e80000100800 */
[----:B0-----:R-:W2:Y:S04]  /*1db90*/  LDL.LU R0, [R1+0x944] ;  /* 0x0009440001007983 */ /* 0x001ea80000300800 */
[----:B------:R-:W3:Y:S04]  /*1dba0*/  LDL.LU R5, [R1+0x960] ;  /* 0x0009600001057983 */ /* 0x000ee80000300800 */
[----:B------:R-:W4:Y:S04]  /*1dbb0*/  LDL.LU R4, [R1+0x934] ;  /* 0x0009340001047983 */ /* 0x000f280000300800 */
        /* <DEDUP_REMOVED lines=26> */
[----:B--2---:R-:W-:-:S05]  /*1dd60*/  IADD3 R0, P1, PT, R0, UR9, RZ ;  /* 0x0000000900007c10 */ /* 0x004fca000ff3e0ff */
[----:B------:R0:W-:Y:S04]  /*1dd70*/  STL [R1+0x944], R0 ;  /* 0x0009440001007387 */ /* 0x0001e80000100800 */
[----:B0-----:R-:W2:Y:S02]  /*1dd80*/  LDL.LU R0, [R1+0xab8] ;  /* 0x000ab80001007983 */ /* 0x001ea40000300800 */
[----:B--2---:R-:W-:-:S05]  /*1dd90*/  IADD3.X R0, PT, PT, R0, UR6, RZ, P2, !PT ;  /* 0x0000000600007c10 */ /* 0x004fca00097fe4ff */
        /* <DEDUP_REMOVED lines=23> */
[----:B--2---:R-:W-:-:S05]  /*1df10*/  IADD3 R0, P2, PT, R0, UR9, RZ ;  /* 0x0000000900007c10 */ /* 0x004fca000ff5e0ff */
[----:B------:R0:W-:Y:S04]  /*1df20*/  STL [R1+0x93c], R0 ;  /* 0x00093c0001007387 */ /* 0x0001e80000100800 */
        /* <DEDUP_REMOVED lines=29> */
[----:B0-----:R-:W2:Y:S01]  /*1e100*/  LDL.LU R0, [R1+0x8e8] ;  /* 0x0008e80001007983 */ /* 0x001ea20000300800 */
[----:B------:R-:W-:-:S02]  /*1e110*/  IADD3 R24, P3, PT, R24, UR9, RZ ;  /* 0x0000000918187c10 */ /* 0x000fc4000ff7e0ff */
[----:B------:R-:W-:-:S03]  /*1e120*/  IADD3.X R29, PT, PT, R29, UR6, RZ, P4, !PT ;  /* 0x000000061d1d7c10 */ /* 0x000fc6000a7fe4ff */
[----:B------:R-:W-:Y:S04]  /*1e130*/  STL [R1+0x8d4], R24 ;  /* 0x0008d41801007387 */ /* 0x000fe80000100800 */
[----:B--2---:R0:W-:Y:S04]  /*1e140*/  STL [R1+0xaac], R0 ;  /* 0x000aac0001007387 */ /* 0x0041e80000100800 */
[----:B------:R-:W-:Y:S04]  /*1e150*/  STL [R1+0x8f8], R29 ;  /* 0x0008f81d01007387 */ /* 0x000fe80000100800 */
[----:B0-----:R-:W2:Y:S01]  /*1e160*/  LDL.LU R0, [R1+0x8c4] ;  /* 0x0008c40001007983 */ /* 0x001ea20000300800 */
[----:B------:R-:W-:-:S05]  /*1e170*/  IADD3 R28, P4, PT, R28, UR9, RZ ;  /* 0x000000091c1c7c10 */ /* 0x000fca000ff9e0ff */
        /* <DEDUP_REMOVED lines=31> */
[----:B--2---:R-:W-:-:S05]  /*1e370*/  IADD3.X R0, PT, PT, R0, UR6, RZ, P5, !PT ;  /* 0x0000000600007c10 */ /* 0x004fca000affe4ff */
[----:B------:R0:W-:Y:S04]  /*1e380*/  STL [R1+0x8f0], R0 ;  /* 0x0008f00001007387 */ /* 0x0001e80000100800 */
[----:B0-----:R-:W2:Y:S02]  /*1e390*/  LDL.LU R0, [R1+0xab0] ;  /* 0x000ab00001007983 */ /* 0x001ea40000300800 */
[----:B--2---:R-:W-:-:S05]  /*1e3a0*/  IADD3 R0, P5, PT, R0, UR9, RZ ;  /* 0x0000000900007c10 */ /* 0x004fca000ffbe0ff */
[----:B------:R0:W-:Y:S04]  /*1e3b0*/  STL [R1+0x8c4], R0 ;  /* 0x0008c40001007387 */ /* 0x0001e80000100800 */
[----:B0-----:R-:W2:Y:S01]  /*1e3c0*/  LDL.LU R0, [R1+0xaac] ;  /* 0x000aac0001007983 */ /* 0x001ea20000300800 */
[----:B----4-:R-:W-:Y:S02]  /*1e3d0*/  IADD3.X R4, PT, PT, R4, UR6, RZ, P1, !PT ;  /* 0x0000000604047c10 */ /* 0x010fe40008ffe4ff */
[----:B---3--:R-:W-:Y:S02]  /*1e3e0*/  IADD3 R13, P1, PT, R13, UR9, RZ ;  /* 0x000000090d0d7c10 */ /* 0x008fe4000ff3e0ff */
        /* <DEDUP_REMOVED lines=18> */
[----:B--2---:R-:W-:Y:S02]  /*1e510*/  IADD3.X R0, PT, PT, R0, UR6, RZ, P6, !PT ;  /* 0x0000000600007c10 */ /* 0x004fe4000b7fe4ff */
[----:B------:R-:W-:-:S03]  /*1e520*/  IADD3 R5, P6, PT, R5, UR9, RZ ;  /* 0x0000000905057c10 */ /* 0x000fc6000ffde0ff */
        /* <DEDUP_REMOVED lines=85> */
[----:B--2---:R-:W-:-:S05]  /*1ea80*/  IADD3 R0, P3, PT, R0, UR9, RZ ;  /* 0x0000000900007c10 */ /* 0x004fca000ff7e0ff */
[----:B------:R0:W-:Y:S04]  /*1ea90*/  STL [R1+0x9e0], R0 ;  /* 0x0009e00001007387 */ /* 0x0001e80000100800 */
[----:B0-----:R0:W5:Y:S04]  /*1eaa0*/  LDL.LU R0, [R1+0xaa0] ;  /* 0x000aa00001007983 */ /* 0x0011680000300800 */
[----:B------:R1:W-:Y:S04]  /*1eab0*/  STL [R1+0x868], R7 ;  /* 0x0008680701007387 */ /* 0x0003e80000100800 */
[----:B-1----:R0:W5:Y:S04]  /*1eac0*/  LDL.LU R7, [R1+0xa9c] ;  /* 0x000a9c0001077983 */ /* 0x0021680000300800 */
[----:B------:R1:W-:Y:S04]  /*1ead0*/  STL [R1+0x9e8], R13 ;  /* 0x0009e80d01007387 */ /* 0x0003e80000100800 */
[----:B-1----:R0:W5:Y:S04]  /*1eae0*/  LDL.LU R13, [R1+0xa98] ;  /* 0x000a9800010d7983 */ /* 0x0021680000300800 */
[----:B------:R1:W-:Y:S04]  /*1eaf0*/  STL [R1+0x860], R4 ;  /* 0x0008600401007387 */ /* 0x0003e80000100800 */
[----:B-1----:R0:W5:Y:S04]  /*1eb00*/  LDL.LU R4, [R1+0xa94] ;  /* 0x000a940001047983 */ /* 0x0021680000300800 */
[----:B------:R1:W-:Y:S04]  /*1eb10*/  STL [R1+0x9f0], R5 ;  /* 0x0009f00501007387 */ /* 0x0003e80000100800 */
[----:B-1----:R0:W5:Y:S04]  /*1eb20*/  LDL.LU R5, [R1+0xa90] ;  /* 0x000a900001057983 */ /* 0x0021680000300800 */
[----:B------:R1:W-:Y:S04]  /*1eb30*/  STL [R1+0x858], R9 ;  /* 0x0008580901007387 */ /* 0x0003e80000100800 */
[----:B-1----:R-:W2:Y:S04]  /*1eb40*/  LDL.LU R9, [R1+0xa8c] ;  /* 0x000a8c0001097983 */ /* 0x002ea80000300800 */
[----:B------:R1:W-:Y:S04]  /*1eb50*/  STL [R1+0x9f8], R8 ;  /* 0x0009f80801007387 */ /* 0x0003e80000100800 */
[----:B-1----:R-:W3:Y:S04]  /*1eb60*/  LDL.LU R8, [R1+0xa88] ;  /* 0x000a880001087983 */ /* 0x002ee80000300800 */
[----:B------:R1:W-:Y:S04]  /*1eb70*/  STL [R1+0x854], R3 ;  /* 0x0008540301007387 */ /* 0x0003e80000100800 */
[----:B-1----:R-:W4:Y:S04]  /*1eb80*/  LDL.LU R3, [R1+0xa84] ;  /* 0x000a840001037983 */ /* 0x002f280000300800 */
[----:B------:R1:W-:Y:S04]  /*1eb90*/  STL [R1+0xa00], R2 ;  /* 0x000a000201007387 */ /* 0x0003e80000100800 */
[----:B-1----:R-:W2:Y:S01]  /*1eba0*/  LDL.LU R2, [R1+0xa80] ;  /* 0x000a800001027983 */ /* 0x002ea20000300800 */
[----:B------:R-:W-:-:S03]  /*1ebb0*/  IADD3.X R12, PT, PT, R12, UR6, RZ, P3, !PT ;  /* 0x000000060c0c7c10 */ /* 0x000fc60009ffe4ff */
[----:B------:R1:W-:Y:S01]  /*1ebc0*/  STL [R1+0x850], R10 ;  /* 0x0008500a01007387 */ /* 0x0003e20000100800 */
[----:B------:R-:W-:Y:S02]  /*1ebd0*/  IADD3 R14, P3, PT, R14, UR9, RZ ;  /* 0x000000090e0e7c10 */ /* 0x000fe4000ff7e0ff */
[----:B------:R-:W-:Y:S02]  /*1ebe0*/  IADD3.X R15, PT, PT, R15, UR6, RZ, P4, !PT ;  /* 0x000000060f0f7c10 */ /* 0x000fe4000a7fe4ff */
[----:B------:R-:W-:Y:S02]  /*1ebf0*/  IADD3 R18, P4, PT, R18, UR9, RZ ;  /* 0x0000000912127c10 */ /* 0x000fe4000ff9e0ff */
[----:B------:R-:W-:Y:S01]  /*1ec00*/  IADD3.X R19, PT, PT, R19, UR6, RZ, P5, !PT ;  /* 0x0000000613137c10 */ /* 0x000fe2000affe4ff */
[----:B-1----:R0:W5:Y:S04]  /*1ec10*/  LDL.LU R10, [R1+0xa7c] ;  /* 0x000a7c00010a7983 */ /* 0x0021680000300800 */
[----:B------:R1:W-:Y:S01]  /*1ec20*/  STL [R1+0xa08], R11 ;  /* 0x000a080b01007387 */ /* 0x0003e20000100800 */
[----:B------:R-:W-:-:S02]  /*1ec30*/  IADD3 R16, P5, PT, R16, UR9, RZ ;  /* 0x0000000910107c10 */ /* 0x000fc4000ffbe0ff */
[----:B------:R-:W-:Y:S01]  /*1ec40*/  IADD3.X R17, PT, PT, R17, UR6, RZ, P6, !PT ;  /* 0x0000000611117c10 */ /* 0x000fe2000b7fe4ff */
[----:B-1----:R0:W5:Y:S04]  /*1ec50*/  LDL.LU R11, [R1+0xa78] ;  /* 0x000a7800010b7983 */ /* 0x0021680000300800 */
[----:B------:R1:W-:Y:S01]  /*1ec60*/  STL [R1+0x84c], R12 ;  /* 0x00084c0c01007387 */ /* 0x0003e20000100800 */
[----:B------:R-:W-:-:S03]  /*1ec70*/  IADD3 R24, P6, PT, R24, UR9, RZ ;  /* 0x0000000918187c10 */ /* 0x000fc6000ffde0ff */
[----:B-1----:R0:W5:Y:S04]  /*1ec80*/  LDL.LU R12, [R1+0xa74] ;  /* 0x000a7400010c7983 */ /* 0x0021680000300800 */
[----:B------:R1:W-:Y:S01]  /*1ec90*/  STL [R1+0xa20], R14 ;  /* 0x000a200e01007387 */ /* 0x0003e20000100800 */
[----:B------:R-:W-:-:S03]  /*1eca0*/  IADD3.X R25, PT, PT, R25, UR6, RZ, P1, !PT ;  /* 0x0000000619197c10 */ /* 0x000fc60008ffe4ff */
[----:B-1----:R0:W5:Y:S04]  /*1ecb0*/  LDL.LU R14, [R1+0xa70] ;  /* 0x000a7000010e7983 */ /* 0x0021680000300800 */
[----:B------:R1:W-:Y:S01]  /*1ecc0*/  STL [R1+0x848], R15 ;  /* 0x0008480f01007387 */ /* 0x0003e20000100800 */
[----:B------:R-:W-:-:S03]  /*1ecd0*/  IADD3 R29, P1, PT, R29, UR9, RZ ;  /* 0x000000091d1d7c10 */ /* 0x000fc6000ff3e0ff */
[----:B-1----:R0:W5:Y:S04]  /*1ece0*/  LDL.LU R15, [R1+0xa6c] ;  /* 0x000a6c00010f7983 */ /* 0x0021680000300800 */
[----:B------:R1:W-:Y:S01]  /*1ecf0*/  STL [R1+0xa1c], R18 ;  /* 0x000a1c1201007387 */ /* 0x0003e20000100800 */
[----:B------:R-:W-:-:S03]  /*1ed00*/  IADD3.X R28, PT, PT, R28, UR6, RZ, P2, !PT ;  /* 0x000000061c1c7c10 */ /* 0x000fc600097fe4ff */
[----:B-1----:R0:W5:Y:S04]  /*1ed10*/  LDL.LU R18, [R1+0xa68] ;  /* 0x000a680001127983 */ /* 0x0021680000300800 */
[----:B------:R1:W-:Y:S04]  /*1ed20*/  STL [R1+0x844], R19 ;  /* 0x0008441301007387 */ /* 0x0003e80000100800 */
        /* <DEDUP_REMOVED lines=8> */
[----:B------:R-:W-:Y:S02]  /*1edb0*/  IADD3.X R27, PT, PT, R27, UR6, RZ, P4, !PT ;  /* 0x000000061b1b7c10 */ /* 0x000fe4000a7fe4ff */
[----:B------:R-:W-:Y:S01]  /*1edc0*/  IADD3.X R20, PT, PT, R20, UR6, RZ, P5, !PT ;  /* 0x0000000614147c10 */ /* 0x000fe2000affe4ff */
[----:B-1----:R0:W5:Y:S04]  /*1edd0*/  LDL.LU R24, [R1+0xa58] ;  /* 0x000a580001187983 */ /* 0x0021680000300800 */
[----:B------:R1:W-:Y:S04]  /*1ede0*/  STL [R1+0x9cc], R25 ;  /* 0x0009cc1901007387 */ /* 0x0003e80000100800 */
[----:B-1----:R0:W5:Y:S04]  /*1edf0*/  LDL.LU R25, [R1+0xa54] ;  /* 0x000a540001197983 */ /* 0x0021680000300800 */
[----:B------:R1:W-:Y:S01]  /*1ee00*/  STL [R1+0xa10], R29 ;  /* 0x000a101d01007387 */ /* 0x0003e20000100800 */
[----:B------:R-:W-:-:S03]  /*1ee10*/  IADD3.X R21, PT, PT, R21, UR6, RZ, P6, !PT ;  /* 0x0000000615157c10 */ /* 0x000fc6000b7fe4ff */
[----:B-1----:R0:W5:Y:S04]  /*1ee20*/  LDL.LU R29, [R1+0xa50] ;  /* 0x000a5000011d7983 */ /* 0x0021680000300800 */
[----:B------:R1:W-:Y:S04]  /*1ee30*/  STL [R1+0x9d4], R28 ;  /* 0x0009d41c01007387 */ /* 0x0003e80000100800 */
[----:B------:R-:W-:Y:S04]  /*1ee40*/  STL [R1+0xa0c], R6 ;  /* 0x000a0c0601007387 */ /* 0x000fe80000100800 */
[----:B------:R-:W-:Y:S04]  /*1ee50*/  STL [R1+0x9dc], R26 ;  /* 0x0009dc1a01007387 */ /* 0x000fe80000100800 */
[----:B------:R-:W-:Y:S01]  /*1ee60*/  STL [R1+0x9e4], R27 ;  /* 0x0009e41b01007387 */ /* 0x000fe20000100800 */
[----:B-1----:R-:W1:Y:S03]  /*1ee70*/  S2R R28, SR_TID.X ;  /* 0x00000000001c7919 */ /* 0x002e660000002100 */
[----:B------:R-:W-:Y:S01]  /*1ee80*/  STL [R1+0x9ec], R20 ;  /* 0x0009ec1401007387 */ /* 0x000fe20000100800 */
[----:B------:R-:W-:-:S02]  /*1ee90*/  IADD3.X R22, PT, PT, R22, UR6, RZ, P1, !PT ;  /* 0x0000000616167c10 */ /* 0x000fc40008ffe4ff */
[----:B------:R-:W-:Y:S01]  /*1eea0*/  IADD3.X R23, PT, PT, R23, UR6, RZ, P2, !PT ;  /* 0x0000000617177c10 */ /* 0x000fe200097fe4ff */
[----:B------:R3:W-:Y:S04]  /*1eeb0*/  STL [R1+0x9f4], R21 ;  /* 0x0009f41501007387 */ /* 0x0007e80000100800 */
[----:B------:R0:W-:Y:S01]  /*1eec0*/  STL [R1+0x9fc], R22 ;  /* 0x0009fc1601007387 */ /* 0x0001e20000100800 */
[----:B-1----:R-:W-:-:S05]  /*1eed0*/  LOP3.LUT R28, R28, 0x3f, RZ, 0xc0, !PT ;  /* 0x0000003f1c1c7812 */ /* 0x002fca00078ec0ff */
[----:B------:R-:W-:Y:S02]  /*1eee0*/  IMAD.SHL.U32 R28, R28, 0x2, RZ ;  /* 0x000000021c1c7824 */ /* 0x000fe400078e00ff */
[----:B---3--:R-:W-:Y:S02]  /*1eef0*/  IMAD.MOV.U32 R21, RZ, RZ, R8 ;  /* 0x000000ffff157224 */ /* 0x008fe400078e0008 */
[----:B--2---:R-:W-:Y:S02]  /*1ef00*/  IMAD.MOV.U32 R20, RZ, RZ, R2 ;  /* 0x000000ffff147224 */ /* 0x004fe400078e0002 */
[----:B----4-:R-:W-:Y:S02]  /*1ef10*/  IMAD.MOV.U32 R2, RZ, RZ, R3 ;  /* 0x000000ffff027224 */ /* 0x010fe400078e0003 */
[----:B------:R-:W-:-:S05]  /*1ef20*/  IMAD.MOV.U32 R3, RZ, RZ, R9 ;  /* 0x000000ffff037224 */ /* 0x000fca00078e0009 */
[----:B------:R0:W-:Y:S04]  /*1ef30*/  STL.64 [R1+0x3b0], R2 ;  /* 0x0003b00201007387 */ /* 0x0001e80000100a00 */
[----:B------:R0:W-:Y:S04]  /*1ef40*/  STL [R1+0xa04], R23 ;  /* 0x000a041701007387 */ /* 0x0001e80000100800 */
[----:B------:R0:W-:Y:S01]  /*1ef50*/  STL.64 [R1+0x3b8], R20 ;  /* 0x0003b81401007387 */ /* 0x0001e20000100a00 */
[----:B------:R-:W-:Y:S05]  /*1ef60*/  @P0 BRA `(.L_x_1) ;  /* 0xfffffeb400140947 */ /* 0x000fea000383ffff */
[----:B------:R-:W2:Y:S04]  /*1ef70*/  LDL.LU R26, [R1+0x13c] ;  /* 0x00013c00011a7983 */ /* 0x000ea80000300800 */
[----:B------:R-:W3:Y:S04]  /*1ef80*/  LDL.LU R27, [R1+0x134] ;  /* 0x00013400011b7983 */ /* 0x000ee80000300800 */
[----:B0-----:R-:W4:Y:S04]  /*1ef90*/  LDL.LU R20, [R1+0x2fc] ;  /* 0x0002fc0001147983 */ /* 0x001f280000300800 */
[----:B------:R-:W4:Y:S04]  /*1efa0*/  LDL.LU R21, [R1+0x1ec] ;  /* 0x0001ec0001157983 */ /* 0x000f280000300800 */
[----:B------:R-:W4:Y:S04]  /*1efb0*/  LDL.LU R22, [R1+0x2f4] ;  /* 0x0002f40001167983 */ /* 0x000f280000300800 */
[----:B------:R-:W4:Y:S04]  /*1efc0*/  LDL.LU R23, [R1+0x1e4] ;  /* 0x0001e40001177983 */ /* 0x000f280000300800 */
[----:B-----5:R0:W-:Y:S04]  /*1efd0*/  STL [R1+0xb54], R17 ;  /* 0x000b541101007387 */ /* 0x0201e80000100800 */
        /* <DEDUP_REMOVED lines=9> */
[----:B--2---:R-:W-:-:S02]  /*1f070*/  F2FP.F16.F32.PACK_AB R0, R5, R26 ;  /* 0x0000001a0500723e */ /* 0x004fc400000000ff */
[----:B---3--:R-:W-:-:S03]  /*1f080*/  F2FP.F16.F32.PACK_AB R3, R4, R27 ;  /* 0x0000001b0403723e */ /* 0x008fc600000000ff */
[----:B------:R1:W-:Y:S04]  /*1f090*/  STL [R1+0xac], R0 ;  /* 0x0000ac0001007387 */ /* 0x0003e80000100800 */
[----:B------:R-:W-:Y:S01]  /*1f0a0*/  STL [R1+0xa8], R3 ;  /* 0x0000a80301007387 */ /* 0x000fe20000100800 */
[----:B----4-:R-:W-:-:S03]  /*1f0b0*/  F2FP.F16.F32.PACK_AB R2, R20, R21 ;  /* 0x000000151402723e */ /* 0x010fc600000000ff */
[----:B0-----:R-:W2:Y:S04]  /*1f0c0*/  LDL.LU R17, [R1+0x1e8] ;  /* 0x0001e80001117983 */ /* 0x001ea80000300800 */
[----:B------:R-:W-:Y:S01]  /*1f0d0*/  STL [R1+0xa4], R2 ;  /* 0x0000a40201007387 */ /* 0x000fe20000100800 */
[----:B-1----:R-:W-:-:S03]  /*1f0e0*/  F2FP.F16.F32.PACK_AB R0, R22, R23 ;  /* 0x000000171600723e */ /* 0x002fc600000000ff */
[----:B------:R-:W3:Y:S04]  /*1f0f0*/  LDL.LU R25, [R1+0x24c] ;  /* 0x00024c0001197983 */ /* 0x000ee80000300800 */
[----:B------:R-:W-:Y:S04]  /*1f100*/  STL [R1+0xa0], R0 ;  /* 0x0000a00001007387 */ /* 0x000fe80000100800 */
[----:B---3--:R0:W-:Y:S04]  /*1f110*/  STL [R1+0xb10], R25 ;  /* 0x000b101901007387 */ /* 0x0081e80000100800 */
[----:B0-----:R-:W3:Y:S04]  /*1f120*/  LDL.LU R25, [R1+0x200] ;  /* 0x0002000001197983 */ /* 0x001ee80000300800 */
        /* <DEDUP_REMOVED lines=17> */
[----:B0-----:R-:W2:Y:S04]  /*1f240*/  LDL.LU R25, [R1+0x2f8] ;  /* 0x0002f80001197983 */ /* 0x001ea80000300800 */
[----:B------:R-:W3:Y:S04]  /*1f250*/  LDL.LU R24, [R1+0x15c] ;  /* 0x00015c0001187983 */ /* 0x000ee80000300800 */
        /* <DEDUP_REMOVED lines=13> */
[----:B0-----:R-:W3:Y:S01]  /*1f330*/  LDL.LU R24, [R1+0x234] ;  /* 0x0002340001187983 */ /* 0x001ee20000300800 */
[----:B------:R-:W-:-:S02]  /*1f340*/  F2FP.F16.F32.PACK_AB R12, R13, R12 ;  /* 0x0000000c0d0c723e */ /* 0x000fc400000000ff */
[----:B------:R-:W-:Y:S02]  /*1f350*/  F2FP.F16.F32.PACK_AB R11, R7, R11 ;  /* 0x0000000b070b723e */ /* 0x000fe400000000ff */
[----:B--2---:R-:W-:Y:S01]  /*1f360*/  F2FP.F16.F32.PACK_AB R17, R25, R17 ;  /* 0x000000111911723e */ /* 0x004fe200000000ff */
[----:B---3--:R0:W-:Y:S04]  /*1f370*/  STL [R1+0xb4c], R24 ;  /* 0x000b4c1801007387 */ /* 0x0081e80000100800 */
[----:B0-----:R-:W2:Y:S04]  /*1f380*/  LDL.LU R24, [R1+0x23c] ;  /* 0x00023c0001187983 */ /* 0x001ea80000300800 */
[----:B------:R-:W3:Y:S04]  /*1f390*/  LDL.LU R16, [R1+0x244] ;  /* 0x0002440001107983 */ /* 0x000ee80000300800 */
[----:B------:R-:W3:Y:S04]  /*1f3a0*/  LDL.LU R10, [R1+0x154] ;  /* 0x00015400010a7983 */ /* 0x000ee80000300800 */
[----:B------:R-:W4:Y:S04]  /*1f3b0*/  LDL.LU R19, [R1+0x31c] ;  /* 0x00031c0001137983 */ /* 0x000f280000300800 */
        /* <DEDUP_REMOVED lines=16> */
[----:B------:R-:W-:Y:S04]  /*1f4c0*/  STL [R1+0x9c], R12 ;  /* 0x00009c0c01007387 */ /* 0x000fe80000100800 */
[----:B------:R-:W2:Y:S04]  /*1f4d0*/  LDL.LU R20, [R1+0x324] ;  /* 0x0003240001147983 */ /* 0x000ea80000300800 */
[----:B------:R0:W-:Y:S04]  /*1f4e0*/  STL [R1+0x98], R11 ;  /* 0x0000980b01007387 */ /* 0x0001e80000100800 */
[----:B------:R-:W2:Y:S04]  /*1f4f0*/  LDL.LU R21, [R1+0x258] ;  /* 0x0002580001157983 */ /* 0x000ea80000300800 */
[----:B------:R-:W2:Y:S04]  /*1f500*/  LDL.LU R23, [R1+0x1a8] ;  /* 0x0001a80001177983 */ /* 0x000ea80000300800 */
[----:B------:R-:W2:Y:S04]  /*1f510*/  LDL.LU R22, [R1+0x250] ;  /* 0x0002500001167983 */ /* 0x000ea80000300800 */
[----:B0-----:R-:W2:Y:S04]  /*1f520*/  LDL.LU R11, [R1+0x1a0] ;  /* 0x0001a000010b7983 */ /* 0x001ea80000300800 */
[----:B------:R-:W2:Y:S04]  /*1f530*/  LDL.LU R12, [R1+0x328] ;  /* 0x00032800010c7983 */ /* 0x000ea80000300800 */
[----:B------:R-:W2:Y:S04]  /*1f540*/  LDL.LU R13, [R1+0x228] ;  /* 0x00022800010d7983 */ /* 0x000ea80000300800 */
[----:B------:R-:W2:Y:S04]  /*1f550*/  LDL.LU R25, [R1+0xb58] ;  /* 0x000b580001197983 */ /* 0x000ea80000300800 */
[----:B------:R0:W-:Y:S04]  /*1f560*/  STL [R1+0x94], R17 ;  /* 0x0000941101007387 */ /* 0x0001e80000100800 */
[----:B0-----:R-:W2:Y:S02]  /*1f570*/  LDL.LU R17, [R1+0xb54] ;  /* 0x000b540001117983 */ /* 0x001ea40000300800 */
[----:B--2---:R-:W-:-:S02]  /*1f580*/  F2FP.F16.F32.PACK_AB R17, R25, R17 ;  /* 0x000000111911723e */ /* 0x004fc400000000ff */
[----:B------:R-:W2:Y:S04]  /*1f590*/  LDL.LU R25, [R1+0xb50] ;  /* 0x000b500001197983 */ /* 0x000ea80000300800 */
[----:B------:R0:W-:Y:S04]  /*1f5a0*/  STL [R1+0x90], R17 ;  /* 0x0000901101007387 */ /* 0x0001e80000100800 */
[----:B0-----:R-:W3:Y:S01]  /*1f5b0*/  LDL.LU R17, [R1+0x220] ;  /* 0x0002200001117983 */ /* 0x001ee20000300800 */
[----:B--2---:R-:W-:-:S03]  /*1f5c0*/  F2FP.F16.F32.PACK_AB R25, R24, R25 ;  /* 0x000000191819723e */ /* 0x004fc600000000ff */
[----:B------:R-:W2:Y:S04]  /*1f5d0*/  LDL.LU R24, [R1+0xb4c] ;  /* 0x000b4c0001187983 */ /* 0x000ea80000300800 */
[----:B------:R0:W-:Y:S04]  /*1f5e0*/  STL [R1+0x8c], R25 ;  /* 0x00008c1901007387 */ /* 0x0001e80000100800 */
[----:B0-----:R-:W2:Y:S02]  /*1f5f0*/  LDL.LU R25, [R1+0xb48] ;  /* 0x000b480001197983 */ /* 0x001ea40000300800 */
[----:B--2---:R-:W-:-:S02]  /*1f600*/  F2FP.F16.F32.PACK_AB R25, R24, R25 ;  /* 0x000000191819723e */ /* 0x004fc400000000ff */
        /* <DEDUP_REMOVED lines=26> */
[----:B0-----:R-:W2:Y:S01]  /*1f7b0*/  LDL.LU R25, [R1+0xb10] ;  /* 0x000b100001197983 */ /* 0x001ea20000300800 */
[----:B---3--:R-:W-:Y:S02]  /*1f7c0*/  F2FP.F16.F32.PACK_AB R10, R16, R10 ;  /* 0x0000000a100a723e */ /* 0x008fe400000000ff */
[----:B----4-:R-:W-:-:S02]  /*1f7d0*/  F2FP.F16.F32.PACK_AB R29, R19, R29 ;  /* 0x0000001d131d723e */ /* 0x010fc400000000ff */
[----:B--2---:R-:W-:Y:S02]  /*1f7e0*/  F2FP.F16.F32.PACK_AB R24, R25, R24 ;  /* 0x000000181918723e */ /* 0x004fe400000000ff */
[----:B------:R-:W2:Y:S04]  /*1f7f0*/  LDL.LU R25, [R1+0xb0c] ;  /* 0x000b0c0001197983 */ /* 0x000ea80000300800 */
[----:B------:R0:W-:Y:S04]  /*1f800*/  STL [R1+0x6c], R24 ;  /* 0x00006c1801007387 */ /* 0x0001e80000100800 */
[----:B0-----:R-:W3:Y:S04]  /*1f810*/  LDL.LU R24, [R1+0xb08] ;  /* 0x000b080001187983 */ /* 0x001ee80000300800 */
[----:B------:R-:W4:Y:S01]  /*1f820*/  LDL.LU R16, [R1+0xb04] ;  /* 0x000b040001107983 */ /* 0x000f220000300800 */
[----:B------:R-:W-:-:S02]  /*1f830*/  F2FP.F16.F32.PACK_AB R15, R14, R15 ;  /* 0x0000000f0e0f723e */ /* 0x000fc400000000ff */
[----:B------:R-:W-:Y:S01]  /*1f840*/  F2FP.F16.F32.PACK_AB R14, R18, R28 ;  /* 0x0000001c120e723e */ /* 0x000fe200000000ff */
[----:B------:R0:W-:Y:S01]  /*1f850*/  STL [R1+0x68], R10 ;  /* 0x0000680a01007387 */ /* 0x0001e20000100800 */
[----:B------:R-:W-:Y:S02]  /*1f860*/  F2FP.F16.F32.PACK_AB R3, R0, R3 ;  /* 0x000000030003723e */ /* 0x000fe400000000ff */
[----:B------:R-:W-:Y:S02]  /*1f870*/  F2FP.F16.F32.PACK_AB R2, R9, R2 ;  /* 0x000000020902723e */ /* 0x000fe400000000ff */
[----:B------:R-:W-:Y:S02]  /*1f880*/  F2FP.F16.F32.PACK_AB R27, R5, R27 ;  /* 0x0000001b051b723e */ /* 0x000fe400000000ff */
[----:B------:R-:W-:Y:S01]  /*1f890*/  F2FP.F16.F32.PACK_AB R0, R8, R4 ;  /* 0x000000040800723e */ /* 0x000fe200000000ff */
[----:B0-----:R-:W4:Y:S01]  /*1f8a0*/  LDL.LU R10, [R1+0xb00] ;  /* 0x000b0000010a7983 */ /* 0x001f220000300800 */
[----:B------:R-:W-:-:S03]  /*1f8b0*/  F2FP.F16.F32.PACK_AB R26, R6, R26 ;  /* 0x0000001a061a723e */ /* 0x000fc600000000ff */
[----:B------:R-:W4:Y:S04]  /*1f8c0*/  LDL.LU R19, [R1+0xafc] ;  /* 0x000afc0001137983 */ /* 0x000f280000300800 */
[----:B------:R-:W-:Y:S04]  /*1f8d0*/  STL [R1+0x64], R29 ;  /* 0x0000641d01007387 */ /* 0x000fe80000100800 */
[----:B------:R-:W-:Y:S01]  /*1f8e0*/  STL [R1+0x60], R15 ;  /* 0x0000600f01007387 */ /* 0x000fe20000100800 */
[----:B------:R-:W-:-:S03]  /*1f8f0*/  F2FP.F16.F32.PACK_AB R23, R21, R23 ;  /* 0x000000171517723e */ /* 0x000fc600000000ff */
[----:B------:R-:W-:Y:S01]  /*1f900*/  STL [R1+0x5c], R14 ;  /* 0x00005c0e01007387 */ /* 0x000fe20000100800 */
[----:B------:R-:W-:-:S03]  /*1f910*/  F2FP.F16.F32.PACK_AB R22, R22, R11 ;  /* 0x0000000b1616723e */ /* 0x000fc600000000ff */
[----:B------:R-:W-:Y:S01]  /*1f920*/  STL [R1+0x58], R3 ;  /* 0x0000580301007387 */ /* 0x000fe20000100800 */
[----:B------:R-:W-:-:S03]  /*1f930*/  F2FP.F16.F32.PACK_AB R21, R12, R13 ;  /* 0x0000000d0c15723e */ /* 0x000fc600000000ff */
[----:B------:R-:W-:Y:S04]  /*1f940*/  STL [R1+0x54], R2 ;  /* 0x0000540201007387 */ /* 0x000fe80000100800 */
[----:B------:R-:W-:Y:S04]  /*1f950*/  STL [R1+0xa54], R27 ;  /* 0x000a541b01007387 */ /* 0x000fe80000100800 */
[----:B------:R-:W-:Y:S04]  /*1f960*/  STL [R1+0x50], R0 ;  /* 0x0000500001007387 */ /* 0x000fe80000100800 */
[----:B------:R-:W-:Y:S01]  /*1f970*/  STL [R1+0xa58], R26 ;  /* 0x000a581a01007387 */ /* 0x000fe20000100800 */
[----:B--2---:R-:W-:-:S05]  /*1f980*/  F2FP.F16.F32.PACK_AB R25, R7, R25 ;  /* 0x000000190719723e */ /* 0x004fca00000000ff */
[----:B------:R-:W-:Y:S01]  /*1f990*/  STL [R1+0xa5c], R25 ;  /* 0x000a5c1901007387 */ /* 0x000fe20000100800 */
[----:B---3--:R-:W-:-:S05]  /*1f9a0*/  F2FP.F16.F32.PACK_AB R24, R20, R24 ;  /* 0x000000181418723e */ /* 0x008fca00000000ff */
[----:B------:R-:W-:Y:S01]  /*1f9b0*/  STL [R1+0xa60], R24 ;  /* 0x000a601801007387 */ /* 0x000fe20000100800 */
[----:B----4-:R-:W-:-:S03]  /*1f9c0*/  F2FP.F16.F32.PACK_AB R20, R16, R17 ;  /* 0x000000111014723e */ /* 0x010fc600000000ff */
[----:B------:R-:W-:Y:S04]  /*1f9d0*/  STL [R1+0xa64], R23 ;  /* 0x000a641701007387 */ /* 0x000fe80000100800 */
[----:B------:R-:W-:Y:S04]  /*1f9e0*/  STL [R1+0xa68], R22 ;  /* 0x000a681601007387 */ /* 0x000fe80000100800 */
[----:B------:R-:W-:Y:S04]  /*1f9f0*/  STL [R1+0xa6c], R21 ;  /* 0x000a6c1501007387 */ /* 0x000fe80000100800 */
[----:B------:R-:W2:Y:S04]  /*1fa00*/  LDL.LU R17, [R1+0x29c] ;  /* 0x00029c0001117983 */ /* 0x000ea80000300800 */
[----:B--2---:R0:W-:Y:S04]  /*1fa10*/  STL [R1+0xaf4], R17 ;  /* 0x000af41101007387 */ /* 0x0041e80000100800 */
[----:B0-----:R-:W2:Y:S04]  /*1fa20*/  LDL.LU R17, [R1+0x264] ;  /* 0x0002640001117983 */ /* 0x001ea80000300800 */
[----:B------:R-:W3:Y:S04]  /*1fa30*/  LDL.LU R15, [R1+0x334] ;  /* 0x00033400010f7983 */ /* 0x000ee80000300800 */
[----:B---3--:R0:W-:Y:S04]  /*1fa40*/  STL [R1+0xaf0], R15 ;  /* 0x000af00f01007387 */ /* 0x0081e80000100800 */
[----:B0-----:R-:W3:Y:S04]  /*1fa50*/  LDL.LU R15, [R1+0x33c] ;  /* 0x00033c00010f7983 */ /* 0x001ee80000300800 */
[----:B------:R-:W4:Y:S04]  /*1fa60*/  LDL.LU R16, [R1+0x294] ;  /* 0x0002940001107983 */ /* 0x000f280000300800 */
[----:B------:R-:W2:Y:S04]  /*1fa70*/  LDL.LU R14, [R1+0x268] ;  /* 0x00026800010e7983 */ /* 0x000ea80000300800 */
[----:B------:R-:W2:Y:S04]  /*1fa80*/  LDL.LU R13, [R1+0x298] ;  /* 0x00029800010d7983 */ /* 0x000ea80000300800 */
[----:B--2---:R0:W-:Y:S04]  /*1fa90*/  STL [R1+0xae4], R13 ;  /* 0x000ae40d01007387 */ /* 0x0041e80000100800 */
[----:B0-----:R-:W2:Y:S04]  /*1faa0*/  LDL.LU R13, [R1+0x260] ;  /* 0x00026000010d7983 */ /* 0x001ea80000300800 */
[----:B------:R-:W2:Y:S04]  /*1fab0*/  LDL.LU R12, [R1+0x290] ;  /* 0x00029000010c7983 */ /* 0x000ea80000300800 */
[----:B--2---:R0:W-:Y:S04]  /*1fac0*/  STL [R1+0xae0], R12 ;  /* 0x000ae00c01007387 */ /* 0x0041e80000100800 */
[----:B0-----:R-:W2:Y:S04]  /*1fad0*/  LDL.LU R12, [R1+0x338] ;  /* 0x00033800010c7983 */ /* 0x001ea80000300800 */
[----:B------:R-:W2:Y:S04]  /*1fae0*/  LDL.LU R11, [R1+0x1dc] ;  /* 0x0001dc00010b7983 */ /* 0x000ea80000300800 */
[----:B--2---:R0:W-:Y:S04]  /*1faf0*/  STL [R1+0xa9c], R11 ;  /* 0x000a9c0b01007387 */ /* 0x0041e80000100800 */
[----:B0-----:R-:W2:Y:S04]  /*1fb00*/  LDL.LU R11, [R1+0x2a0] ;  /* 0x0002a000010b7983 */ /* 0x001ea80000300800 */
        /* <DEDUP_REMOVED lines=13> */
[----:B0-----:R-:W2:Y:S01]  /*1fbe0*/  LDL.LU R11, [R1+0x1cc] ;  /* 0x0001cc00010b7983 */ /* 0x001ea20000300800 */
[----:B------:R-:W-:-:S03]  /*1fbf0*/  IMAD.MOV.U32 R18, RZ, RZ, R10 ;  /* 0x000000ffff127224 */ /* 0x000fc600078e000a */
        /* <DEDUP_REMOVED lines=39> */
[----:B------:R0:W-:Y:S04]  /*1fe70*/  STL [R1+0xa70], R20 ;  /* 0x000a701401007387 */ /* 0x0001e80000100800 */
[----:B0-----:R-:W2:Y:S04]  /*1fe80*/  LDL.LU R20, [R1+0x2e4] ;  /* 0x0002e40001147983 */ /* 0x001ea80000300800 */
[----:B--2---:R0:W-:Y:S04]  /*1fe90*/  STL [R1+0xa74], R20 ;  /* 0x000a741401007387 */ /* 0x0041e80000100800 */
[----:B0-----:R-:W2:Y:S04]  /*1fea0*/  LDL.LU R20, [R1+0x28c] ;  /* 0x00028c0001147983 */ /* 0x001ea80000300800 */
[----:B--2---:R0:W-:Y:S04]  /*1feb0*/  STL [R1+0xa7c], R20 ;  /* 0x000a7c1401007387 */ /* 0x0041e80000100800 */
[----:B0-----:R-:W2:Y:S04]  /*1fec0*/  LDL.LU R20, [R1+0x350] ;  /* 0x0003500001147983 */ /* 0x001ea80000300800 */
[----:B------:R-:W2:Y:S01]  /*1fed0*/  LDL.LU R21, [R1+0x284] ;  /* 0x0002840001157983 */ /* 0x000ea20000300800 */
[----:B------:R-:W-:-:S03]  /*1fee0*/  F2FP.F16.F32.PACK_AB R19, R18, R19 ;  /* 0x000000131213723e */ /* 0x000fc600000000ff */
[----:B--2---:R0:W-:Y:S04]  /*1fef0*/  STL [R1+0xa78], R21 ;  /* 0x000a781501007387 */ /* 0x0041e80000100800 */
        /* <DEDUP_REMOVED lines=12> */
[----:B------:R-:W2:Y:S02]  /*1ffc0*/  LDL.LU R18, [R1+0xaf8] ;  /* 0x000af80001127983 */ /* 0x000ea40000300800 */
[----:B--2---:R-:W-:-:S02]  /*1ffd0*/  F2FP.F16.F32.PACK_AB R18, R17, R18 ;  /* 0x000000121112723e */ /* 0x004fc400000000ff */
[----:B------:R-:W3:Y:S02]  /*1ffe0*/  LDL.LU R17, [R1+0xaf4] ;  /* 0x000af40001117983 */ /* 0x000ee40000300800 */
[----:B---3--:R-:W-:Y:S02]  /*1fff0*/  F2FP.F16.F32.PACK_AB R17, R15, R17 ;  /* 0x000000110f11723e */ /* 0x008fe400000000ff */
[----:B------:R-:W4:Y:S02]  /*20000*/  LDL.LU R15, [R1+0xaf0] ;  /* 0x000af000010f7983 */ /* 0x000f240000300800 */
[----:B----4-:R-:W-:Y:S02]  /*20010*/  F2FP.F16.F32.PACK_AB R16, R15, R16 ;  /* 0x000000100f10723e */ /* 0x010fe400000000ff */
[----:B------:R-:W2:Y:S02]  /*20020*/  LDL.LU R15, [R1+0xaec] ;  /* 0x000aec00010f7983 */ /* 0x000ea40000300800 */
[----:B--2---:R-:W-:-:S02]  /*20030*/  F2FP.F16.F32.PACK_AB R15, R14, R15 ;  /* 0x0000000f0e0f723e */ /* 0x004fc400000000ff */
[----:B------:R-:W2:Y:S02]  /*20040*/  LDL.LU R14, [R1+0xae8] ;  /* 0x000ae800010e7983 */ /* 0x000ea40000300800 */
[----:B--2---:R-:W-:Y:S02]  /*20050*/  F2FP.F16.F32.PACK_AB R14, R13, R14 ;  /* 0x0000000e0d0e723e */ /* 0x004fe400000000ff */
[----:B------:R-:W2:Y:S02]  /*20060*/  LDL.LU R13, [R1+0xae4] ;  /* 0x000ae400010d7983 */ /* 0x000ea40000300800 */
[----:B--2---:R-:W-:Y:S02]  /*20070*/  F2FP.F16.F32.PACK_AB R13, R12, R13 ;  /* 0x0000000d0c0d723e */ /* 0x004fe400000000ff */
[----:B------:R-:W2:Y:S02]  /*20080*/  LDL.LU R12, [R1+0xae0] ;  /* 0x000ae000010c7983 */ /* 0x000ea40000300800 */
[----:B--2---:R-:W-:-:S02]  /*20090*/  F2FP.F16.F32.PACK_AB R12, R11, R12 ;  /* 0x0000000c0b0c723e */ /* 0x004fc400000000ff */
[----:B------:R-:W2:Y:S02]  /*200a0*/  LDL.LU R11, [R1+0xadc] ;  /* 0x000adc00010b7983 */ /* 0x000ea40000300800 */
[----:B--2---:R-:W-:Y:S02]  /*200b0*/  F2FP.F16.F32.PACK_AB R11, R10, R11 ;  /* 0x0000000b0a0b723e */ /* 0x004fe400000000ff */
        /* <DEDUP_REMOVED lines=48> */
[----:B------:R-:W2:Y:S04]  /*203c0*/  LDL.LU R21, [R1+0xa78] ;  /* 0x000a780001157983 */ /* 0x000ea80000300800 */
[----:B------:R0:W-:Y:S04]  /*203d0*/  STL [R1+0x1c], R20 ;  /* 0x00001c1401007387 */ /* 0x0001e80000100800 */
[----:B0-----:R-:W2:Y:S01]  /*203e0*/  LDL.LU R20, [R1+0xa74] ;  /* 0x000a740001147983 */ /* 0x001ea20000300800 */
[----:B------:R-:W-:-:S02]  /*203f0*/  F2FP.F16.F32.PACK_AB R23, R22, R23 ;  /* 0x000000171617723e */ /* 0x000fc400000000ff */
[----:B------:R-:W-:Y:S02]  /*20400*/  F2FP.F16.F32.PACK_AB R25, R24, R25 ;  /* 0x000000191819723e */ /* 0x000fe400000000ff */
[----:B------:R-:W-:Y:S02]  /*20410*/  F2FP.F16.F32.PACK_AB R27, R26, R27 ;  /* 0x0000001b1a1b723e */ /* 0x000fe400000000ff */
[----:B------:R-:W-:Y:S02]  /*20420*/  F2FP.F16.F32.PACK_AB R28, R29, R28 ;  /* 0x0000001c1d1c723e */ /* 0x000fe400000000ff */
[----:B--2---:R-:W-:Y:S02]  /*20430*/  F2FP.F16.F32.PACK_AB R21, R20, R21 ;  /* 0x000000151415723e */ /* 0x004fe400000000ff */
[----:B------:R0:W5:Y:S04]  /*20440*/  LDL.LU R20, [R1+0xa70] ;  /* 0x000a700001147983 */ /* 0x0001680000300800 */
[----:B------:R1:W-:Y:S04]  /*20450*/  STL [R1+0x18], R21 ;  /* 0x0000181501007387 */ /* 0x0003e80000100800 */
[----:B-1----:R0:W5:Y:S04]  /*20460*/  LDL.LU R21, [R1+0xa6c] ;  /* 0x000a6c0001157983 */ /* 0x0021680000300800 */
        /* <DEDUP_REMOVED lines=9> */
[----:B------:R-:W2:Y:S01]  /*20500*/  LDL.LU R29, [R1+0xa50] ;  /* 0x000a5000011d7983 */ /* 0x000ea20000300800 */
[----:B------:R-:W-:-:S03]  /*20510*/  F2FP.F16.F32.PACK_AB R3, R0, R3 ;  /* 0x000000030003723e */ /* 0x000fc600000000ff */
[----:B------:R0:W-:Y:S01]  /*20520*/  STL [R1+0x8], R28 ;  /* 0x0000081c01007387 */ /* 0x0001e20000100800 */
[----:B--2---:R-:W-:-:S05]  /*20530*/  F2FP.F16.F32.PACK_AB R0, R2, R29 ;  /* 0x0000001d0200723e */ /* 0x004fca00000000ff */
[----:B------:R0:W-:Y:S04]  /*20540*/  STL [R1], R0 ;  /* 0x0000000001007387 */ /* 0x0001e80000100800 */
[----:B------:R0:W-:Y:S02]  /*20550*/  STL [R1+0x4], R3 ;  /* 0x0000040301007387 */ /* 0x0001e40000100800 */
.L_x_0:
[----:B------:R-:W-:Y:S04]  /*20560*/  STL.64 [R1+0xad8], R18 ;  /* 0x000ad81201007387 */ /* 0x000fe80000100a00 */
[----:B------:R1:W-:Y:S04]  /*20570*/  STL.64 [R1+0xad0], R16 ;  /* 0x000ad01001007387 */ /* 0x0003e80000100a00 */
[----:B-1----:R-:W2:Y:S04]  /*20580*/  LDL.LU R16, [R1] ;  /* 0x0000000001107983 */ /* 0x002ea80000300800 */
[----:B------:R-:W2:Y:S04]  /*20590*/  LDL.LU R17, [R1+0x4] ;  /* 0x0000040001117983 */ /* 0x000ea80000300800 */
[----:B------:R-:W2:Y:S04]  /*205a0*/  LDL.LU R18, [R1+0x8] ;  /* 0x0000080001127983 */ /* 0x000ea80000300800 */
[----:B------:R-:W2:Y:S04]  /*205b0*/  LDL.LU R19, [R1+0xc] ;  /* 0x00000c0001137983 */ /* 0x000ea80000300800 */
[----:B-----5:R-:W-:Y:S04]  /*205c0*/  STL.64 [R1+0xac8], R22 ;  /* 0x000ac81601007387 */ /* 0x020fe80000100a00 */
[----:B------:R1:W-:Y:S04]  /*205d0*/  STL.64 [R1+0xac0], R20 ;  /* 0x000ac01401007387 */ /* 0x0003e80000100a00 */
[----:B-1----:R-:W3:Y:S04]  /*205e0*/  LDL.LU R20, [R1+0x10] ;  /* 0x0000100001147983 */ /* 0x002ee80000300800 */
[----:B------:R-:W3:Y:S04]  /*205f0*/  LDL.LU R21, [R1+0x14] ;  /* 0x0000140001157983 */ /* 0x000ee80000300800 */
[----:B------:R-:W3:Y:S04]  /*20600*/  LDL.LU R22, [R1+0x18] ;  /* 0x0000180001167983 */ /* 0x000ee80000300800 */
[----:B------:R-:W3:Y:S01]  /*20610*/  LDL.LU R23, [R1+0x1c] ;  /* 0x00001c0001177983 */ /* 0x000ee20000300800 */
[----:B0-----:R-:W0:Y:S01]  /*20620*/  S2R R0, SR_TID.X ;  /* 0x0000000000007919 */ /* 0x001e220000002100 */
[----:B------:R-:W1:Y:S01]  /*20630*/  S2UR UR4, SR_CgaCtaId ;  /* 0x00000000000479c3 */ /* 0x000e620000008800 */
[----:B------:R-:W-:Y:S01]  /*20640*/  UMOV UR6, 0x400 ;  /* 0x0000040000067882 */ /* 0x000fe20000000000 */
[----:B------:R-:W4:Y:S01]  /*20650*/  S2R R29, SR_TID.X ;  /* 0x00000000001d7919 */ /* 0x000f220000002100 */
[----:B------:R-:W-:Y:S04]  /*20660*/  STL.64 [R1+0xab8], R26 ;  /* 0x000ab81a01007387 */ /* 0x000fe80000100a00 */
[----:B------:R1:W-:Y:S04]  /*20670*/  STL.64 [R1+0xab0], R24 ;  /* 0x000ab01801007387 */ /* 0x0003e80000100a00 */
[----:B-1----:R-:W3:Y:S01]  /*20680*/  LDL.LU R24, [R1+0x30] ;  /* 0x0000300001187983 */ /* 0x002ee20000300800 */
[----:B------:R-:W-:-:S03]  /*20690*/  ULEA UR4, UR4, UR6, 0x18 ;  /* 0x0000000604047291 */ /* 0x000fc6000f8ec0ff */
[----:B------:R-:W3:Y:S01]  /*206a0*/  LDL.LU R25, [R1+0x34] ;  /* 0x0000340001197983 */ /* 0x000ee20000300800 */
[----:B0-----:R-:W-:-:S03]  /*206b0*/  IMAD.SHL.U32 R2, R0, 0x10, RZ ;  /* 0x0000001000027824 */ /* 0x001fc600078e00ff */
[----:B------:R-:W3:Y:S01]  /*206c0*/  LDL.LU R26, [R1+0x38] ;  /* 0x00003800011a7983 */ /* 0x000ee20000300800 */
[C---:B------:R-:W-:Y:S02]  /*206d0*/  IMAD.SHL.U32 R28, R0.reuse, 0x20, RZ ;  /* 0x00000020001c7824 */ /* 0x040fe400078e00ff */
[----:B------:R-:W-:Y:S01]  /*206e0*/  IMAD.SHL.U32 R3, R0, 0x8, RZ ;  /* 0x0000000800037824 */ /* 0x000fe200078e00ff */
[----:B------:R-:W-:Y:S01]  /*206f0*/  LOP3.LUT R2, R2, 0xf0, RZ, 0xc0, !PT ;  /* 0x000000f002027812 */ /* 0x000fe200078ec0ff */
[----:B------:R-:W3:Y:S01]  /*20700*/  LDL.LU R27, [R1+0x3c] ;  /* 0x00003c00011b7983 */ /* 0x000ee20000300800 */
[----:B------:R-:W-:Y:S02]  /*20710*/  LOP3.LUT R0, R28, 0x200, RZ, 0xc0, !PT ;  /* 0x000002001c007812 */ /* 0x000fe400078ec0ff */
[----:B------:R-:W-:Y:S02]  /*20720*/  LOP3.LUT R3, R3, 0x100, RZ, 0xc0, !PT ;  /* 0x0000010003037812 */ /* 0x000fe400078ec0ff */
[----:B------:R-:W-:-:S02]  /*20730*/  IADD3 R0, PT, PT, R0, UR4, R2 ;  /* 0x0000000400007c10 */ /* 0x000fc4000fffe002 */
[----:B----4-:R-:W-:-:S03]  /*20740*/  LOP3.LUT R29, R29, 0x3f, RZ, 0xc0, !PT ;  /* 0x0000003f1d1d7812 */ /* 0x010fc600078ec0ff */
[----:B------:R-:W-:Y:S01]  /*20750*/  IMAD.IADD R0, R3, 0x1, R0 ;  /* 0x0000000103007824 */ /* 0x000fe200078e0200 */
[----:B------:R-:W-:Y:S01]  /*20760*/  BAR.SYNC.DEFER_BLOCKING 0x0 ;  /* 0x0000000000007b1d */ /* 0x000fe20000010000 */
[----:B------:R-:W-:-:S07]  /*20770*/  LEA R28, R29, UR4, 0x4 ;  /* 0x000000041d1c7c11 */ /* 0x000fce000f8e20ff */
[----:B------:R-:W0:Y:S08]  /*20780*/  LDC R29, c[0x0][0x3b4] ;  /* 0x0000ed00ff1d7b82 */ /* 0x000e300000000800 */
[----:B------:R-:W1:Y:S01]  /*20790*/  LDC.64 R2, c[0x0][0x398] ;  /* 0x0000e600ff027b82 */ /* 0x000e620000000a00 */
[----:B--2---:R-:W-:Y:S07]  /*207a0*/  STSM.16.M88.4 [R0], R16 ;  /* 0x0000001000007844 */ /* 0x004fee0000000200 */
[----:B------:R-:W-:Y:S06]  /*207b0*/  BAR.SYNC.DEFER_BLOCKING 0x0 ;  /* 0x0000000000007b1d */ /* 0x000fec0000010000 */
[----:B------:R-:W2:Y:S02]  /*207c0*/  LDS.128 R16, [R28] ;  /* 0x000000001c107984 */ /* 0x000ea40000000c00 */
[----:B------:R-:W-:Y:S06]  /*207d0*/  BAR.SYNC.DEFER_BLOCKING 0x0 ;  /* 0x0000000000007b1d */ /* 0x000fec0000010000 */
[----:B---3--:R-:W-:Y:S02]  /*207e0*/  STSM.16.M88.4 [R0], R20 ;  /* 0x0000001400007844 */ /* 0x008fe40000000200 */
[----:B------:R-:W-:Y:S06]  /*207f0*/  BAR.SYNC.DEFER_BLOCKING 0x0 ;  /* 0x0000000000007b1d */ /* 0x000fec0000010000 */
[----:B--2---:R-:W-:Y:S04]  /*20800*/  STL.64 [R1+0x40], R16 ;  /* 0x0000401001007387 */ /* 0x004fe80000100a00 */
[----:B------:R2:W-:Y:S04]  /*20810*/  STL.64 [R1+0x48], R18 ;  /* 0x0000481201007387 */ /* 0x0005e80000100a00 */
[----:B------:R-:W3:Y:S01]  /*20820*/  LDS.128 R20, [R28] ;  /* 0x000000001c147984 */ /* 0x000ee20000000c00 */
[----:B------:R-:W-:Y:S06]  /*20830*/  BAR.SYNC.DEFER_BLOCKING 0x0 ;  /* 0x0000000000007b1d */ /* 0x000fec0000010000 */
[----:B--2---:R-:W2:Y:S04]  /*20840*/  LDL.LU.64 R18, [R1+0xad8] ;  /* 0x000ad80001127983 */ /* 0x004ea80000300a00 */
[----:B------:R-:W2:Y:S04]  /*20850*/  LDL.LU.64 R16, [R1+0xad0] ;  /* 0x000ad00001107983 */ /* 0x000ea80000300a00 */
[----:B------:R-:W-:Y:S01]  /*20860*/  STSM.16.M88.4 [R0], R4 ;  /* 0x0000000400007844 */ /* 0x000fe20000000200 */
[----:B------:R-:W-:Y:S06]  /*20870*/  BAR.SYNC.DEFER_BLOCKING 0x0 ;  /* 0x0000000000007b1d */ /* 0x000fec0000010000 */
[----:B---3--:R-:W-:Y:S04]  /*20880*/  STL.64 [R1], R20 ;  /* 0x0000001401007387 */ /* 0x008fe80000100a00 */
[----:B------:R3:W-:Y:S04]  /*20890*/  STL.64 [R1+0x8], R22 ;  /* 0x0000081601007387 */ /* 0x0007e80000100a00 */
[----:B------:R-:W4:Y:S01]  /*208a0*/  LDS.128 R4, [R28] ;  /* 0x000000001c047984 */ /* 0x000f220000000c00 */
[----:B------:R-:W-:Y:S06]  /*208b0*/  BAR.SYNC.DEFER_BLOCKING 0x0 ;  /* 0x0000000000007b1d */ /* 0x000fec0000010000 */
[----:B---3--:R-:W3:Y:S04]  /*208c0*/  LDL.LU.64 R22, [R1+0xac8] ;  /* 0x000ac80001167983 */ /* 0x008ee80000300a00 */
[----:B------:R-:W3:Y:S04]  /*208d0*/  LDL.LU.64 R20, [R1+0xac0] ;  /* 0x000ac00001147983 */ /* 0x000ee80000300a00 */
[----:B------:R0:W-:Y:S04]  /*208e0*/  STSM.16.M88.4 [R0], R8 ;  /* 0x0000000800007844 */ /* 0x0001e80000000200 */
[----:B----4-:R-:W-:Y:S04]  /*208f0*/  STL.64 [R1+0x10], R4 ;  /* 0x0000100401007387 */ /* 0x010fe80000100a00 */
[----:B------:R-:W-:Y:S04]  /*20900*/  STL.64 [R1+0x18], R6 ;  /* 0x0000180601007387 */ /* 0x000fe80000100a00 */
[----:B0-----:R-:W4:Y:S04]  /*20910*/  LDL.LU R8, [R1+0x20] ;  /* 0x0000200001087983 */ /* 0x001f280000300800 */
[----:B------:R-:W4:Y:S04]  /*20920*/  LDL.LU R9, [R1+0x24] ;  /* 0x0000240001097983 */ /* 0x000f280000300800 */
[----:B------:R-:W4:Y:S04]  /*20930*/  LDL.LU R10, [R1+0x28] ;  /* 0x00002800010a7983 */ /* 0x000f280000300800 */
[----:B------:R-:W4:Y:S01]  /*20940*/  LDL.LU R11, [R1+0x2c] ;  /* 0x00002c00010b7983 */ /* 0x000f220000300800 */
[----:B------:R-:W-:Y:S06]  /*20950*/  BAR.SYNC.DEFER_BLOCKING 0x0 ;  /* 0x0000000000007b1d */ /* 0x000fec0000010000 */
[----:B------:R-:W0:Y:S02]  /*20960*/  LDS.128 R4, [R28] ;  /* 0x000000001c047984 */ /* 0x000e240000000c00 */
[----:B------:R-:W-:Y:S06]  /*20970*/  BAR.SYNC.DEFER_BLOCKING 0x0 ;  /* 0x0000000000007b1d */ /* 0x000fec0000010000 */
[----:B------:R-:W-:Y:S02]  /*20980*/  STSM.16.M88.4 [R0], R24 ;  /* 0x0000001800007844 */ /* 0x000fe40000000200 */
[----:B------:R-:W-:Y:S06]  /*20990*/  BAR.SYNC.DEFER_BLOCKING 0x0 ;  /* 0x0000000000007b1d */ /* 0x000fec0000010000 */
[----:B0-----:R0:W-:Y:S04]  /*209a0*/  STL [R1+0xa68], R6 ;  /* 0x000a680601007387 */ /* 0x0011e80000100800 */
[----:B------:R-:W-:Y:S01]  /*209b0*/  STL [R1+0xa64], R7 ;  /* 0x000a640701007387 */ /* 0x000fe20000100800 */
[----:B0-----:R-:W0:Y:S03]  /*209c0*/  LDC R6, c[0x0][0x3b8] ;  /* 0x0000ee00ff067b82 */ /* 0x001e260000000800 */
[----:B------:R-:W1:Y:S05]  /*209d0*/  LDS.128 R24, [R28] ;  /* 0x000000001c187984 */ /* 0x000e6a0000000c00 */
[----:B------:R-:W-:Y:S06]  /*209e0*/  BAR.SYNC.DEFER_BLOCKING 0x0 ;  /* 0x0000000000007b1d */ /* 0x000fec0000010000 */
[----:B-1----:R-:W-:Y:S04]  /*209f0*/  STL.64 [R1+0x30], R24 ;  /* 0x0000301801007387 */ /* 0x002fe80000100a00 */
[----:B------:R1:W-:Y:S04]  /*20a00*/  STL.64 [R1+0x38], R26 ;  /* 0x0000381a01007387 */ /* 0x0003e80000100a00 */
[----:B-1----:R-:W3:Y:S04]  /*20a10*/  LDL.LU.64 R26, [R1+0xab8] ;  /* 0x000ab800011a7983 */ /* 0x002ee80000300a00 */
[----:B------:R-:W3:Y:S04]  /*20a20*/  LDL.LU.64 R24, [R1+0xab0] ;  /* 0x000ab00001187983 */ /* 0x000ee80000300a00 */
[----:B----4-:R-:W-:Y:S01]  /*20a30*/  STSM.16.M88.4 [R0], R8 ;  /* 0x0000000800007844 */ /* 0x010fe20000000200 */
[----:B------:R-:W-:Y:S06]  /*20a40*/  BAR.SYNC.DEFER_BLOCKING 0x0 ;  /* 0x0000000000007b1d */ /* 0x000fec0000010000 */
[----:B------:R-:W1:Y:S02]  /*20a50*/  LDS.128 R8, [R28] ;  /* 0x000000001c087984 */ /* 0x000e640000000c00 */
[----:B------:R-:W-:Y:S06]  /*20a60*/  BAR.SYNC.DEFER_BLOCKING 0x0 ;  /* 0x0000000000007b1d */ /* 0x000fec0000010000 */
[----:B------:R-:W-:Y:S04]  /*20a70*/  STSM.16.M88.4 [R0], R12 ;  /* 0x0000000c00007844 */ /* 0x000fe80000000200 */
[----:B-1----:R-:W-:Y:S04]  /*20a80*/  STL.64 [R1+0x20], R8 ;  /* 0x0000200801007387 */ /* 0x002fe80000100a00 */
[----:B------:R-:W-:Y:S01]  /*20a90*/  STL.64 [R1+0x28], R10 ;  /* 0x0000280a01007387 */ /* 0x000fe20000100a00 */
[----:B------:R-:W-:Y:S06]  /*20aa0*/  BAR.SYNC.DEFER_BLOCKING 0x0 ;  /* 0x0000000000007b1d */ /* 0x000fec0000010000 */
[----:B------:R-:W1:Y:S02]  /*20ab0*/  LDS.128 R8, [R28] ;  /* 0x000000001c087984 */ /* 0x000e640000000c00 */
[----:B------:R-:W-:Y:S06]  /*20ac0*/  BAR.SYNC.DEFER_BLOCKING 0x0 ;  /* 0x0000000000007b1d */ /* 0x000fec0000010000 */
[----:B--2---:R2:W-:Y:S04]  /*20ad0*/  STSM.16.M88.4 [R0], R16 ;  /* 0x0000001000007844 */ /* 0x0045e80000000200 */
[----:B-1----:R-:W-:Y:S04]  /*20ae0*/  STL.64 [R1+0xb0], R8 ;  /* 0x0000b00801007387 */ /* 0x002fe80000100a00 */
[----:B------:R-:W-:Y:S01]  /*20af0*/  STL.64 [R1+0xb8], R10 ;  /* 0x0000b80a01007387 */ /* 0x000fe20000100a00 */
[----:B--2---:R-:W1:Y:S08]  /*20b00*/  LDC.64 R18, c[0x0][0x390] ;  /* 0x0000e400ff127b82 */ /* 0x004e700000000a00 */
[----:B------:R-:W-:Y:S06]  /*20b10*/  BAR.SYNC.DEFER_BLOCKING 0x0 ;  /* 0x0000000000007b1d */ /* 0x000fec0000010000 */
[----:B------:R-:W2:Y:S02]  /*20b20*/  LDS.128 R8, [R28] ;  /* 0x000000001c087984 */ /* 0x000ea40000000c00 */
[----:B------:R-:W-:Y:S06]  /*20b30*/  BAR.SYNC.DEFER_BLOCKING 0x0 ;  /* 0x0000000000007b1d */ /* 0x000fec0000010000 */
[----:B--2---:R-:W-:Y:S04]  /*20b40*/  STL [R1+0xa60], R11 ;  /* 0x000a600b01007387 */ /* 0x004fe80000100800 */
[----:B------:R-:W-:Y:S04]  /*20b50*/  STL [R1+0xa78], R10 ;  /* 0x000a780a01007387 */ /* 0x000fe80000100800 */
[----:B------:R2:W-:Y:S04]  /*20b60*/  STL.64 [R1+0xa70], R8 ;  /* 0x000a700801007387 */ /* 0x0005e80000100a00 */
[----:B--2---:R-:W2:Y:S04]  /*20b70*/  LDL.LU R8, [R1+0x50] ;  /* 0x0000500001087983 */ /* 0x004ea80000300800 */
[----:B------:R-:W2:Y:S04]  /*20b80*/  LDL.LU R9, [R1+0x54] ;  /* 0x0000540001097983 */ /* 0x000ea80000300800 */
[----:B------:R-:W4:Y:S04]  /*20b90*/  LDL.LU R10, [R1+0x58] ;  /* 0x00005800010a7983 */ /* 0x000f280000300800 */
[----:B------:R-:W4:Y:S04]  /*20ba0*/  LDL.LU R11, [R1+0x5c] ;  /* 0x00005c00010b7983 */ /* 0x000f280000300800 */
[----:B---3--:R-:W-:Y:S01]  /*20bb0*/  STSM.16.M88.4 [R0], R20 ;  /* 0x0000001400007844 */ /* 0x008fe20000000200 */
[----:B------:R-:W-:Y:S06]  /*20bc0*/  BAR.SYNC.DEFER_BLOCKING 0x0 ;  /* 0x0000000000007b1d */ /* 0x000fec0000010000 */
[----:B----4-:R-:W-:Y:S04]  /*20bd0*/  STL.64 [R1+0xaa8], R10 ;  /* 0x000aa80a01007387 */ /* 0x010fe80000100a00 */
[----:B--2---:R-:W-:Y:S04]  /*20be0*/  STL.64 [R1+0xaa0], R8 ;  /* 0x000aa00801007387 */ /* 0x004fe80000100a00 */
[----:B------:R-:W2:Y:S04]  /*20bf0*/  LDS.128 R8, [R28] ;  /* 0x000000001c087984 */ /* 0x000ea80000000c00 */
[----:B------:R-:W3:Y:S01]  /*20c00*/  LDL.LU R12, [R1+0x80] ;  /* 0x00008000010c7983 */ /* 0x000ee20000300800 */
[----:B------:R-:W-:Y:S06]  /*20c10*/  BAR.SYNC.DEFER_BLOCKING 0x0 ;  /* 0x0000000000007b1d */ /* 0x000fec0000010000 */
[----:B--2---:R-:W-:Y:S04]  /*20c20*/  STL.64 [R1+0xc0], R8 ;  /* 0x0000c00801007387 */ /* 0x004fe80000100a00 */
[----:B------:R-:W-:Y:S04]  /*20c30*/  STL.64 [R1+0xc8], R10 ;  /* 0x0000c80a01007387 */ /* 0x000fe80000100a00 */
[----:B------:R-:W3:Y:S04]  /*20c40*/  LDL.LU R13, [R1+0x84] ;  /* 0x00008400010d7983 */ /* 0x000ee80000300800 */
[----:B------:R-:W2:Y:S04]  /*20c50*/  LDL.LU R14, [R1+0x88] ;  /* 0x00008800010e7983 */ /* 0x000ea80000300800 */
[----:B------:R-:W2:Y:S04]  /*20c60*/  LDL.LU R15, [R1+0x8c] ;  /* 0x00008c00010f7983 */ /* 0x000ea80000300800 */
[----:B------:R-:W-:Y:S01]  /*20c70*/  STSM.16.M88.4 [R0], R24 ;  /* 0x0000001800007844 */ /* 0x000fe20000000200 */
[----:B------:R-:W-:Y:S06]  /*20c80*/  BAR.SYNC.DEFER_BLOCKING 0x0 ;  /* 0x0000000000007b1d */ /* 0x000fec0000010000 */
[----:B------:R-:W4:Y:S02]  /*20c90*/  LDS.128 R8, [R28] ;  /* 0x000000001c087984 */ /* 0x000f240000000c00 */
[----:B------:R-:W-:Y:S06]  /*20ca0*/  BAR.SYNC.DEFER_BLOCKING 0x0 ;  /* 0x0000000000007b1d */ /* 0x000fec0000010000 */
[----:B--2---:R-:W-:Y:S04]  /*20cb0*/  STL.64 [R1+0xa98], R14 ;  /* 0x000a980e01007387 */ /* 0x004fe80000100a00 */
[----:B---3--:R2:W-:Y:S04]  /*20cc0*/  STL.64 [R1+0xa90], R12 ;  /* 0x000a900c01007387 */ /* 0x0085e80000100a00 */
[----:B--2---:R-:W2:Y:S04]  /*20cd0*/  LDL.LU R12, [R1+0x60] ;  /* 0x00006000010c7983 */ /* 0x004ea80000300800 */
[----:B------:R-:W2:Y:S04]  /*20ce0*/  LDL.LU R13, [R1+0x64] ;  /* 0x00006400010d7983 */ /* 0x000ea80000300800 */
[----:B------:R-:W2:Y:S04]  /*20cf0*/  LDL.LU R14, [R1+0x68] ;  /* 0x00006800010e7983 */ /* 0x000ea80000300800 */
[----:B------:R-:W2:Y:S04]  /*20d00*/  LDL.LU R15, [R1+0x6c] ;  /* 0x00006c00010f7983 */ /* 0x000ea80000300800 */
[----:B------:R-:W3:Y:S04]  /*20d10*/  LDL.LU R20, [R1+0x90] ;  /* 0x0000900001147983 */ /* 0x000ee80000300800 */
[----:B------:R-:W3:Y:S04]  /*20d20*/  LDL.LU R21, [R1+0x94] ;  /* 0x0000940001157983 */ /* 0x000ee80000300800 */
[----:B------:R-:W2:Y:S04]  /*20d30*/  LDL.LU R22, [R1+0x98] ;  /* 0x0000980001167983 */ /* 0x000ea80000300800 */
[----:B------:R-:W2:Y:S04]  /*20d40*/  LDL.LU R23, [R1+0x9c] ;  /* 0x00009c0001177983 */ /* 0x000ea80000300800 */
[----:B--2---:R-:W-:Y:S04]  /*20d50*/  STL.64 [R1+0xa88], R22 ;  /* 0x000a881601007387 */ /* 0x004fe80000100a00 */
[----:B---3--:R2:W-:Y:S04]  /*20d60*/  STL.64 [R1+0xa80], R20 ;  /* 0x000a801401007387 */ /* 0x0085e80000100a00 */
[----:B--2---:R-:W2:Y:S04]  /*20d70*/  LDL.LU R20, [R1+0x70] ;  /* 0x0000700001147983 */ /* 0x004ea80000300800 */
[----:B------:R-:W2:Y:S04]  /*20d80*/  LDL.LU R21, [R1+0x74] ;  /* 0x0000740001157983 */ /* 0x000ea80000300800 */
[----:B------:R-:W2:Y:S04]  /*20d90*/  LDL.LU R22, [R1+0x78] ;  /* 0x0000780001167983 */ /* 0x000ea80000300800 */
[----:B------:R-:W2:Y:S04]  /*20da0*/  LDL.LU R23, [R1+0x7c] ;  /* 0x00007c0001177983 */ /* 0x000ea80000300800 */
[----:B----4-:R-:W-:Y:S04]  /*20db0*/  STL.64 [R1+0xd0], R8 ;  /* 0x0000d00801007387 */ /* 0x010fe80000100a00 */
[----:B------:R3:W-:Y:S04]  /*20dc0*/  STL.64 [R1+0xd8], R10 ;  /* 0x0000d80a01007387 */ /* 0x0007e80000100a00 */
[----:B---3--:R-:W3:Y:S04]  /*20dd0*/  LDL.LU.64 R10, [R1+0xaa8] ;  /* 0x000aa800010a7983 */ /* 0x008ee80000300a00 */
[----:B------:R-:W3:Y:S04]  /*20de0*/  LDL.LU.64 R8, [R1+0xaa0] ;  /* 0x000aa00001087983 */ /* 0x000ee80000300a00 */
[----:B------:R-:W4:Y:S04]  /*20df0*/  LDL.LU R7, [R1+0xa4c] ;  /* 0x000a4c0001077983 */ /* 0x000f280000300800 */
[----:B---3--:R-:W-:Y:S01]  /*20e00*/  STSM.16.M88.4 [R0], R8 ;  /* 0x0000000800007844 */ /* 0x008fe20000000200 */
[----:B------:R-:W-:Y:S06]  /*20e10*/  BAR.SYNC.DEFER_BLOCKING 0x0 ;  /* 0x0000000000007b1d */ /* 0x000fec0000010000 */
[----:B------:R-:W3:Y:S02]  /*20e20*/  LDS.128 R8, [R28] ;  /* 0x000000001c087984 */ /* 0x000ee40000000c00 */
[----:B------:R-:W-:Y:S06]  /*20e30*/  BAR.SYNC.DEFER_BLOCKING 0x0 ;  /* 0x0000000000007b1d */ /* 0x000fec0000010000 */
[----:B------:R-:W-:Y:S02]  /*20e40*/  STSM.16.M88.4 [R0], R12 ;  /* 0x0000000c00007844 */ /* 0x000fe40000000200 */
[----:B------:R-:W-:Y:S06]  /*20e50*/  BAR.SYNC.DEFER_BLOCKING 0x0 ;  /* 0x0000000000007b1d */ /* 0x000fec0000010000 */
[----:B---3--:R3:W-:Y:S04]  /*20e60*/  STL.64 [R1+0xe0], R8 ;  /* 0x0000e00801007387 */ /* 0x0087e80000100a00 */
[----:B------:R0:W-:Y:S04]  /*20e70*/  STL.64 [R1+0xe8], R10 ;  /* 0x0000e80a01007387 */ /* 0x0001e80000100a00 */
[----:B---3--:R-:W3:Y:S04]  /*20e80*/  LDL.LU R8, [R1+0xa0] ;  /* 0x0000a00001087983 */ /* 0x008ee80000300800 */
[----:B------:R-:W1:Y:S04]  /*20e90*/  LDS.128 R12, [R28] ;  /* 0x000000001c0c7984 */ /* 0x000e680000000c00 */
[----:B------:R-:W3:Y:S04]  /*20ea0*/  LDL.LU R9, [R1+0xa4] ;  /* 0x0000a40001097983 */ /* 0x000ee80000300800 */
[----:B0-----:R-:W3:Y:S04]  /*20eb0*/  LDL.LU R10, [R1+0xa8] ;  /* 0x0000a800010a7983 */ /* 0x001ee80000300800 */
[----:B------:R-:W3:Y:S01]  /*20ec0*/  LDL.LU R11, [R1+0xac] ;  /* 0x0000ac00010b7983 */ /* 0x000ee20000300800 */
[----:B------:R-:W-:Y:S06]  /*20ed0*/  BAR.SYNC.DEFER_BLOCKING 0x0 ;  /* 0x0000000000007b1d */ /* 0x000fec0000010000 */
[----:B-1----:R-:W-:Y:S04]  /*20ee0*/  STL.64 [R1+0x50], R12 ;  /* 0x0000500c01007387 */ /* 0x002fe80000100a00 */
[----:B------:R0:W-:Y:S04]  /*20ef0*/  STL.64 [R1+0x58], R14 ;  /* 0x0000580e01007387 */ /* 0x0001e80000100a00 */
[----:B0-----:R-:W3:Y:S04]  /*20f00*/  LDL.LU.64 R14, [R1+0xa98] ;  /* 0x000a9800010e7983 */ /* 0x001ee80000300a00 */
[----:B------:R-:W3:Y:S04]  /*20f10*/  LDL.LU.64 R12, [R1+0xa90] ;  /* 0x000a9000010c7983 */ /* 0x000ee80000300a00 */
[----:B--2---:R-:W-:Y:S01]  /*20f20*/  STSM.16.M88.4 [R0], R20 ;  /* 0x0000001400007844 */ /* 0x004fe20000000200 */
[----:B------:R-:W-:Y:S06]  /*20f30*/  BAR.SYNC.DEFER_BLOCKING 0x0 ;  /* 0x0000000000007b1d */ /* 0x000fec0000010000 */
[----:B------:R-:W0:Y:S02]  /*20f40*/  LDS.128 R20, [R28] ;  /* 0x000000001c147984 */ /* 0x000e240000000c00 */
[----:B------:R-:W-:Y:S06]  /*20f50*/  BAR.SYNC.DEFER_BLOCKING 0x0 ;  /* 0x0000000000007b1d */ /* 0x000fec0000010000 */
[----:B0-----:R-:W-:Y:S04]  /*20f60*/  STL.64 [R1+0x70], R20 ;  /* 0x0000701401007387 */ /* 0x001fe80000100a00 */
[----:B------:R-:W-:Y:S04]  /*20f70*/  STL.64 [R1+0x78], R22 ;  /* 0x0000781601007387 */ /* 0x000fe80000100a00 */
[----:B------:R-:W2:Y:S04]  /*20f80*/  LDL.LU R26, [R1+0x40] ;  /* 0x00004000011a7983 */ /* 0x000ea80000300800 */
[----:B---3--:R-:W-:Y:S01]  /*20f90*/  STSM.16.M88.4 [R0], R12 ;  /* 0x0000000c00007844 */ /* 0x008fe20000000200 */
[----:B------:R-:W-:Y:S06]  /*20fa0*/  BAR.SYNC.DEFER_BLOCKING 0x0 ;  /* 0x0000000000007b1d */ /* 0x000fec0000010000 */
[----:B------:R-:W0:Y:S04]  /*20fb0*/  LDS.128 R20, [R28] ;  /* 0x000000001c147984 */ /* 0x000e280000000c00 */
[----:B0-----:R-:W-:Y:S04]  /*20fc0*/  STL.64 [R1+0x60], R20 ;  /* 0x0000601401007387 */ /* 0x001fe80000100a00 */
[----:B------:R0:W-:Y:S04]  /*20fd0*/  STL.64 [R1+0x68], R22 ;  /* 0x0000681601007387 */ /* 0x0001e80000100a00 */
[----:B0-----:R-:W3:Y:S04]  /*20fe0*/  LDL.LU.64 R22, [R1+0xa88] ;  /* 0x000a880001167983 */ /* 0x001ee80000300a00 */
[----:B------:R-:W3:Y:S01]  /*20ff0*/  LDL.LU.64 R20, [R1+0xa80] ;  /* 0x000a800001147983 */ /* 0x000ee20000300a00 */
[----:B------:R-:W-:Y:S01]  /*21000*/  BAR.SYNC.DEFER_BLOCKING 0x0 ;  /* 0x0000000000007b1d */ /* 0x000fe20000010000 */
[----:B----4-:R-:W-:-:S05]  /*21010*/  IMAD R12, R7, R29, RZ ;  /* 0x0000001d070c7224 */ /* 0x010fca00078e02ff */
[----:B------:R-:W-:-:S04]  /*21020*/  LEA R16, P0, R12, R18, 0x1 ;  /* 0x000000120c107211 */ /* 0x000fc800078008ff */
[----:B------:R-:W-:Y:S01]  /*21030*/  LEA.HI.X.SX32 R17, R12, R19, 0x1, P0 ;  /* 0x000000130c117211 */ /* 0x000fe200000f0eff */
[----:B---3--:R0:W-:Y:S02]  /*21040*/  STSM.16.M88.4 [R0], R20 ;  /* 0x0000001400007844 */ /* 0x0081e40000000200 */
[----:B0-----:R-:W-:Y:S01]  /*21050*/  IMAD R23, R29, 0x40, R12 ;  /* 0x000000401d177824 */ /* 0x001fe200078e020c */
[----:B------:R-:W-:Y:S06]  /*21060*/  BAR.SYNC.DEFER_BLOCKING 0x0 ;  /* 0x0000000000007b1d */ /* 0x000fec0000010000 */
[----:B------:R-:W0:Y:S01]  /*21070*/  LDS.128 R12, [R28] ;  /* 0x000000001c0c7984 */ /* 0x000e220000000c00 */
[----:B------:R-:W-:-:S03]  /*21080*/  IMAD R22, R6, UR5, RZ ;  /* 0x0000000506167c24 */ /* 0x000fc6000f8e02ff */
[----:B------:R-:W3:Y:S01]  /*21090*/  LDL.LU R6, [R1] ;  /* 0x0000000001067983 */ /* 0x000ee20000300800 */
[----:B------:R-:W-:Y:S06]  /*210a0*/  BAR.SYNC.DEFER_BLOCKING 0x0 ;  /* 0x0000000000007b1d */ /* 0x000fec0000010000 */
[----:B0-----:R-:W-:Y:S04]  /*210b0*/  STL [R1+0xa5c], R13 ;  /* 0x000a5c0d01007387 */ /* 0x001fe80000100800 */
[----:B------:R-:W-:Y:S04]  /*210c0*/  STL [R1+0xa58], R28 ;  /* 0x000a581c01007387 */ /* 0x000fe80000100800 */
[----:B------:R0:W-:Y:S04]  /*210d0*/  STL [R1+0xa54], R14 ;  /* 0x000a540e01007387 */ /* 0x0001e80000100800 */
[----:B------:R1:W-:Y:S01]  /*210e0*/  STSM.16.M88.4 [R0], R8 ;  /* 0x0000000800007844 */ /* 0x0003e20000000200 */
[----:B------:R-:W-:-:S02]  /*210f0*/  ISETP.LE.AND P1, PT, R3, UR5, PT ;  /* 0x0000000503007c0c */ /* 0x000fc4000bf23270 */
[----:B------:R-:W-:Y:S01]  /*21100*/  LEA R18, P0, R23, R18, 0x1 ;  /* 0x0000001217127211 */ /* 0x000fe200078008ff */
[----:B------:R-:W-:Y:S01]  /*21110*/  IMAD.WIDE R20, R22, 0x2, R16 ;  /* 0x0000000216147825 */ /* 0x000fe200078e0210 */
[----:B--2---:R-:W-:Y:S01]  /*21120*/  PRMT R27, R26, 0x7632, R27 ;  /* 0x000076321a1b7816 */ /* 0x004fe2000000001b */
[----:B0-----:R-:W2:Y:S01]  /*21130*/  LDL.LU R14, [R1+0xa24] ;  /* 0x000a2400010e7983 */ /* 0x001ea20000300800 */
[----:B------:R-:W-:Y:S01]  /*21140*/  ISETP.LT.AND P2, PT, R7, R2, !P1 ;  /* 0x000000020700720c */ /* 0x000fe20004f41270 */
[----:B------:R-:W0:Y:S08]  /*21150*/  LDC R28, c[0x0][0x3b8] ;  /* 0x0000ee00ff1c7b82 */ /* 0x000e300000000800 */
[----:B------:R-:W-:Y:S01]  /*21160*/  BAR.SYNC.DEFER_BLOCKING 0x0 ;  /* 0x0000000000007b1d */ /* 0x000fe20000010000 */
[----:B------:R-:W-:-:S02]  /*21170*/  LEA.HI.X.SX32 R19, R23, R19, 0x1, P0 ;  /* 0x0000001317137211 */ /* 0x000fc400000f0eff */
[----:B------:R-:W-:-:S03]  /*21180*/  ISETP.GE.AND P0, PT, R7, R2, PT ;  /* 0x000000020700720c */ /* 0x000fc60003f06270 */
[----:B------:R4:W-:Y:S04]  /*21190*/  STL [R1+0xa50], R15 ;  /* 0x000a500f01007387 */ /* 0x0009e80000100800 */
[----:B-1----:R-:W3:Y:S04]  /*211a0*/  LDL.LU R10, [R1+0xa78] ;  /* 0x000a7800010a7983 */ /* 0x002ee80000300800 */
[----:B------:R-:W3:Y:S04]  /*211b0*/  LDL.LU.64 R8, [R1+0xa70] ;  /* 0x000a700001087983 */ /* 0x000ee80000300a00 */
[----:B------:R-:W3:Y:S04]  /*211c0*/  LDL.LU R7, [R1+0x4] ;  /* 0x0000040001077983 */ /* 0x000ee80000300800 */
[----:B------:R1:W-:Y:S04]  /*211d0*/  @P2 STG.E.U16 desc[UR10][R20.64], R26 ;  /* 0x0000001a14002986 */ /* 0x0003e8000c10150a */
[----:B----4-:R-:W4:Y:S04]  /*211e0*/  LDL.LU R15, [R1+0x8] ;  /* 0x00000800010f7983 */ /* 0x010f280000300800 */
[----:B------:R-:W3:Y:S01]  /*211f0*/  LDL.LU R13, [R1+0x4c] ;  /* 0x00004c00010d7983 */ /* 0x000ee20000300800 */
[----:B-1----:R-:W-:-:S03]  /*21200*/  IMAD.WIDE R20, R22, 0x2, R18 ;  /* 0x0000000216147825 */ /* 0x002fc600078e0212 */
[----:B------:R-:W3:Y:S01]  /*21210*/  LDL.LU R11, [R1+0xc] ;  /* 0x00000c00010b7983 */ /* 0x000ee20000300800 */
[----:B--2---:R-:W-:-:S13]  /*21220*/  ISETP.LT.AND P1, PT, R14, R2, !P1 ;  /* 0x000000020e00720c */ /* 0x004fda0004f21270 */
[----:B------:R1:W-:Y:S04]  /*21230*/  @P1 STG.E.U16 desc[UR10][R20.64], R27 ;  /* 0x0000001b14001986 */ /* 0x0003e8000c10150a */
[----:B-1----:R-:W2:Y:S01]  /*21240*/  LDL.LU R27, [R1+0x44] ;  /* 0x00004400011b7983 */ /* 0x002ea20000300800 */
[----:B------:R-:W-:-:S06]  /*21250*/  UIADD3 UR4, UPT, UPT, UR5, 0x1, URZ ;  /* 0x0000000105047890 */ /* 0x000fcc000fffe0ff */
[C---:B------:R-:W-:Y:S02]  /*21260*/  ISETP.LE.AND P2, PT, R3.reuse, UR4, PT ;  /* 0x0000000403007c0c */ /* 0x040fe4000bf43270 */
[C---:B------:R-:W-:Y:S02]  /*21270*/  ISETP.GT.AND P4, PT, R3.reuse, UR4, !P0 ;  /* 0x0000000403007c0c */ /* 0x040fe4000c784270 */
[----:B------:R-:W-:Y:S01]  /*21280*/  ISETP.LT.AND P2, PT, R14, R2, !P2 ;  /* 0x000000020e00720c */ /* 0x000fe20005741270 */
[--C-:B0-----:R-:W-:Y:S01]  /*21290*/  IMAD.IADD R0, R22, 0x1, R28.reuse ;  /* 0x0000000116007824 */ /* 0x101fe200078e021c */
[----:B------:R-:W-:Y:S02]  /*212a0*/  UIADD3 UR6, UPT, UPT, UR5, 0x2, URZ ;  /* 0x0000000205067890 */ /* 0x000fe4000fffe0ff */
[----:B------:R-:W-:Y:S01]  /*212b0*/  UIADD3 UR7, UPT, UPT, UR5, 0x3, URZ ;  /* 0x0000000305077890 */ /* 0x000fe2000fffe0ff */
[C---:B------:R-:W-:Y:S02]  /*212c0*/  IMAD.IADD R26, R0.reuse, 0x1, R28 ;  /* 0x00000001001a7824 */ /* 0x040fe400078e021c */
[----:B------:R-:W-:Y:S01]  /*212d0*/  IMAD.WIDE R24, R0, 0x2, R16 ;  /* 0x0000000200187825 */ /* 0x000fe200078e0210 */
[----:B------:R-:W-:-:S03]  /*212e0*/  ISETP.GT.AND P3, PT, R3, UR6, !P0 ;  /* 0x0000000603007c0c */ /* 0x000fc6000c764270 */
[----:B------:R-:W-:Y:S01]  /*212f0*/  IMAD.WIDE R22, R0, 0x2, R18 ;  /* 0x0000000200167825 */ /* 0x000fe200078e0212 */
[----:B---3--:R-:W-:Y:S01]  /*21300*/  PRMT R0, R6, 0x7632, R0 ;  /* 0x0000763206007816 */ /* 0x008fe20000000000 */
[----:B------:R0:W-:Y:S01]  /*21310*/  @P4 STG.E.U16 desc[UR10][R24.64], R6 ;  /* 0x0000000618004986 */ /* 0x0001e2000c10150a */
[----:B------:R-:W-:-:S03]  /*21320*/  ISETP.LE.AND P1, PT, R3, UR6, PT ;  /* 0x0000000603007c0c */ /* 0x000fc6000bf23270 */
[----:B------:R1:W-:Y:S01]  /*21330*/  @P2 STG.E.U16 desc[UR10][R22.64], R0 ;  /* 0x0000000016002986 */ /* 0x0003e2000c10150a */
[C---:B------:R-:W-:Y:S02]  /*21340*/  ISETP.LE.AND P2, PT, R3.reuse, UR7, PT ;  /* 0x0000000703007c0c */ /* 0x040fe4000bf43270 */
[-C--:B------:R-:W-:Y:S01]  /*21350*/  ISETP.LT.AND P1, PT, R14, R2.reuse, !P1 ;  /* 0x000000020e00720c */ /* 0x080fe20004f21270 */
[----:B------:R-:W-:Y:S01]  /*21360*/  IMAD.WIDE R20, R26, 0x2, R16 ;  /* 0x000000021a147825 */ /* 0x000fe200078e0210 */
[----:B------:R-:W-:Y:S02]  /*21370*/  ISETP.GT.AND P4, PT, R3, UR7, !P0 ;  /* 0x0000000703007c0c */ /* 0x000fe4000c784270 */
[----:B------:R-:W-:Y:S01]  /*21380*/  ISETP.LT.AND P2, PT, R14, R2, !P2 ;  /* 0x000000020e00720c */ /* 0x000fe20005741270 */
[----:B0-----:R-:W3:Y:S01]  /*21390*/  LDL.LU R6, [R1+0xa68] ;  /* 0x000a680001067983 */ /* 0x001ee20000300800 */
[----:B-1----:R-:W-:Y:S01]  /*213a0*/  IMAD.IADD R0, R26, 0x1, R28 ;  /* 0x000000011a007824 */ /* 0x002fe200078e021c */
[----:B------:R-:W-:-:S03]  /*213b0*/  PRMT R23, R7, 0x7632, R23 ;  /* 0x0000763207177816 */ /* 0x000fc60000000017 */
[----:B------:R-:W-:Y:S01]  /*213c0*/  IMAD.WIDE R24, R0, 0x2, R18 ;  /* 0x0000000200187825 */ /* 0x000fe200078e0212 */
[----:B--2---:R0:W-:Y:S01]  /*213d0*/  @P3 STG.E.U16 desc[UR10][R20.64], R27 ;  /* 0x0000001b14003986 */ /* 0x0041e2000c10150a */
[----:B------:R-:W-:Y:S02]  /*213e0*/  PRMT R22, R27, 0x7632, R22 ;  /* 0x000076321b167816 */ /* 0x000fe40000000016 */
[----:B0-----:R-:W-:-:S04]  /*213f0*/  IMAD.WIDE R20, R26, 0x2, R18 ;  /* 0x000000021a147825 */ /* 0x001fc800078e0212 */
[C---:B------:R-:W-:Y:S01]  /*21400*/  IMAD.WIDE R26, R0.reuse, 0x2, R16 ;  /* 0x00000002001a7825 */ /* 0x040fe200078e0210 */
[----:B------:R-:W-:Y:S04]  /*21410*/  @P1 STG.E.U16 desc[UR10][R20.64], R22 ;  /* 0x0000001614001986 */ /* 0x000fe8000c10150a */
[----:B------:R0:W-:Y:S04]  /*21420*/  @P4 STG.E.U16 desc[UR10][R26.64], R7 ;  /* 0x000000071a004986 */ /* 0x0001e8000c10150a */
[----:B------:R1:W-:Y:S04]  /*21430*/  @P2 STG.E.U16 desc[UR10][R24.64], R23 ;  /* 0x0000001718002986 */ /* 0x0003e8000c10150a */
[----:B0-----:R-:W2:Y:S04]  /*21440*/  LDL.LU R7, [R1+0xa64] ;  /* 0x000a640001077983 */ /* 0x001ea80000300800 */
[----:B-1----:R-:W2:Y:S01]  /*21450*/  LDL.LU R25, [R1+0x48] ;  /* 0x0000480001197983 */ /* 0x002ea20000300800 */
[----:B------:R-:W-:Y:S01]  /*21460*/  UIADD3 UR4, UPT, UPT, UR5, 0x4, URZ ;  /* 0x0000000405047890 */ /* 0x000fe2000fffe0ff */
[----:B------:R-:W-:Y:S01]  /*21470*/  IMAD.IADD R22, R0, 0x1, R28 ;  /* 0x0000000100167824 */ /* 0x000fe200078e021c */
[----:B------:R-:W-:-:S04]  /*21480*/  UIADD3 UR6, UPT, UPT, UR5, 0x5, URZ ;  /* 0x0000000505067890 */ /* 0x000fc8000fffe0ff */
[C---:B------:R-:W-:Y:S02]  /*21490*/  ISETP.GT.AND P3, PT, R3.reuse, UR4, !P0 ;  /* 0x0000000403007c0c */ /* 0x040fe4000c764270 */
[----:B------:R-:W-:Y:S01]  /*214a0*/  ISETP.LE.AND P1, PT, R3, UR4, PT ;  /* 0x0000000403007c0c */ /* 0x000fe2000bf23270 */
[----:B------:R-:W-:-:S03]  /*214b0*/  IMAD.WIDE R20, R22, 0x2, R16 ;  /* 0x0000000216147825 */ /* 0x000fc600078e0210 */
[----:B------:R-:W-:Y:S01]  /*214c0*/  ISETP.LT.AND P1, PT, R14, R2, !P1 ;  /* 0x000000020e00720c */ /* 0x000fe20004f21270 */
[----:B------:R-:W-:Y:S01]  /*214d0*/  UIADD3 UR4, UPT, UPT, UR5, 0x6, URZ ;  /* 0x0000000605047890 */ /* 0x000fe2000fffe0ff */
[C---:B------:R-:W-:Y:S02]  /*214e0*/  ISETP.GT.AND P4, PT, R3.reuse, UR6, !P0 ;  /* 0x0000000603007c0c */ /* 0x040fe4000c784270 */
[----:B------:R-:W-:Y:S01]  /*214f0*/  ISETP.LE.AND P2, PT, R3, UR6, PT ;  /* 0x0000000603007c0c */ /* 0x000fe2000bf43270 */
[----:B------:R-:W-:-:S03]  /*21500*/  IMAD.IADD R0, R22, 0x1, R28 ;  /* 0x0000000116007824 */ /* 0x000fc600078e021c */
[----:B------:R-:W-:Y:S01]  /*21510*/  ISETP.LT.AND P2, PT, R14, R2, !P2 ;  /* 0x000000020e00720c */ /* 0x000fe20005741270 */
[----:B------:R-:W-:Y:S01]  /*21520*/  UIADD3 UR6, UPT, UPT, UR5, 0x7, URZ ;  /* 0x0000000705067890 */ /* 0x000fe2000fffe0ff */
[----:B----4-:R-:W-:Y:S01]  /*21530*/  PRMT R26, R15, 0x7632, R26 ;  /* 0x000076320f1a7816 */ /* 0x010fe2000000001a */
[----:B--2---:R0:W-:Y:S01]  /*21540*/  @P3 STG.E.U16 desc[UR10][R20.64], R25 ;  /* 0x0000001914003986 */ /* 0x0041e2000c10150a */
[----:B------:R-:W-:Y:S02]  /*21550*/  PRMT R27, R25, 0x7632, R27 ;  /* 0x00007632191b7816 */ /* 0x000fe4000000001b */
[----:B------:R-:W-:Y:S01]  /*21560*/  ISETP.GT.AND P3, PT, R3, UR4, !P0 ;  /* 0x0000000403007c0c */ /* 0x000fe2000c764270 */
[----:B0-----:R-:W-:-:S04]  /*21570*/  IMAD.WIDE R24, R22, 0x2, R18 ;  /* 0x0000000216187825 */ /* 0x001fc800078e0212 */
[C---:B------:R-:W-:Y:S01]  /*21580*/  IMAD.WIDE R20, R0.reuse, 0x2, R16 ;  /* 0x0000000200147825 */ /* 0x040fe200078e0210 */
[----:B------:R-:W-:Y:S01]  /*21590*/  @P1 STG.E.U16 desc[UR10][R24.64], R27 ;  /* 0x0000001b18001986 */ /* 0x000fe2000c10150a */
[C---:B------:R-:W-:Y:S02]  /*215a0*/  ISETP.LE.AND P1, PT, R3.reuse, UR4, PT ;  /* 0x0000000403007c0c */ /* 0x040fe4000bf23270 */
[C---:B------:R-:W-:Y:S01]  /*215b0*/  IMAD.WIDE R22, R0.reuse, 0x2, R18 ;  /* 0x0000000200167825 */ /* 0x040fe200078e0212 */
[----:B------:R0:W-:Y:S03]  /*215c0*/  @P4 STG.E.U16 desc[UR10][R20.64], R15 ;  /* 0x0000000f14004986 */ /* 0x0001e6000c10150a */
[----:B------:R-:W-:Y:S01]  /*215d0*/  IMAD.IADD R0, R0, 0x1, R28 ;  /* 0x0000000100007824 */ /* 0x000fe200078e021c */
[----:B------:R-:W-:Y:S02]  /*215e0*/  ISETP.LT.AND P1, PT, R14, R2, !P1 ;  /* 0x000000020e00720c */ /* 0x000fe40004f21270 */
[----:B------:R-:W-:Y:S01]  /*215f0*/  ISETP.GT.AND P4, PT, R3, UR6, !P0 ;  /* 0x0000000603007c0c */ /* 0x000fe2000c784270 */
[----:B------:R-:W-:Y:S01]  /*21600*/  @P2 STG.E.U16 desc[UR10][R22.64], R26 ;  /* 0x0000001a16002986 */ /* 0x000fe2000c10150a */
[----:B0-----:R-:W-:Y:S01]  /*21610*/  IMAD.WIDE R20, R0, 0x2, R16 ;  /* 0x0000000200147825 */ /* 0x001fe200078e0210 */
[----:B------:R-:W-:-:S04]  /*21620*/  PRMT R27, R13, 0x7632, R27 ;  /* 0x000076320d1b7816 */ /* 0x000fc8000000001b */
[----:B------:R0:W-:Y:S01]  /*21630*/  @P3 STG.E.U16 desc[UR10][R20.64], R13 ;  /* 0x0000000d14003986 */ /* 0x0001e2000c10150a */
[----:B------:R-:W-:-:S04]  /*21640*/  IMAD.WIDE R24, R0, 0x2, R18 ;  /* 0x0000000200187825 */ /* 0x000fc800078e0212 */
[----:B0-----:R-:W-:-:S04]  /*21650*/  IMAD.IADD R20, R0, 0x1, R28 ;  /* 0x0000000100147824 */ /* 0x001fc800078e021c */
[C---:B------:R-:W-:Y:S01]  /*21660*/  IMAD.WIDE R22, R20.reuse, 0x2, R16 ;  /* 0x0000000214167825 */ /* 0x040fe200078e0210 */
[----:B------:R-:W-:Y:S04]  /*21670*/  @P1 STG.E.U16 desc[UR10][R24.64], R27 ;  /* 0x0000001b18001986 */ /* 0x000fe8000c10150a */
[----:B------:R0:W-:Y:S04]  /*21680*/  @P4 STG.E.U16 desc[UR10][R22.64], R11 ;  /* 0x0000000b16004986 */ /* 0x0001e8000c10150a */
[----:B0-----:R-:W2:Y:S01]  /*21690*/  LDL.LU R23, [R1+0x10] ;  /* 0x0000100001177983 */ /* 0x001ea20000300800 */
[----:B------:R-:W-:Y:S01]  /*216a0*/  UIADD3 UR4, UPT, UPT, UR5, 0x8, URZ ;  /* 0x0000000805047890 */ /* 0x000fe2000fffe0ff */
[----:B------:R-:W-:Y:S01]  /*216b0*/  ISETP.LE.AND P2, PT, R3, UR6, PT ;  /* 0x0000000603007c0c */ /* 0x000fe2000bf43270 */
[----:B------:R-:W-:Y:S01]  /*216c0*/  IMAD.IADD R0, R20, 0x1, R28 ;  /* 0x0000000114007824 */ /* 0x000fe200078e021c */
[----:B------:R-:W-:Y:S01]  /*216d0*/  PRMT R26, R11, 0x7632, R26 ;  /* 0x000076320b1a7816 */ /* 0x000fe2000000001a */
[----:B------:R-:W4:Y:S01]  /*216e0*/  LDL.LU R15, [R1+0x18] ;  /* 0x00001800010f7983 */ /* 0x000f220000300800 */
[----:B------:R-:W-:-:S02]  /*216f0*/  ISETP.LT.AND P2, PT, R14, R2, !P2 ;  /* 0x000000020e00720c */ /* 0x000fc40005741270 */
[C---:B------:R-:W-:Y:S02]  /*21700*/  ISETP.GT.AND P3, PT, R3.reuse, UR4, !P0 ;  /* 0x0000000403007c0c */ /* 0x040fe4000c764270 */
[----:B------:R-:W-:Y:S01]  /*21710*/  ISETP.LE.AND P1, PT, R3, UR4, PT ;  /* 0x0000000403007c0c */ /* 0x000fe2000bf23270 */
[----:B------:R-:W-:Y:S01]  /*21720*/  IMAD.WIDE R20, R20, 0x2, R18 ;  /* 0x0000000214147825 */ /* 0x000fe200078e0212 */
[----:B------:R-:W3:Y:S02]  /*21730*/  LDL.LU R13, [R1+0x1c] ;  /* 0x00001c00010d7983 */ /* 0x000ee40000300800 */
[----:B------:R-:W-:Y:S01]  /*21740*/  ISETP.LT.AND P1, PT, R14, R2, !P1 ;  /* 0x000000020e00720c */ /* 0x000fe20004f21270 */
[C---:B------:R-:W-:Y:S01]  /*21750*/  IMAD.WIDE R24, R0.reuse, 0x2, R16 ;  /* 0x0000000200187825 */ /* 0x040fe200078e0210 */
[----:B------:R-:W3:Y:S04]  /*21760*/  LDL.LU R11, [R1+0x20] ;  /* 0x00002000010b7983 */ /* 0x000ee80000300800 */
[----:B------:R-:W-:Y:S04]  /*21770*/  @P2 STG.E.U16 desc[UR10][R20.64], R26 ;  /* 0x0000001a14002986 */ /* 0x000fe8000c10150a */
[----:B--2---:R0:W-:Y:S01]  /*21780*/  @P3 STG.E.U16 desc[UR10][R24.64], R23 ;  /* 0x0000001718003986 */ /* 0x0041e2000c10150a */
[----:B------:R-:W-:Y:S01]  /*21790*/  PRMT R27, R23, 0x7632, R27 ;  /* 0x00007632171b7816 */ /* 0x000fe2000000001b */
[----:B0-----:R-:W-:-:S05]  /*217a0*/  IMAD.WIDE R24, R0, 0x2, R18 ;  /* 0x0000000200187825 */ /* 0x001fca00078e0212 */
[----:B------:R0:W-:Y:S04]  /*217b0*/  @P1 STG.E.U16 desc[UR10][R24.64], R27 ;  /* 0x0000001b18001986 */ /* 0x0001e8000c10150a */
[----:B0-----:R-:W2:Y:S01]  /*217c0*/  LDL.LU R27, [R1+0x14] ;  /* 0x00001400011b7983 */ /* 0x001ea20000300800 */
[----:B------:R-:W-:Y:S02]  /*217d0*/  UIADD3 UR6, UPT, UPT, UR5, 0x9, URZ ;  /* 0x0000000905067890 */ /* 0x000fe4000fffe0ff */
[----:B------:R-:W-:-:S04]  /*217e0*/  UIADD3 UR4, UPT, UPT, UR5, 0xa, URZ ;  /* 0x0000000a05047890 */ /* 0x000fc8000fffe0ff */
[C---:B------:R-:W-:Y:S02]  /*217f0*/  ISETP.LE.AND P2, PT, R3.reuse, UR6, PT ;  /* 0x0000000603007c0c */ /* 0x040fe4000bf43270 */
[C---:B------:R-:W-:Y:S02]  /*21800*/  ISETP.GT.AND P4, PT, R3.reuse, UR6, !P0 ;  /* 0x0000000603007c0c */ /* 0x040fe4000c784270 */
[----:B------:R-:W-:Y:S01]  /*21810*/  ISETP.LT.AND P2, PT, R14, R2, !P2 ;  /* 0x000000020e00720c */ /* 0x000fe20005741270 */
[----:B------:R-:W-:Y:S01]  /*21820*/  IMAD.IADD R20, R0, 0x1, R28 ;  /* 0x0000000100147824 */ /* 0x000fe200078e021c */
[----:B------:R-:W-:Y:S01]  /*21830*/  ISETP.GT.AND P3, PT, R3, UR4, !P0 ;  /* 0x0000000403007c0c */ /* 0x000fe2000c764270 */
[----:B------:R-:W-:Y:S01]  /*21840*/  UIADD3 UR6, UPT, UPT, UR5, 0xb, URZ ;  /* 0x0000000b05067890 */ /* 0x000fe2000fffe0ff */
[----:B------:R-:W-:Y:S01]  /*21850*/  PRMT R26, R4, 0x7632, R26 ;  /* 0x00007632041a7816 */ /* 0x000fe2000000001a */
[C---:B------:R-:W-:Y:S02]  /*21860*/  IMAD.IADD R0, R20.reuse, 0x1, R28 ;  /* 0x0000000114007824 */ /* 0x040fe400078e021c */
[----:B------:R-:W-:-:S04]  /*21870*/  IMAD.WIDE R22, R20, 0x2, R16 ;  /* 0x0000000214167825 */ /* 0x000fc800078e0210 */
[----:B------:R-:W-:Y:S01]  /*21880*/  IMAD.WIDE R20, R20, 0x2, R18 ;  /* 0x0000000214147825 */ /* 0x000fe200078e0212 */
[C---:B------:R-:W-:Y:S01]  /*21890*/  ISETP.LE.AND P1, PT, R3.reuse, UR4, PT ;  /* 0x0000000403007c0c */ /* 0x040fe2000bf23270 */
[----:B------:R0:W-:Y:S02]  /*218a0*/  @P4 STG.E.U16 desc[UR10][R22.64], R4 ;  /* 0x0000000416004986 */ /* 0x0001e4000c10150a */
[----:B------:R-:W-:Y:S02]  /*218b0*/  IMAD.WIDE R24, R0, 0x2, R16 ;  /* 0x0000000200187825 */ /* 0x000fe400078e0210 */
[----:B------:R1:W-:Y:S01]  /*218c0*/  @P2 STG.E.U16 desc[UR10][R20.64], R26 ;  /* 0x0000001a14002986 */ /* 0x0003e2000c10150a */
[----:B------:R-:W-:Y:S02]  /*218d0*/  ISETP.LE.AND P2, PT, R3, UR6, PT ;  /* 0x0000000603007c0c */ /* 0x000fe4000bf43270 */
[CC--:B------:R-:W-:Y:S02]  /*218e0*/  ISETP.LT.AND P1, PT, R14.reuse, R2.reuse, !P1 ;  /* 0x000000020e00720c */ /* 0x0c0fe40004f21270 */
[----:B------:R-:W-:Y:S01]  /*218f0*/  ISETP.LT.AND P2, PT, R14, R2, !P2 ;  /* 0x000000020e00720c */ /* 0x000fe20005741270 */
[C---:B0-----:R-:W-:Y:S01]  /*21900*/  IMAD.IADD R4, R0.reuse, 0x1, R28 ;  /* 0x0000000100047824 */ /* 0x041fe200078e021c */
[----:B------:R-:W-:Y:S01]  /*21910*/  UIADD3 UR4, UPT, UPT, UR5, 0xc, URZ ;  /* 0x0000000c05047890 */ /* 0x000fe2000fffe0ff */
[----:B-1----:R-:W-:Y:S01]  /*21920*/  IMAD.WIDE R20, R0, 0x2, R18 ;  /* 0x0000000200147825 */ /* 0x002fe200078e0212 */
[----:B------:R-:W-:-:S03]  /*21930*/  PRMT R0, R5, 0x7632, R0 ;  /* 0x0000763205007816 */ /* 0x000fc60000000000 */
[----:B------:R-:W-:Y:S01]  /*21940*/  IMAD.WIDE R22, R4, 0x2, R16 ;  /* 0x0000000204167825 */ /* 0x000fe200078e0210 */
[----:B------:R-:W-:Y:S01]  /*21950*/  ISETP.GT.AND P5, PT, R3, UR4, !P0 ;  /* 0x0000000403007c0c */ /* 0x000fe2000c7a4270 */
[----:B------:R-:W-:Y:S02]  /*21960*/  UIADD3 UR7, UPT, UPT, UR5, 0xe, URZ ;  /* 0x0000000e05077890 */ /* 0x000fe4000fffe0ff */
[----:B------:R-:W-:-:S04]  /*21970*/  UIADD3 UR8, UPT, UPT, UR5, 0xf, URZ ;  /* 0x0000000f05087890 */ /* 0x000fc8000fffe0ff */
[----:B------:R-:W-:-:S04]  /*21980*/  ISETP.LE.AND P4, PT, R3, UR7, PT ;  /* 0x0000000703007c0c */ /* 0x000fc8000bf83270 */
[----:B------:R-:W-:Y:S01]  /*21990*/  ISETP.LT.AND P4, PT, R14, R2, !P4 ;  /* 0x000000020e00720c */ /* 0x000fe20006781270 */
[----:B--2---:R0:W-:Y:S01]  /*219a0*/  @P3 STG.E.U16 desc[UR10][R24.64], R27 ;  /* 0x0000001b18003986 */ /* 0x0041e2000c10150a */
[----:B------:R-:W-:Y:S02]  /*219b0*/  ISETP.GT.AND P3, PT, R3, UR6, !P0 ;  /* 0x0000000603007c0c */ /* 0x000fe4000c764270 */
[----:B------:R-:W-:Y:S01]  /*219c0*/  PRMT R26, R27, 0x7632, R26 ;  /* 0x000076321b1a7816 */ /* 0x000fe2000000001a */
[----:B------:R-:W-:-:S04]  /*219d0*/  UIADD3 UR6, UPT, UPT, UR5, 0xd, URZ ;  /* 0x0000000d05067890 */ /* 0x000fc8000fffe0ff */
[----:B------:R1:W-:Y:S01]  /*219e0*/  @P1 STG.E.U16 desc[UR10][R20.64], R26 ;  /* 0x0000001a14001986 */ /* 0x0003e2000c10150a */
[----:B0-----:R-:W-:-:S05]  /*219f0*/  IMAD.WIDE R24, R4, 0x2, R18 ;  /* 0x0000000204187825 */ /* 0x001fca00078e0212 */
[----:B------:R0:W-:Y:S04]  /*21a00*/  @P3 STG.E.U16 desc[UR10][R22.64], R5 ;  /* 0x0000000516003986 */ /* 0x0001e8000c10150a */
[----:B------:R2:W-:Y:S01]  /*21a10*/  @P2 STG.E.U16 desc[UR10][R24.64], R0 ;  /* 0x0000000018002986 */ /* 0x0005e2000c10150a */
[C---:B------:R-:W-:Y:S02]  /*21a20*/  ISETP.LE.AND P2, PT, R3.reuse, UR4, PT ;  /* 0x0000000403007c0c */ /* 0x040fe4000bf43270 */
[C---:B------:R-:W-:Y:S02]  /*21a30*/  ISETP.LE.AND P1, PT, R3.reuse, UR6, PT ;  /* 0x0000000603007c0c */ /* 0x040fe4000bf23270 */
[----:B------:R-:W-:Y:S01]  /*21a40*/  ISETP.LT.AND P2, PT, R14, R2, !P2 ;  /* 0x000000020e00720c */ /* 0x000fe20005741270 */
[----:B-1----:R-:W-:Y:S01]  /*21a50*/  IMAD.IADD R20, R4, 0x1, R28 ;  /* 0x0000000104147824 */ /* 0x002fe200078e021c */
[----:B------:R-:W-:-:S02]  /*21a60*/  ISETP.GT.AND P6, PT, R3, UR6, !P0 ;  /* 0x0000000603007c0c */ /* 0x000fc4000c7c4270 */
[-C--:B------:R-:W-:Y:S01]  /*21a70*/  ISETP.LT.AND P1, PT, R14, R2.reuse, !P1 ;  /* 0x000000020e00720c */ /* 0x080fe20004f21270 */
[C---:B0-----:R-:W-:Y:S01]  /*21a80*/  IMAD.WIDE R4, R20.reuse, 0x2, R16 ;  /* 0x0000000214047825 */ /* 0x041fe200078e0210 */
[----:B------:R-:W-:Y:S02]  /*21a90*/  ISETP.LE.AND P3, PT, R3, UR8, PT ;  /* 0x0000000803007c0c */ /* 0x000fe4000bf63270 */
[----:B----4-:R-:W-:Y:S01]  /*21aa0*/  PRMT R26, R15, 0x7632, R26 ;  /* 0x000076320f1a7816 */ /* 0x010fe2000000001a */
[C---:B--2---:R-:W-:Y:S02]  /*21ab0*/  IMAD.IADD R0, R20.reuse, 0x1, R28 ;  /* 0x0000000114007824 */ /* 0x044fe400078e021c */
[----:B------:R-:W-:Y:S01]  /*21ac0*/  IMAD.WIDE R20, R20, 0x2, R18 ;  /* 0x0000000214147825 */ /* 0x000fe200078e0212 */
[----:B------:R-:W-:Y:S01]  /*21ad0*/  ISETP.LT.AND P3, PT, R14, R2, !P3 ;  /* 0x000000020e00720c */ /* 0x000fe20005f61270 */
[----:B------:R0:W-:Y:S01]  /*21ae0*/  @P5 STG.E.U16 desc[UR10][R4.64], R15 ;  /* 0x0000000f04005986 */ /* 0x0001e2000c10150a */
[----:B---3--:R-:W-:Y:S01]  /*21af0*/  PRMT R2, R6, 0x7632, R2 ;  /* 0x0000763206027816 */ /* 0x008fe20000000002 */
[----:B------:R-:W-:-:S02]  /*21b00*/  IMAD.WIDE R22, R0, 0x2, R16 ;  /* 0x0000000200167825 */ /* 0x000fc400078e0210 */
[----:B------:R-:W-:Y:S02]  /*21b10*/  @P2 STG.E.U16 desc[UR10][R20.64], R26 ;  /* 0x0000001a14002986 */ /* 0x000fe4000c10150a */
[----:B------:R-:W-:Y:S01]  /*21b20*/  IMAD.WIDE R24, R0, 0x2, R18 ;  /* 0x0000000200187825 */ /* 0x000fe200078e0212 */
[C---:B------:R-:W-:Y:S01]  /*21b30*/  ISETP.GT.AND P2, PT, R3.reuse, UR7, !P0 ;  /* 0x0000000703007c0c */ /* 0x040fe2000c744270 */
[----:B------:R1:W-:Y:S04]  /*21b40*/  @P6 STG.E.U16 desc[UR10][R22.64], R6 ;  /* 0x0000000616006986 */ /* 0x0003e8000c10150a */
[----:B------:R2:W-:Y:S01]  /*21b50*/  @P1 STG.E.U16 desc[UR10][R24.64], R2 ;  /* 0x0000000218001986 */ /* 0x0005e2000c10150a */
[----:B------:R-:W-:Y:S01]  /*21b60*/  ISETP.GT.AND P1, PT, R3, UR8, !P0 ;  /* 0x0000000803007c0c */ /* 0x000fe2000c724270 */
[----:B0-----:R-:W0:Y:S02]  /*21b70*/  LDC.64 R4, c[0x0][0x398] ;  /* 0x0000e600ff047b82 */ /* 0x001e240000000a00 */
[----:B------:R-:W3:Y:S01]  /*21b80*/  LDL.LU R15, [R1+0x3c] ;  /* 0x00003c00010f7983 */ /* 0x000ee20000300800 */
[----:B-1----:R-:W-:-:S05]  /*21b90*/  PRMT R6, R13, 0x7632, R6 ;  /* 0x000076320d067816 */ /* 0x002fca0000000006 */
[----:B------:R-:W1:Y:S01]  /*21ba0*/  LDC.64 R20, c[0x0][0x398] ;  /* 0x0000e600ff147b82 */ /* 0x000e620000000a00 */
[----:B--2---:R-:W-:-:S04]  /*21bb0*/  IMAD.IADD R2, R0, 0x1, R28 ;  /* 0x0000000100027824 */ /* 0x004fc800078e021c */
[----:B------:R-:W-:-:S03]  /*21bc0*/  IMAD.WIDE R24, R2, 0x2, R16 ;  /* 0x0000000202187825 */ /* 0x000fc600078e0210 */
[----:B------:R-:W2:Y:S01]  /*21bd0*/  LDC.64 R22, c[0x0][0x398] ;  /* 0x0000e600ff167b82 */ /* 0x000ea20000000a00 */
[C---:B------:R-:W-:Y:S01]  /*21be0*/  IMAD.IADD R0, R2.reuse, 0x1, R28 ;  /* 0x0000000102007824 */ /* 0x040fe200078e021c */
[----:B------:R4:W-:Y:S01]  /*21bf0*/  @P2 STG.E.U16 desc[UR10][R24.64], R13 ;  /* 0x0000000d18002986 */ /* 0x0009e2000c10150a */
[----:B------:R-:W-:-:S05]  /*21c00*/  IMAD.WIDE R26, R2, 0x2, R18 ;  /* 0x00000002021a7825 */ /* 0x000fca00078e0212 */
[----:B------:R-:W-:Y:S01]  /*21c10*/  @P4 STG.E.U16 desc[UR10][R26.64], R6 ;  /* 0x000000061a004986 */ /* 0x000fe2000c10150a */
[----:B----4-:R-:W-:-:S03]  /*21c20*/  IMAD.WIDE R24, R0, 0x2, R16 ;  /* 0x0000000200187825 */ /* 0x010fc600078e0210 */
[----:B------:R-:W4:Y:S04]  /*21c30*/  LDL.LU R13, [R1+0x2c] ;  /* 0x00002c00010d7983 */ /* 0x000f280000300800 */
[----:B------:R0:W-:Y:S04]  /*21c40*/  @P1 STG.E.U16 desc[UR10][R24.64], R7 ;  /* 0x0000000718001986 */ /* 0x0001e8000c10150a */
[----:B0-----:R-:W3:Y:S01]  /*21c50*/  LDL.LU R25, [R1+0x30] ;  /* 0x0000300001197983 */ /* 0x001ee20000300800 */
[----:B------:R-:W-:Y:S01]  /*21c60*/  UIADD3 UR4, UPT, UPT, UR5, 0x10, URZ ;  /* 0x0000001005047890 */ /* 0x000fe2000fffe0ff */
[C---:B------:R-:W-:Y:S01]  /*21c70*/  IMAD.IADD R2, R0.reuse, 0x1, R28 ;  /* 0x0000000100027824 */ /* 0x040fe200078e021c */
[----:B------:R-:W-:Y:S01]  /*21c80*/  UIADD3 UR6, UPT, UPT, UR5, 0x11, URZ ;  /* 0x0000001105067890 */ /* 0x000fe2000fffe0ff */
[----:B------:R-:W-:-:S03]  /*21c90*/  IMAD.WIDE R26, R0, 0x2, R18 ;  /* 0x00000002001a7825 */ /* 0x000fc600078e0212 */
[C---:B------:R-:W-:Y:S02]  /*21ca0*/  ISETP.GT.AND P5, PT, R3.reuse, UR4, !P0 ;  /* 0x0000000403007c0c */ /* 0x040fe4000c7a4270 */
[----:B------:R-:W-:Y:S01]  /*21cb0*/  ISETP.LE.AND P1, PT, R3, UR4, PT ;  /* 0x0000000403007c0c */ /* 0x000fe2000bf23270 */
[----:B------:R-:W-:Y:S01]  /*21cc0*/  UIADD3 UR4, UPT, UPT, UR5, 0x12, URZ ;  /* 0x0000001205047890 */ /* 0x000fe2000fffe0ff */
[----:B------:R-:W-:Y:S01]  /*21cd0*/  PRMT R0, R7, 0x7632, R0 ;  /* 0x0000763207007816 */ /* 0x000fe20000000000 */
[----:B------:R-:W-:Y:S01]  /*21ce0*/  IMAD.WIDE R6, R2, 0x2, R16 ;  /* 0x0000000202067825 */ /* 0x000fe200078e0210 */
[----:B------:R-:W-:Y:S02]  /*21cf0*/  ISETP.LT.AND P1, PT, R14, R4, !P1 ;  /* 0x000000040e00720c */ /* 0x000fe40004f21270 */
[C---:B------:R-:W-:Y:S01]  /*21d00*/  ISETP.LE.AND P2, PT, R3.reuse, UR6, PT ;  /* 0x0000000603007c0c */ /* 0x040fe2000bf43270 */
[----:B------:R0:W-:Y:S01]  /*21d10*/  @P3 STG.E.U16 desc[UR10][R26.64], R0 ;  /* 0x000000001a003986 */ /* 0x0001e2000c10150a */
[----:B------:R-:W-:-:S02]  /*21d20*/  ISETP.LE.AND P3, PT, R3, UR4, PT ;  /* 0x0000000403007c0c */ /* 0x000fc4000bf63270 */
[C---:B-1----:R-:W-:Y:S02]  /*21d30*/  ISETP.LT.AND P6, PT, R14.reuse, R20, !P2 ;  /* 0x000000140e00720c */ /* 0x042fe400057c1270 */
[----:B--2---:R-:W-:Y:S01]  /*21d40*/  ISETP.LT.AND P2, PT, R14, R22, !P3 ;  /* 0x000000160e00720c */ /* 0x004fe20005f41270 */
[----:B---3--:R1:W-:Y:S01]  /*21d50*/  @P5 STG.E.U16 desc[UR10][R6.64], R25 ;  /* 0x0000001906005986 */ /* 0x0083e2000c10150a */
[----:B------:R-:W-:Y:S01]  /*21d60*/  ISETP.GT.AND P5, PT, R21, UR4, !P0 ;  /* 0x0000000415007c0c */ /* 0x000fe2000c7a4270 */
[----:B------:R-:W-:Y:S01]  /*21d70*/  IMAD.WIDE R20, R2, 0x2, R18 ;  /* 0x0000000202147825 */ /* 0x000fe200078e0212 */
[----:B------:R-:W-:-:S05]  /*21d80*/  PRMT R22, R25, 0x7632, R22 ;  /* 0x0000763219167816 */ /* 0x000fca0000000016 */
[----:B------:R2:W-:Y:S01]  /*21d90*/  @P1 STG.E.U16 desc[UR10][R20.64], R22 ;  /* 0x0000001614001986 */ /* 0x0005e2000c10150a */
[----:B------:R-:W-:Y:S02]  /*21da0*/  ISETP.GT.AND P4, PT, R5, UR6, !P0 ;  /* 0x0000000605007c0c */ /* 0x000fe4000c784270 */
[----:B------:R-:W3:Y:S01]  /*21db0*/  LDC.64 R4, c[0x0][0x398] ;  /* 0x0000e600ff047b82 */ /* 0x000ee20000000a00 */
[----:B0-----:R-:W-:-:S07]  /*21dc0*/  IMAD.IADD R0, R2, 0x1, R28 ;  /* 0x0000000102007824 */ /* 0x001fce00078e021c */
[----:B-1----:R-:W0:Y:S01]  /*21dd0*/  LDC.64 R6, c[0x0][0x398] ;  /* 0x0000e600ff067b82 */ /* 0x002e220000000a00 */
[----:B--2---:R-:W2:Y:S01]  /*21de0*/  LDL.LU R22, [R1+0x34] ;  /* 0x0000340001167983 */ /* 0x004ea20000300800 */
[C---:B------:R-:W-:Y:S01]  /*21df0*/  IMAD.WIDE R24, R0.reuse, 0x2, R16 ;  /* 0x0000000200187825 */ /* 0x040fe200078e0210 */
[----:B------:R-:W-:Y:S01]  /*21e00*/  PRMT R2, R11, 0x7632, R2 ;  /* 0x000076320b027816 */ /* 0x000fe20000000002 */
[----:B------:R-:W-:Y:S02]  /*21e10*/  UIADD3 UR4, UPT, UPT, UR5, 0x13, URZ ;  /* 0x0000001305047890 */ /* 0x000fe4000fffe0ff */
[C---:B------:R-:W-:Y:S01]  /*21e20*/  IMAD.WIDE R26, R0.reuse, 0x2, R18 ;  /* 0x00000002001a7825 */ /* 0x040fe200078e0212 */
[----:B------:R1:W-:Y:S03]  /*21e30*/  @P4 STG.E.U16 desc[UR10][R24.64], R11 ;  /* 0x0000000b18004986 */ /* 0x0003e6000c10150a */
[----:B------:R-:W-:Y:S01]  /*21e40*/  IMAD.IADD R0, R0, 0x1, R28 ;  /* 0x0000000100007824 */ /* 0x000fe200078e021c */
[----:B------:R2:W-:Y:S01]  /*21e50*/  @P6 STG.E.U16 desc[UR10][R26.64], R2 ;  /* 0x000000021a006986 */ /* 0x0005e2000c10150a */
[----:B------:R-:W-:-:S02]  /*21e60*/  UIADD3 UR6, UPT, UPT, UR5, 0x14, URZ ;  /* 0x0000001405067890 */ /* 0x000fc4000fffe0ff */
[----:B------:R-:W-:Y:S01]  /*21e70*/  IMAD.WIDE R20, R0, 0x2, R16 ;  /* 0x0000000200147825 */ /* 0x000fe200078e0210 */
[----:B------:R-:W-:-:S03]  /*21e80*/  ISETP.LE.AND P1, PT, R3, UR4, PT ;  /* 0x0000000403007c0c */ /* 0x000fc6000bf23270 */
[----:B-1----:R-:W-:Y:S01]  /*21e90*/  IMAD.WIDE R24, R0, 0x2, R18 ;  /* 0x0000000200187825 */ /* 0x002fe200078e0212 */
[----:B------:R-:W4:Y:S01]  /*21ea0*/  LDL.LU R11, [R1+0xa60] ;  /* 0x000a6000010b7983 */ /* 0x000f220000300800 */
[----:B--2---:R-:W-:-:S03]  /*21eb0*/  PRMT R2, R22, 0x7632, R2 ;  /* 0x0000763216027816 */ /* 0x004fc60000000002 */
[----:B------:R-:W-:Y:S04]  /*21ec0*/  @P5 STG.E.U16 desc[UR10][R20.64], R22 ;  /* 0x0000001614005986 */ /* 0x000fe8000c10150a */
[----:B------:R1:W-:Y:S01]  /*21ed0*/  @P2 STG.E.U16 desc[UR10][R24.64], R2 ;  /* 0x0000000218002986 */ /* 0x0003e2000c10150a */
[----:B---3--:R-:W-:Y:S02]  /*21ee0*/  ISETP.LT.AND P2, PT, R14, R4, !P1 ;  /* 0x000000040e00720c */ /* 0x008fe40004f41270 */
[----:B------:R-:W-:-:S04]  /*21ef0*/  ISETP.LE.AND P1, PT, R3, UR6, PT ;  /* 0x0000000603007c0c */ /* 0x000fc8000bf23270 */
[----:B0-----:R-:W-:Y:S02]  /*21f00*/  ISETP.LT.AND P3, PT, R14, R6, !P1 ;  /* 0x000000060e00720c */ /* 0x001fe40004f61270 */
[----:B------:R-:W2:Y:S01]  /*21f10*/  LDL.LU R6, [R1+0x24] ;  /* 0x0000240001067983 */ /* 0x000ea20000300800 */
[----:B------:R-:W-:Y:S01]  /*21f20*/  ISETP.GT.AND P4, PT, R23, UR4, !P0 ;  /* 0x0000000417007c0c */ /* 0x000fe2000c784270 */
[----:B-1----:R-:W-:Y:S01]  /*21f30*/  IMAD.IADD R2, R0, 0x1, R28 ;  /* 0x0000000100027824 */ /* 0x002fe200078e021c */
[----:B------:R-:W-:Y:S01]  /*21f40*/  ISETP.GT.AND P5, PT, R5, UR6, !P0 ;  /* 0x0000000605007c0c */ /* 0x000fe2000c7a4270 */
[----:B------:R-:W0:Y:S02]  /*21f50*/  LDC.64 R22, c[0x0][0x398] ;  /* 0x0000e600ff167b82 */ /* 0x000e240000000a00 */
[----:B------:R-:W-:-:S04]  /*21f60*/  IMAD.WIDE R20, R2, 0x2, R16 ;  /* 0x0000000202147825 */ /* 0x000fc800078e0210 */
[----:B------:R-:W-:Y:S02]  /*21f70*/  IMAD.WIDE R26, R2, 0x2, R18 ;  /* 0x00000002021a7825 */ /* 0x000fe400078e0212 */
[----:B------:R-:W1:Y:S08]  /*21f80*/  LDC.64 R4, c[0x0][0x398] ;  /* 0x0000e600ff047b82 */ /* 0x000e700000000a00 */
[----:B------:R-:W3:Y:S01]  /*21f90*/  LDC.64 R24, c[0x0][0x398] ;  /* 0x0000e600ff187b82 */ /* 0x000ee20000000a00 */
[----:B--2---:R-:W-:Y:S01]  /*21fa0*/  PRMT R29, R6, 0x7632, R29 ;  /* 0x00007632061d7816 */ /* 0x004fe2000000001d */
[----:B------:R-:W-:Y:S04]  /*21fb0*/  @P4 STG.E.U16 desc[UR10][R20.64], R6 ;  /* 0x0000000614004986 */ /* 0x000fe8000c10150a */
[----:B------:R2:W-:Y:S04]  /*21fc0*/  @P2 STG.E.U16 desc[UR10][R26.64], R29 ;  /* 0x0000001d1a002986 */ /* 0x0005e8000c10150a */
[----:B--2---:R-:W2:Y:S04]  /*21fd0*/  LDL.LU R26, [R1+0x38] ;  /* 0x00003800011a7983 */ /* 0x004ea80000300800 */
[----:B------:R-:W3:Y:S01]  /*21fe0*/  LDL.LU R27, [R1+0x28] ;  /* 0x00002800011b7983 */ /* 0x000ee20000300800 */
[----:B------:R-:W-:Y:S01]  /*21ff0*/  UIADD3 UR4, UPT, UPT, UR5, 0x15, URZ ;  /* 0x0000001505047890 */ /* 0x000fe2000fffe0ff */
[----:B------:R-:W-:Y:S01]  /*22000*/  IMAD.IADD R0, R2, 0x1, R28 ;  /* 0x0000000102007824 */ /* 0x000fe200078e021c */
[----:B------:R-:W-:Y:S01]  /*22010*/  UIADD3 UR6, UPT, UPT, UR5, 0x16, URZ ;  /* 0x0000001605067890 */ /* 0x000fe2000fffe0ff */
[----:B------:R-:W3:Y:S03]  /*22020*/  LDL.LU R29, [R1+0xb8] ;  /* 0x0000b800011d7983 */ /* 0x000ee60000300800 */
[----:B------:R-:W-:Y:S01]  /*22030*/  ISETP.GT.AND P6, PT, R7, UR4, !P0 ;  /* 0x0000000407007c0c */ /* 0x000fe2000c7c4270 */
[----:B------:R-:W-:Y:S01]  /*22040*/  IMAD.WIDE R6, R0, 0x2, R16 ;  /* 0x0000000200067825 */ /* 0x000fe200078e0210 */
[----:B------:R-:W-:-:S03]  /*22050*/  ISETP.LE.AND P1, PT, R3, UR4, PT ;  /* 0x0000000403007c0c */ /* 0x000fc6000bf23270 */
[C---:B------:R-:W-:Y:S02]  /*22060*/  IMAD.IADD R2, R0.reuse, 0x1, R28 ;  /* 0x0000000100027824 */ /* 0x040fe400078e021c */
[----:B------:R-:W-:Y:S01]  /*22070*/  IMAD.WIDE R20, R0, 0x2, R18 ;  /* 0x0000000200147825 */ /* 0x000fe200078e0212 */
[----:B------:R-:W-:Y:S01]  /*22080*/  UIADD3 UR4, UPT, UPT, UR5, 0x17, URZ ;  /* 0x0000001705047890 */ /* 0x000fe2000fffe0ff */
[----:B-1----:R-:W-:Y:S02]  /*22090*/  ISETP.LT.AND P1, PT, R14, R4, !P1 ;  /* 0x000000040e00720c */ /* 0x002fe40004f21270 */
[----:B------:R-:W-:Y:S02]  /*220a0*/  ISETP.GT.AND P4, PT, R5, UR6, !P0 ;  /* 0x0000000605007c0c */ /* 0x000fe4000c784270 */
[C---:B------:R-:W-:Y:S01]  /*220b0*/  ISETP.LE.AND P2, PT, R3.reuse, UR6, PT ;  /* 0x0000000603007c0c */ /* 0x040fe2000bf43270 */
[----:B------:R-:W1:Y:S01]  /*220c0*/  LDC.64 R4, c[0x0][0x398] ;  /* 0x0000e600ff047b82 */ /* 0x000e620000000a00 */
[----:B------:R-:W-:Y:S01]  /*220d0*/  UIADD3 UR6, UPT, UPT, UR5, 0x19, URZ ;  /* 0x0000001905067890 */ /* 0x000fe2000fffe0ff */
[----:B--2---:R-:W-:Y:S01]  /*220e0*/  PRMT R0, R26, 0x7632, R0 ;  /* 0x000076321a007816 */ /* 0x004fe20000000000 */
[----:B------:R2:W-:Y:S04]  /*220f0*/  @P5 STG.E.U16 desc[UR10][R6.64], R26 ;  /* 0x0000001a06005986 */ /* 0x0005e8000c10150a */
[----:B------:R0:W-:Y:S01]  /*22100*/  @P3 STG.E.U16 desc[UR10][R20.64], R0 ;  /* 0x0000000014003986 */ /* 0x0001e2000c10150a */
[----:B------:R-:W-:Y:S01]  /*22110*/  ISETP.LE.AND P3, PT, R3, UR4, PT ;  /* 0x0000000403007c0c */ /* 0x000fe2000bf63270 */
[----:B--2---:R-:W-:-:S05]  /*22120*/  IMAD.WIDE R6, R2, 0x2, R16 ;  /* 0x0000000202067825 */ /* 0x004fca00078e0210 */
[----:B---3--:R2:W-:Y:S01]  /*22130*/  @P6 STG.E.U16 desc[UR10][R6.64], R27 ;  /* 0x0000001b06006986 */ /* 0x0085e2000c10150a */
[----:B0-----:R-:W-:Y:S01]  /*22140*/  ISETP.LT.AND P6, PT, R14, R22, !P2 ;  /* 0x000000160e00720c */ /* 0x001fe200057c1270 */
[C---:B------:R-:W-:Y:S01]  /*22150*/  IMAD.IADD R0, R2.reuse, 0x1, R28 ;  /* 0x0000000102007824 */ /* 0x040fe200078e021c */
[----:B------:R-:W-:Y:S01]  /*22160*/  ISETP.GT.AND P5, PT, R23, UR4, !P0 ;  /* 0x0000000417007c0c */ /* 0x000fe2000c7a4270 */
[----:B------:R-:W-:Y:S01]  /*22170*/  IMAD.WIDE R20, R2, 0x2, R18 ;  /* 0x0000000202147825 */ /* 0x000fe200078e0212 */
[----:B------:R-:W-:Y:S02]  /*22180*/  ISETP.LT.AND P2, PT, R14, R24, !P3 ;  /* 0x000000180e00720c */ /* 0x000fe40005f41270 */
[----:B------:R-:W-:Y:S01]  /*22190*/  PRMT R24, R27, 0x7632, R24 ;  /* 0x000076321b187816 */ /* 0x000fe20000000018 */
[----:B--2---:R-:W0:Y:S01]  /*221a0*/  LDC.64 R6, c[0x0][0x398] ;  /* 0x0000e600ff067b82 */ /* 0x004e220000000a00 */
[----:B------:R-:W-:Y:S01]  /*221b0*/  IMAD.WIDE R22, R0, 0x2, R16 ;  /* 0x0000000200167825 */ /* 0x000fe200078e0210 */
[----:B------:R-:W-:Y:S01]  /*221c0*/  PRMT R2, R15, 0x7632, R2 ;  /* 0x000076320f027816 */ /* 0x000fe20000000002 */
[----:B------:R-:W-:-:S02]  /*221d0*/  UIADD3 UR4, UPT, UPT, UR5, 0x18, URZ ;  /* 0x0000001805047890 */ /* 0x000fc4000fffe0ff */
[C---:B------:R-:W-:Y:S01]  /*221e0*/  IMAD.WIDE R26, R0.reuse, 0x2, R18 ;  /* 0x00000002001a7825 */ /* 0x040fe200078e0212 */
[----:B------:R2:W-:Y:S03]  /*221f0*/  @P1 STG.E.U16 desc[UR10][R20.64], R24 ;  /* 0x0000001814001986 */ /* 0x0005e6000c10150a */
[----:B------:R-:W-:Y:S01]  /*22200*/  IMAD.IADD R0, R0, 0x1, R28 ;  /* 0x0000000100007824 */ /* 0x000fe200078e021c */
[----:B------:R3:W-:Y:S01]  /*22210*/  @P4 STG.E.U16 desc[UR10][R22.64], R15 ;  /* 0x0000000f16004986 */ /* 0x0007e2000c10150a */
[----:B------:R-:W-:-:S03]  /*22220*/  ISETP.LE.AND P1, PT, R3, UR4, PT ;  /* 0x0000000403007c0c */ /* 0x000fc6000bf23270 */
[----:B------:R4:W-:Y:S01]  /*22230*/  @P6 STG.E.U16 desc[UR10][R26.64], R2 ;  /* 0x000000021a006986 */ /* 0x0009e2000c10150a */
[----:B--2---:R-:W-:-:S04]  /*22240*/  IMAD.WIDE R20, R0, 0x2, R16 ;  /* 0x0000000200147825 */ /* 0x004fc800078e0210 */
[----:B---3--:R-:W-:Y:S01]  /*22250*/  IMAD.WIDE R22, R0, 0x2, R18 ;  /* 0x0000000200167825 */ /* 0x008fe200078e0212 */
[----:B------:R-:W2:Y:S01]  /*22260*/  LDL.LU R15, [R1+0xbc] ;  /* 0x0000bc00010f7983 */ /* 0x000ea20000300800 */
[----:B----4-:R-:W-:-:S03]  /*22270*/  PRMT R2, R13, 0x7632, R2 ;  /* 0x000076320d027816 */ /* 0x010fc60000000002 */
[----:B------:R3:W-:Y:S04]  /*22280*/  @P5 STG.E.U16 desc[UR10][R20.64], R13 ;  /* 0x0000000d14005986 */ /* 0x0007e8000c10150a */
[----:B------:R4:W-:Y:S01]  /*22290*/  @P2 STG.E.U16 desc[UR10][R22.64], R2 ;  /* 0x0000000216002986 */ /* 0x0009e2000c10150a */
[----:B-1----:R-:W-:Y:S02]  /*222a0*/  ISETP.LT.AND P2, PT, R14, R4, !P1 ;  /* 0x000000040e00720c */ /* 0x002fe40004f41270 */
[----:B------:R-:W-:-:S04]  /*222b0*/  ISETP.LE.AND P1, PT, R3, UR6, PT ;  /* 0x0000000603007c0c */ /* 0x000fc8000bf23270 */
[----:B0-----:R-:W-:Y:S01]  /*222c0*/  ISETP.LT.AND P3, PT, R14, R6, !P1 ;  /* 0x000000060e00720c */ /* 0x001fe20004f61270 */
[----:B---3--:R-:W3:Y:S04]  /*222d0*/  LDL.LU R13, [R1+0xc0] ;  /* 0x0000c000010d7983 */ /* 0x008ee80000300800 */
[----:B------:R-:W2:Y:S01]  /*222e0*/  LDL.LU R6, [R1+0xb0] ;  /* 0x0000b00001067983 */ /* 0x000ea20000300800 */
[----:B------:R-:W-:Y:S01]  /*222f0*/  ISETP.GT.AND P4, PT, R25, UR4, !P0 ;  /* 0x0000000419007c0c */ /* 0x000fe2000c784270 */
[----:B----4-:R-:W-:Y:S01]  /*22300*/  IMAD.IADD R2, R0, 0x1, R28 ;  /* 0x0000000100027824 */ /* 0x010fe200078e021c */
[----:B------:R-:W-:Y:S01]  /*22310*/  ISETP.GT.AND P5, PT, R5, UR6, !P0 ;  /* 0x0000000605007c0c */ /* 0x000fe2000c7a4270 */
[----:B------:R-:W0:Y:S02]  /*22320*/  LDC.64 R22, c[0x0][0x398] ;  /* 0x0000e600ff167b82 */ /* 0x000e240000000a00 */
[----:B------:R-:W-:-:S06]  /*22330*/  IMAD.WIDE R20, R2, 0x2, R16 ;  /* 0x0000000202147825 */ /* 0x000fcc00078e0210 */
[----:B------:R-:W1:Y:S01]  /*22340*/  LDC.64 R4, c[0x0][0x398] ;  /* 0x0000e600ff047b82 */ /* 0x000e620000000a00 */
[----:B------:R-:W-:Y:S01]  /*22350*/  UIADD3 UR4, UPT, UPT, UR5, 0x1a, URZ ;  /* 0x0000001a05047890 */ /* 0x000fe2000fffe0ff */
[----:B------:R-:W-:-:S06]  /*22360*/  IMAD.IADD R0, R2, 0x1, R28 ;  /* 0x0000000102007824 */ /* 0x000fcc00078e021c */
[----:B------:R-:W4:Y:S01]  /*22370*/  LDC.64 R24, c[0x0][0x398] ;  /* 0x0000e600ff187b82 */ /* 0x000f220000000a00 */
[----:B--2---:R2:W-:Y:S04]  /*22380*/  @P4 STG.E.U16 desc[UR10][R20.64], R6 ;  /* 0x0000000614004986 */ /* 0x0045e8000c10150a */
[----:B--2---:R-:W2:Y:S01]  /*22390*/  LDL.LU R21, [R1+0xb4] ;  /* 0x0000b40001157983 */ /* 0x004ea20000300800 */
[----:B------:R-:W-:Y:S01]  /*223a0*/  IMAD.WIDE R26, R2, 0x2, R18 ;  /* 0x00000002021a7825 */ /* 0x000fe200078e0212 */
[----:B------:R-:W-:Y:S02]  /*223b0*/  PRMT R2, R6, 0x7632, R2 ;  /* 0x0000763206027816 */ /* 0x000fe40000000002 */
[----:B------:R-:W-:Y:S01]  /*223c0*/  ISETP.GT.AND P6, PT, R7, UR4, !P0 ;  /* 0x0000000407007c0c */ /* 0x000fe2000c7c4270 */
[C---:B------:R-:W-:Y:S01]  /*223d0*/  IMAD.WIDE R6, R0.reuse, 0x2, R16 ;  /* 0x0000000200067825 */ /* 0x040fe200078e0210 */
[----:B------:R-:W-:Y:S01]  /*223e0*/  UIADD3 UR6, UPT, UPT, UR5, 0x1b, URZ ;  /* 0x0000001b05067890 */ /* 0x000fe2000fffe0ff */
[----:B------:R0:W-:Y:S02]  /*223f0*/  @P2 STG.E.U16 desc[UR10][R26.64], R2 ;  /* 0x000000021a002986 */ /* 0x0001e4000c10150a */
[----:B------:R-:W-:Y:S01]  /*22400*/  IMAD.IADD R20, R0, 0x1, R28 ;  /* 0x0000000100147824 */ /* 0x000fe200078e021c */
[C---:B------:R-:W-:Y:S01]  /*22410*/  ISETP.LE.AND P1, PT, R3.reuse, UR4, PT ;  /* 0x0000000403007c0c */ /* 0x040fe2000bf23270 */
[----:B------:R3:W-:Y:S01]  /*22420*/  @P5 STG.E.U16 desc[UR10][R6.64], R8 ;  /* 0x0000000806005986 */ /* 0x0007e2000c10150a */
[----:B------:R-:W-:Y:S01]  /*22430*/  ISETP.LE.AND P2, PT, R3, UR6, PT ;  /* 0x0000000603007c0c */ /* 0x000fe2000bf43270 */
[----:B------:R-:W-:Y:S01]  /*22440*/  UIADD3 UR4, UPT, UPT, UR5, 0x1c, URZ ;  /* 0x0000001c05047890 */ /* 0x000fe2000fffe0ff */
[----:B-1----:R-:W-:Y:S01]  /*22450*/  ISETP.LT.AND P1, PT, R14, R4, !P1 ;  /* 0x000000040e00720c */ /* 0x002fe20004f21270 */
[----:B0-----:R-:W-:Y:S01]  /*22460*/  IMAD.WIDE R26, R0, 0x2, R18 ;  /* 0x00000002001a7825 */ /* 0x001fe200078e0212 */
[----:B------:R-:W-:-:S03]  /*22470*/  PRMT R0, R8, 0x7632, R0 ;  /* 0x0000763208007816 */ /* 0x000fc60000000000 */
[C---:B---3--:R-:W-:Y:S01]  /*22480*/  IMAD.WIDE R6, R20.reuse, 0x2, R16 ;  /* 0x0000000214067825 */ /* 0x048fe200078e0210 */
[----:B------:R-:W-:Y:S01]  /*22490*/  ISETP.GT.AND P4, PT, R5, UR6, !P0 ;  /* 0x0000000605007c0c */ /* 0x000fe2000c784270 */
[----:B------:R0:W-:Y:S01]  /*224a0*/  @P3 STG.E.U16 desc[UR10][R26.64], R0 ;  /* 0x000000001a003986 */ /* 0x0001e2000c10150a */
[----:B------:R-:W1:Y:S01]  /*224b0*/  LDC.64 R4, c[0x0][0x398] ;  /* 0x0000e600ff047b82 */ /* 0x000e620000000a00 */
[----:B------:R-:W-:Y:S02]  /*224c0*/  ISETP.LE.AND P3, PT, R3, UR4, PT ;  /* 0x0000000403007c0c */ /* 0x000fe4000bf63270 */
[----:B------:R-:W-:Y:S02]  /*224d0*/  ISETP.GT.AND P5, PT, R23, UR4, !P0 ;  /* 0x0000000417007c0c */ /* 0x000fe4000c7a4270 */
[----:B------:R-:W-:Y:S01]  /*224e0*/  PRMT R8, R9, 0x7632, R8 ;  /* 0x0000763209087816 */ /* 0x000fe20000000008 */
[----:B0-----:R-:W-:-:S04]  /*224f0*/  IMAD.IADD R0, R20, 0x1, R28 ;  /* 0x0000000114007824 */ /* 0x001fc800078e021c */
[----:B------:R-:W-:Y:S01]  /*22500*/  IMAD.WIDE R26, R0, 0x2, R18 ;  /* 0x00000002001a7825 */ /* 0x000fe200078e0212 */
[----:B------:R-:W-:Y:S02]  /*22510*/  UIADD3 UR4, UPT, UPT, UR5, 0x1d, URZ ;  /* 0x0000001d05047890 */ /* 0x000fe4000fffe0ff */
[----:B------:R-:W-:Y:S01]  /*22520*/  UIADD3 UR6, UPT, UPT, UR5, 0x1e, URZ ;  /* 0x0000001e05067890 */ /* 0x000fe2000fffe0ff */
[----:B--2---:R0:W-:Y:S01]  /*22530*/  @P6 STG.E.U16 desc[UR10][R6.64], R21 ;  /* 0x0000001506006986 */ /* 0x0041e2000c10150a */
[----:B------:R-:W-:Y:S02]  /*22540*/  ISETP.LT.AND P6, PT, R14, R22, !P2 ;  /* 0x000000160e00720c */ /* 0x000fe400057c1270 */
[----:B------:R-:W-:Y:S01]  /*22550*/  PRMT R2, R21, 0x7632, R2 ;  /* 0x0000763215027816 */ /* 0x000fe20000000002 */
[----:B------:R-:W-:Y:S01]  /*22560*/  IMAD.WIDE R22, R0, 0x2, R16 ;  /* 0x0000000200167825 */ /* 0x000fe200078e0210 */
[----:B----4-:R-:W-:Y:S01]  /*22570*/  ISETP.LT.AND P2, PT, R14, R24, !P3 ;  /* 0x000000180e00720c */ /* 0x010fe20005f41270 */
[----:B0-----:R-:W0:Y:S02]  /*22580*/  LDC.64 R6, c[0x0][0x398] ;  /* 0x0000e600ff067b82 */ /* 0x001e240000000a00 */
[----:B------:R-:W-:-:S04]  /*22590*/  IMAD.WIDE R20, R20, 0x2, R18 ;  /* 0x0000000214147825 */ /* 0x000fc800078e0212 */
[----:B------:R-:W-:Y:S01]  /*225a0*/  IMAD.IADD R0, R0, 0x1, R28 ;  /* 0x0000000100007824 */ /* 0x000fe200078e021c */
[----:B------:R2:W-:Y:S04]  /*225b0*/  @P1 STG.E.U16 desc[UR10][R20.64], R2 ;  /* 0x0000000214001986 */ /* 0x0005e8000c10150a */
[----:B------:R-:W-:Y:S04]  /*225c0*/  @P4 STG.E.U16 desc[UR10][R22.64], R9 ;  /* 0x0000000916004986 */ /* 0x000fe8000c10150a */
[----:B------:R3:W-:Y:S01]  /*225d0*/  @P6 STG.E.U16 desc[UR10][R26.64], R8 ;  /* 0x000000081a006986 */ /* 0x0007e2000c10150a */
[----:B------:R-:W-:Y:S01]  /*225e0*/  ISETP.LE.AND P1, PT, R3, UR4, PT ;  /* 0x0000000403007c0c */ /* 0x000fe2000bf23270 */
[----:B--2---:R-:W-:Y:S01]  /*225f0*/  IMAD.WIDE R20, R0, 0x2, R18 ;  /* 0x0000000200147825 */ /* 0x004fe200078e0212 */
[----:B------:R-:W-:-:S03]  /*22600*/  PRMT R2, R29, 0x7632, R2 ;  /* 0x000076321d027816 */ /* 0x000fc60000000002 */
[----:B---3--:R-:W-:-:S05]  /*22610*/  IMAD.WIDE R8, R0, 0x2, R16 ;  /* 0x0000000200087825 */ /* 0x008fca00078e0210 */
[----:B------:R2:W-:Y:S04]  /*22620*/  @P5 STG.E.U16 desc[UR10][R8.64], R29 ;  /* 0x0000001d08005986 */ /* 0x0005e8000c10150a */
[----:B------:R3:W-:Y:S01]  /*22630*/  @P2 STG.E.U16 desc[UR10][R20.64], R2 ;  /* 0x0000000214002986 */ /* 0x0007e2000c10150a */
[----:B-1----:R-:W-:Y:S02]  /*22640*/  ISETP.LT.AND P2, PT, R14, R4, !P1 ;  /* 0x000000040e00720c */ /* 0x002fe40004f41270 */
[----:B------:R-:W-:Y:S02]  /*22650*/  ISETP.LE.AND P1, PT, R3, UR6, PT ;  /* 0x0000000603007c0c */ /* 0x000fe4000bf23270 */
[----:B------:R-:W-:Y:S01]  /*22660*/  ISETP.GT.AND P3, PT, R25, UR4, !P0 ;  /* 0x0000000419007c0c */ /* 0x000fe2000c764270 */
[----:B------:R-:W-:Y:S01]  /*22670*/  IMAD.IADD R0, R0, 0x1, R28 ;  /* 0x0000000100007824 */ /* 0x000fe200078e021c */
[----:B------:R-:W-:Y:S01]  /*22680*/  ISETP.GT.AND P4, PT, R5, UR6, !P0 ;  /* 0x0000000605007c0c */ /* 0x000fe2000c784270 */
[----:B--2---:R-:W1:Y:S01]  /*22690*/  LDC.64 R8, c[0x0][0x398] ;  /* 0x0000e600ff087b82 */ /* 0x004e620000000a00 */
[----:B0-----:R-:W-:-:S07]  /*226a0*/  ISETP.LT.AND P1, PT, R14, R6, !P1 ;  /* 0x000000060e00720c */ /* 0x001fce0004f21270 */
[----:B---3--:R-:W0:Y:S01]  /*226b0*/  LDC.64 R20, c[0x0][0x398] ;  /* 0x0000e600ff147b82 */ /* 0x008e220000000a00 */
[C---:B------:R-:W-:Y:S01]  /*226c0*/  IMAD.IADD R29, R0.reuse, 0x1, R28 ;  /* 0x00000001001d7824 */ /* 0x040fe200078e021c */
[----:B------:R-:W-:Y:S01]  /*226d0*/  UIADD3 UR4, UPT, UPT, UR5, 0x1f, URZ ;  /* 0x0000001f05047890 */ /* 0x000fe2000fffe0ff */
[----:B------:R-:W-:Y:S01]  /*226e0*/  IMAD.WIDE R4, R0, 0x2, R16 ;  /* 0x0000000200047825 */ /* 0x000fe200078e0210 */
[----:B------:R-:W-:-:S03]  /*226f0*/  PRMT R2, R10, 0x7632, R2 ;  /* 0x000076320a027816 */ /* 0x000fc60000000002 */
[----:B------:R-:W-:Y:S01]  /*22700*/  IMAD.WIDE R26, R0, 0x2, R18 ;  /* 0x00000002001a7825 */ /* 0x000fe200078e0212 */
[----:B------:R-:W-:-:S03]  /*22710*/  PRMT R0, R15, 0x7632, R0 ;  /* 0x000076320f007816 */ /* 0x000fc60000000000 */
[C---:B------:R-:W-:Y:S01]  /*22720*/  IMAD.WIDE R24, R29.reuse, 0x2, R16 ;  /* 0x000000021d187825 */ /* 0x040fe200078e0210 */
[----:B------:R2:W-:Y:S03]  /*22730*/  @P3 STG.E.U16 desc[UR10][R4.64], R10 ;  /* 0x0000000a04003986 */ /* 0x0005e6000c10150a */
[----:B------:R-:W-:Y:S01]  /*22740*/  IMAD.WIDE R22, R29, 0x2, R18 ;  /* 0x000000021d167825 */ /* 0x000fe200078e0212 */
[----:B------:R-:W-:Y:S01]  /*22750*/  @P2 STG.E.U16 desc[UR10][R26.64], R2 ;  /* 0x000000021a002986 */ /* 0x000fe2000c10150a */
[----:B------:R-:W-:Y:S02]  /*22760*/  ISETP.GT.AND P5, PT, R7, UR4, !P0 ;  /* 0x0000000407007c0c */ /* 0x000fe4000c7a4270 */
[----:B------:R-:W3:Y:S01]  /*22770*/  LDC.64 R6, c[0x0][0x398] ;  /* 0x0000e600ff067b82 */ /* 0x000ee20000000a00 */
[----:B------:R4:W-:Y:S01]  /*22780*/  @P4 STG.E.U16 desc[UR10][R24.64], R15 ;  /* 0x0000000f18004986 */ /* 0x0009e2000c10150a */
[----:B------:R-:W-:-:S03]  /*22790*/  IMAD.IADD R29, R29, 0x1, R28 ;  /* 0x000000011d1d7824 */ /* 0x000fc600078e021c */
[----:B------:R0:W-:Y:S01]  /*227a0*/  @P1 STG.E.U16 desc[UR10][R22.64], R0 ;  /* 0x0000000016001986 */ /* 0x0001e2000c10150a */
[----:B------:R-:W-:Y:S01]  /*227b0*/  ISETP.LE.AND P1, PT, R3, UR4, PT ;  /* 0x0000000403007c0c */ /* 0x000fe2000bf23270 */
[----:B--2---:R-:W-:-:S03]  /*227c0*/  IMAD.WIDE R4, R29, 0x2, R16 ;  /* 0x000000021d047825 */ /* 0x004fc600078e0210 */
[----:B0-----:R-:W-:Y:S01]  /*227d0*/  ISETP.LT.AND P1, PT, R14, R20, !P1 ;  /* 0x000000140e00720c */ /* 0x001fe20004f21270 */
[C---:B------:R-:W-:Y:S01]  /*227e0*/  IMAD.IADD R20, R29.reuse, 0x1, R28 ;  /* 0x000000011d147824 */ /* 0x040fe200078e021c */
[----:B------:R-:W-:Y:S01]  /*227f0*/  UIADD3 UR6, UPT, UPT, UR5, 0x20, URZ ;  /* 0x0000002005067890 */ /* 0x000fe2000fffe0ff */
[----:B----4-:R-:W2:Y:S01]  /*22800*/  LDL.LU R25, [R1+0xd4] ;  /* 0x0000d40001197983 */ /* 0x010ea20000300800 */
[----:B------:R-:W-:-:S04]  /*22810*/  IMAD.WIDE R22, R29, 0x2, R18 ;  /* 0x000000021d167825 */ /* 0x000fc800078e0212 */
[----:B------:R-:W-:Y:S01]  /*22820*/  ISETP.LE.AND P2, PT, R3, UR6, PT ;  /* 0x0000000603007c0c */ /* 0x000fe2000bf43270 */
[----:B------:R-:W0:Y:S01]  /*22830*/  LDC R29, c[0x0][0x3b8] ;  /* 0x0000ee00ff1d7b82 */ /* 0x000e220000000800 */
[----:B------:R-:W-:Y:S01]  /*22840*/  UIADD3 UR4, UPT, UPT, UR5, 0x21, URZ ;  /* 0x0000002105047890 */ /* 0x000fe2000fffe0ff */
[----:B------:R4:W-:Y:S01]  /*22850*/  @P5 STG.E.U16 desc[UR10][R4.64], R11 ;  /* 0x0000000b04005986 */ /* 0x0009e2000c10150a */
[----:B------:R-:W-:Y:S02]  /*22860*/  ISETP.GT.AND P5, PT, R21, UR6, !P0 ;  /* 0x0000000615007c0c */ /* 0x000fe4000c7a4270 */
[C---:B---3--:R-:W-:Y:S01]  /*22870*/  ISETP.LT.AND P4, PT, R14.reuse, R6, !P2 ;  /* 0x000000060e00720c */ /* 0x048fe20005781270 */
[----:B------:R-:W3:Y:S01]  /*22880*/  LDL.LU R26, [R1+0xc8] ;  /* 0x0000c800011a7983 */ /* 0x000ee20000300800 */
[----:B------:R-:W-:Y:S02]  /*22890*/  ISETP.LE.AND P3, PT, R3, UR4, PT ;  /* 0x0000000403007c0c */ /* 0x000fe4000bf63270 */
[----:B------:R-:W-:Y:S01]  /*228a0*/  PRMT R0, R11, 0x7632, R0 ;  /* 0x000076320b007816 */ /* 0x000fe20000000000 */
[----:B------:R-:W3:Y:S01]  /*228b0*/  LDL.LU R27, [R1+0xd8] ;  /* 0x0000d800011b7983 */ /* 0x000ee20000300800 */
[----:B-1----:R-:W-:-:S02]  /*228c0*/  ISETP.LT.AND P2, PT, R14, R8, !P3 ;  /* 0x000000080e00720c */ /* 0x002fc40005f41270 */
[----:B------:R-:W-:Y:S01]  /*228d0*/  PRMT R8, R13, 0x7632, R8 ;  /* 0x000076320d087816 */ /* 0x000fe20000000008 */
[C---:B----4-:R-:W-:Y:S01]  /*228e0*/  IMAD.WIDE R10, R20.reuse, 0x2, R16 ;  /* 0x00000002140a7825 */ /* 0x050fe200078e0210 */
[----:B------:R-:W4:Y:S01]  /*228f0*/  LDL.LU R15, [R1+0xcc] ;  /* 0x0000cc00010f7983 */ /* 0x000f220000300800 */
[----:B------:R-:W1:Y:S03]  /*22900*/  LDC.64 R4, c[0x0][0x398] ;  /* 0x0000e600ff047b82 */ /* 0x000e660000000a00 */
[----:B------:R-:W-:Y:S04]  /*22910*/  @P1 STG.E.U16 desc[UR10][R22.64], R0 ;  /* 0x0000000016001986 */ /* 0x000fe8000c10150a */
[----:B------:R-:W3:Y:S01]  /*22920*/  LDL.LU R28, [R1+0xdc] ;  /* 0x0000dc00011c7983 */ /* 0x000ee20000300800 */
[----:B0-----:R-:W-:-:S02]  /*22930*/  IMAD.IADD R2, R20, 0x1, R29 ;  /* 0x0000000114027824 */ /* 0x001fc400078e021d */
[----:B------:R-:W-:Y:S01]  /*22940*/  IMAD.WIDE R20, R20, 0x2, R18 ;  /* 0x0000000214147825 */ /* 0x000fe200078e0212 */
[----:B------:R0:W-:Y:S04]  /*22950*/  @P5 STG.E.U16 desc[UR10][R10.64], R13 ;  /* 0x0000000d0a005986 */ /* 0x0001e8000c10150a */
[----:B------:R1:W-:Y:S04]  /*22960*/  @P4 STG.E.U16 desc[UR10][R20.64], R8 ;  /* 0x0000000814004986 */ /* 0x0003e8000c10150a */
[----:B0-----:R-:W3:Y:S04]  /*22970*/  LDL.LU R13, [R1+0xa5c] ;  /* 0x000a5c00010d7983 */ /* 0x001ee80000300800 */
[----:B-1----:R-:W3:Y:S04]  /*22980*/  LDL.LU R20, [R1+0xd0] ;  /* 0x0000d00001147983 */ /* 0x002ee80000300800 */
[----:B------:R-:W4:Y:S01]  /*22990*/  LDL.LU R21, [R1+0xc4] ;  /* 0x0000c40001157983 */ /* 0x000f220000300800 */
[----:B------:R-:W-:-:S02]  /*229a0*/  ISETP.GT.AND P6, PT, R7, UR4, !P0 ;  /* 0x0000000407007c0c */ /* 0x000fc4000c7c4270 */
[----:B------:R-:W0:Y:S01]  /*229b0*/  LDC.64 R6, c[0x0][0x398] ;  /* 0x0000e600ff067b82 */ /* 0x000e220000000a00 */
[----:B------:R-:W-:Y:S01]  /*229c0*/  UIADD3 UR4, UPT, UPT, UR5, 0x22, URZ ;  /* 0x0000002205047890 */ /* 0x000fe2000fffe0ff */
[----:B------:R-:W-:-:S04]  /*229d0*/  IMAD.WIDE R22, R2, 0x2, R16 ;  /* 0x0000000202167825 */ /* 0x000fc800078e0210 */
[----:B------:R-:W-:Y:S01]  /*229e0*/  IMAD.WIDE R10, R2, 0x2, R18 ;  /* 0x00000002020a7825 */ /* 0x000fe200078e0212 */
[----:B------:R-:W-:Y:S02]  /*229f0*/  ISETP.LE.AND P1, PT, R3, UR4, PT ;  /* 0x0000000403007c0c */ /* 0x000fe4000bf23270 */
[----:B------:R-:W-:Y:S01]  /*22a00*/  ISETP.GT.AND P3, PT, R9, UR4, !P0 ;  /* 0x0000000409007c0c */ /* 0x000fe2000c764270 */
[----:B------:R-:W-:Y:S01]  /*22a10*/  UIADD3 UR4, UPT, UPT, UR5, 0x23, URZ ;  /* 0x0000002305047890 */ /* 0x000fe2000fffe0ff */
[----:B------:R-:W1:Y:S01]  /*22a20*/  LDC.64 R8, c[0x0][0x398] ;  /* 0x0000e600ff087b82 */ /* 0x000e620000000a00 */
[----:B------:R-:W-:-:S04]  /*22a30*/  UIADD3 UR6, UPT, UPT, UR5, 0x24, URZ ;  /* 0x0000002405067890 */ /* 0x000fc8000fffe0ff */
[----:B------:R-:W-:Y:S02]  /*22a40*/  ISETP.GT.AND P4, PT, R5, UR4, !P0 ;  /* 0x0000000405007c0c */ /* 0x000fe4000c784270 */
[----:B0-----:R-:W-:Y:S02]  /*22a50*/  ISETP.GT.AND P5, PT, R7, UR6, !P0 ;  /* 0x0000000607007c0c */ /* 0x001fe4000c7a4270 */
[----:B--2---:R-:W-:Y:S02]  /*22a60*/  PRMT R24, R25, 0x7632, R24 ;  /* 0x0000763219187816 */ /* 0x004fe40000000018 */
[----:B---3--:R-:W-:Y:S01]  /*22a70*/  PRMT R0, R20, 0x7632, R0 ;  /* 0x0000763214007816 */ /* 0x008fe20000000000 */
[----:B------:R-:W-:Y:S04]  /*22a80*/  @P6 STG.E.U16 desc[UR10][R22.64], R20 ;  /* 0x0000001416006986 */ /* 0x000fe8000c10150a */
[----:B------:R0:W-:Y:S01]  /*22a90*/  @P2 STG.E.U16 desc[UR10][R10.64], R0 ;  /* 0x000000000a002986 */ /* 0x0001e2000c10150a */
[----:B------:R-:W-:-:S02]  /*22aa0*/  ISETP.LT.AND P2, PT, R14, R4, !P1 ;  /* 0x000000040e00720c */ /* 0x000fc40004f41270 */
[----:B------:R-:W-:Y:S01]  /*22ab0*/  ISETP.LE.AND P1, PT, R3, UR4, PT ;  /* 0x0000000403007c0c */ /* 0x000fe2000bf23270 */
[----:B------:R-:W2:Y:S03]  /*22ac0*/  LDC.64 R4, c[0x0][0x398] ;  /* 0x0000e600ff047b82 */ /* 0x000ea60000000a00 */
[----:B------:R-:W-:Y:S01]  /*22ad0*/  ISETP.LT.AND P1, PT, R14, R6, !P1 ;  /* 0x000000060e00720c */ /* 0x000fe20004f21270 */
[----:B0-----:R-:W-:-:S04]  /*22ae0*/  IMAD.IADD R10, R2, 0x1, R29 ;  /* 0x00000001020a7824 */ /* 0x001fc800078e021d */
[----:B------:R-:W-:Y:S01]  /*22af0*/  IMAD.WIDE R22, R10, 0x2, R16 ;  /* 0x000000020a167825 */ /* 0x000fe200078e0210 */
[----:B----4-:R-:W-:-:S03]  /*22b00*/  PRMT R2, R21, 0x7632, R2 ;  /* 0x0000763215027816 */ /* 0x010fc60000000002 */
[C---:B------:R-:W-:Y:S01]  /*22b10*/  IMAD.IADD R20, R10.reuse, 0x1, R29 ;  /* 0x000000010a147824 */ /* 0x040fe200078e021d */
[----:B------:R0:W-:Y:S01]  /*22b20*/  @P3 STG.E.U16 desc[UR10][R22.64], R21 ;  /* 0x0000001516003986 */ /* 0x0001e2000c10150a */
[----:B------:R-:W-:-:S04]  /*22b30*/  IMAD.WIDE R6, R10, 0x2, R18 ;  /* 0x000000020a067825 */ /* 0x000fc800078e0212 */
[C---:B------:R-:W-:Y:S02]  /*22b40*/  IMAD.IADD R0, R20.reuse, 0x1, R29 ;  /* 0x0000000114007824 */ /* 0x040fe400078e021d */
[C---:B------:R-:W-:Y:S01]  /*22b50*/  IMAD.WIDE R10, R20.reuse, 0x2, R16 ;  /* 0x00000002140a7825 */ /* 0x040fe200078e0210 */
[----:B------:R3:W-:Y:S03]  /*22b60*/  @P2 STG.E.U16 desc[UR10][R6.64], R2 ;  /* 0x0000000206002986 */ /* 0x0007e6000c10150a */
[----:B0-----:R-:W-:Y:S01]  /*22b70*/  IMAD.WIDE R20, R20, 0x2, R18 ;  /* 0x0000000214147825 */ /* 0x001fe200078e0212 */
[----:B------:R-:W-:Y:S01]  /*22b80*/  @P4 STG.E.U16 desc[UR10][R10.64], R25 ;  /* 0x000000190a004986 */ /* 0x000fe2000c10150a */
[----:B------:R-:W-:-:S03]  /*22b90*/  UIADD3 UR4, UPT, UPT, UR5, 0x25, URZ ;  /* 0x0000002505047890 */ /* 0x000fc6000fffe0ff */
[----:B------:R0:W-:Y:S01]  /*22ba0*/  @P1 STG.E.U16 desc[UR10][R20.64], R24 ;  /* 0x0000001814001986 */ /* 0x0001e2000c10150a */
[C---:B------:R-:W-:Y:S01]  /*22bb0*/  ISETP.LE.AND P1, PT, R3.reuse, UR6, PT ;  /* 0x0000000603007c0c */ /* 0x040fe2000bf23270 */
[----:B------:R-:W-:Y:S01]  /*22bc0*/  UIADD3 UR6, UPT, UPT, UR5, 0x26, URZ ;  /* 0x0000002605067890 */ /* 0x000fe2000fffe0ff */
[----:B------:R-:W-:Y:S01]  /*22bd0*/  ISETP.LE.AND P2, PT, R3, UR4, PT ;  /* 0x0000000403007c0c */ /* 0x000fe2000bf43270 */
[----:B------:R-:W-:Y:S01]  /*22be0*/  IMAD.WIDE R22, R0, 0x2, R16 ;  /* 0x0000000200167825 */ /* 0x000fe200078e0210 */
[----:B-1----:R-:W-:Y:S01]  /*22bf0*/  ISETP.LT.AND P1, PT, R14, R8, !P1 ;  /* 0x000000080e00720c */ /* 0x002fe20004f21270 */
[----:B---3--:R-:W1:Y:S01]  /*22c00*/  LDC.64 R6, c[0x0][0x398] ;  /* 0x0000e600ff067b82 */ /* 0x008e620000000a00 */
[----:B------:R-:W-:Y:S01]  /*22c10*/  ISETP.GT.AND P3, PT, R9, UR4, !P0 ;  /* 0x0000000409007c0c */ /* 0x000fe2000c764270 */
[----:B------:R-:W-:Y:S01]  /*22c20*/  IMAD.IADD R2, R0, 0x1, R29 ;  /* 0x0000000100027824 */ /* 0x000fe200078e021d */
[----:B--2---:R-:W-:Y:S02]  /*22c30*/  ISETP.LT.AND P2, PT, R14, R4, !P2 ;  /* 0x000000040e00720c */ /* 0x004fe40005741270 */
[----:B------:R-:W-:Y:S01]  /*22c40*/  ISETP.GT.AND P4, PT, R5, UR6, !P0 ;  /* 0x0000000605007c0c */ /* 0x000fe2000c784270 */
[----:B0-----:R-:W-:Y:S01]  /*22c50*/  IMAD.WIDE R20, R0, 0x2, R18 ;  /* 0x0000000200147825 */ /* 0x001fe200078e0212 */
[----:B------:R-:W-:Y:S01]  /*22c60*/  PRMT R4, R26, 0x7632, R4 ;  /* 0x000076321a047816 */ /* 0x000fe20000000004 */
[----:B------:R0:W-:Y:S01]  /*22c70*/  @P5 STG.E.U16 desc[UR10][R22.64], R26 ;  /* 0x0000001a16005986 */ /* 0x0001e2000c10150a */
[----:B------:R-:W2:Y:S01]  /*22c80*/  LDC.64 R8, c[0x0][0x398] ;  /* 0x0000e600ff087b82 */ /* 0x000ea20000000a00 */
[----:B------:R-:W-:-:S02]  /*22c90*/  IMAD.IADD R0, R2, 0x1, R29 ;  /* 0x0000000102007824 */ /* 0x000fc400078e021d */
[C---:B------:R-:W-:Y:S01]  /*22ca0*/  IMAD.WIDE R24, R2.reuse, 0x2, R18 ;  /* 0x0000000202187825 */ /* 0x040fe200078e0212 */
[----:B------:R3:W-:Y:S04]  /*22cb0*/  @P1 STG.E.U16 desc[UR10][R20.64], R4 ;  /* 0x0000000414001986 */ /* 0x0007e8000c10150a */
[----:B------:R-:W4:Y:S01]  /*22cc0*/  LDC.64 R10, c[0x0][0x398] ;  /* 0x0000e600ff0a7b82 */ /* 0x000f220000000a00 */
[----:B0-----:R-:W-:Y:S01]  /*22cd0*/  IMAD.WIDE R22, R2, 0x2, R16 ;  /* 0x0000000202167825 */ /* 0x001fe200078e0210 */
[----:B------:R-:W-:-:S03]  /*22ce0*/  PRMT R2, R27, 0x7632, R2 ;  /* 0x000076321b027816 */ /* 0x000fc60000000002 */
[C---:B---3--:R-:W-:Y:S01]  /*22cf0*/  IMAD.WIDE R4, R0.reuse, 0x2, R16 ;  /* 0x0000000200047825 */ /* 0x048fe200078e0210 */
[----:B------:R-:W-:Y:S04]  /*22d00*/  @P3 STG.E.U16 desc[UR10][R22.64], R27 ;  /* 0x0000001b16003986 */ /* 0x000fe8000c10150a */
[----:B------:R-:W-:Y:S04]  /*22d10*/  @P2 STG.E.U16 desc[UR10][R24.64], R2 ;  /* 0x0000000218002986 */ /* 0x000fe8000c10150a */
[----:B------:R0:W-:Y:S04]  /*22d20*/  @P4 STG.E.U16 desc[UR10][R4.64], R15 ;  /* 0x0000000f04004986 */ /* 0x0001e8000c10150a */
[----:B0-----:R-:W3:Y:S01]  /*22d30*/  LDL.LU R5, [R1+0xe0] ;  /* 0x0000e00001057983 */ /* 0x001ee20000300800 */
[----:B------:R-:W-:Y:S01]  /*22d40*/  UIADD3 UR4, UPT, UPT, UR5, 0x27, URZ ;  /* 0x0000002705047890 */ /* 0x000fe2000fffe0ff */
[----:B------:R-:W-:Y:S01]  /*22d50*/  ISETP.LE.AND P1, PT, R3, UR6, PT ;  /* 0x0000000603007c0c */ /* 0x000fe2000bf23270 */
[----:B------:R-:W-:Y:S01]  /*22d60*/  UIADD3 UR6, UPT, UPT, UR5, 0x28, URZ ;  /* 0x0000002805067890 */ /* 0x000fe2000fffe0ff */
[C---:B------:R-:W-:Y:S01]  /*22d70*/  IMAD.IADD R4, R0.reuse, 0x1, R29 ;  /* 0x0000000100047824 */ /* 0x040fe200078e021d */
[----:B------:R-:W-:Y:S01]  /*22d80*/  PRMT R2, R15, 0x7632, R2 ;  /* 0x000076320f027816 */ /* 0x000fe20000000002 */
[----:B------:R-:W-:Y:S01]  /*22d90*/  IMAD.WIDE R20, R0, 0x2, R18 ;  /* 0x0000000200147825 */ /* 0x000fe200078e0212 */
[----:B-1----:R-:W-:Y:S01]  /*22da0*/  ISETP.LT.AND P1, PT, R14, R6, !P1 ;  /* 0x000000060e00720c */ /* 0x002fe20004f21270 */
[----:B------:R-:W3:Y:S01]  /*22db0*/  LDL.LU R26, [R1+0xe8] ;  /* 0x0000e800011a7983 */ /* 0x000ee20000300800 */
[----:B------:R-:W-:-:S02]  /*22dc0*/  ISETP.GT.AND P3, PT, R7, UR4, !P0 ;  /* 0x0000000407007c0c */ /* 0x000fc4000c764270 */
[----:B------:R-:W-:Y:S01]  /*22dd0*/  ISETP.LE.AND P2, PT, R3, UR4, PT ;  /* 0x0000000403007c0c */ /* 0x000fe2000bf43270 */
[----:B------:R-:W0:Y:S01]  /*22de0*/  LDC.64 R6, c[0x0][0x398] ;  /* 0x0000e600ff067b82 */ /* 0x000e220000000a00 */
[----:B--2---:R-:W-:Y:S01]  /*22df0*/  ISETP.GT.AND P4, PT, R9, UR6, !P0 ;  /* 0x0000000609007c0c */ /* 0x004fe2000c784270 */
[----:B------:R-:W-:Y:S01]  /*22e00*/  IMAD.WIDE R22, R4, 0x2, R16 ;  /* 0x0000000204167825 */ /* 0x000fe200078e0210 */
[----:B------:R-:W-:Y:S01]  /*22e10*/  ISETP.LT.AND P5, PT, R14, R8, !P2 ;  /* 0x000000080e00720c */ /* 0x000fe200057a1270 */
[----:B------:R-:W2:Y:S01]  /*22e20*/  LDL.LU R27, [R1+0x58] ;  /* 0x00005800011b7983 */ /* 0x000ea20000300800 */
[----:B------:R-:W-:-:S03]  /*22e30*/  ISETP.LE.AND P2, PT, R3, UR6, PT ;  /* 0x0000000603007c0c */ /* 0x000fc6000bf43270 */
[----:B------:R-:W1:Y:S01]  /*22e40*/  LDC.64 R8, c[0x0][0x398] ;  /* 0x0000e600ff087b82 */ /* 0x000e620000000a00 */
[----:B----4-:R-:W-:Y:S01]  /*22e50*/  ISETP.LT.AND P2, PT, R14, R10, !P2 ;  /* 0x0000000a0e00720c */ /* 0x010fe20005741270 */
[----:B------:R-:W-:Y:S01]  /*22e60*/  IMAD.WIDE R24, R4, 0x2, R18 ;  /* 0x0000000204187825 */ /* 0x000fe200078e0212 */
[----:B------:R-:W-:Y:S01]  /*22e70*/  PRMT R0, R28, 0x7632, R0 ;  /* 0x000076321c007816 */ /* 0x000fe20000000000 */
[----:B------:R-:W-:Y:S02]  /*22e80*/  UIADD3 UR4, UPT, UPT, UR5, 0x29, URZ ;  /* 0x0000002905047890 */ /* 0x000fe4000fffe0ff */
[----:B------:R-:W-:Y:S01]  /*22e90*/  IMAD.IADD R4, R4, 0x1, R29 ;  /* 0x0000000104047824 */ /* 0x000fe200078e021d */
[----:B------:R4:W-:Y:S01]  /*22ea0*/  @P1 STG.E.U16 desc[UR10][R20.64], R2 ;  /* 0x0000000214001986 */ /* 0x0009e2000c10150a */
[----:B------:R-:W-:-:S03]  /*22eb0*/  UIADD3 UR6, UPT, UPT, UR5, 0x2a, URZ ;  /* 0x0000002a05067890 */ /* 0x000fc6000fffe0ff */
[----:B------:R4:W-:Y:S01]  /*22ec0*/  @P3 STG.E.U16 desc[UR10][R22.64], R28 ;  /* 0x0000001c16003986 */ /* 0x0009e2000c10150a */
[----:B------:R-:W-:-:S03]  /*22ed0*/  ISETP.LE.AND P1, PT, R3, UR4, PT ;  /* 0x0000000403007c0c */ /* 0x000fc6000bf23270 */
[----:B------:R4:W-:Y:S02]  /*22ee0*/  @P5 STG.E.U16 desc[UR10][R24.64], R0 ;  /* 0x0000000018005986 */ /* 0x0009e4000c10150a */
[----:B----4-:R-:W-:-:S04]  /*22ef0*/  IMAD.WIDE R20, R4, 0x2, R16 ;  /* 0x0000000204147825 */ /* 0x010fc800078e0210 */
[----:B------:R-:W-:Y:S01]  /*22f00*/  IMAD.WIDE R22, R4, 0x2, R18 ;  /* 0x0000000204167825 */ /* 0x000fe200078e0212 */
[----:B------:R-:W4:Y:S04]  /*22f10*/  LDL.LU R28, [R1+0xec] ;  /* 0x0000ec00011c7983 */ /* 0x000f280000300800 */
[----:B------:R-:W2:Y:S04]  /*22f20*/  LDL.LU R15, [R1+0x5c] ;  /* 0x00005c00010f7983 */ /* 0x000ea80000300800 */
[----:B------:R-:W2:Y:S04]  /*22f30*/  LDL.LU R24, [R1+0xe4] ;  /* 0x0000e40001187983 */ /* 0x000ea80000300800 */
[----:B------:R-:W2:Y:S01]  /*22f40*/  LDL.LU R25, [R1+0x54] ;  /* 0x0000540001197983 */ /* 0x000ea20000300800 */
[----:B---3--:R-:W-:-:S03]  /*22f50*/  PRMT R0, R5, 0x7632, R0 ;  /* 0x0000763205007816 */ /* 0x008fc60000000000 */
[----:B------:R3:W-:Y:S04]  /*22f60*/  @P4 STG.E.U16 desc[UR10][R20.64], R5 ;  /* 0x0000000514004986 */ /* 0x0007e8000c10150a */
[----:B------:R3:W-:Y:S01]  /*22f70*/  @P2 STG.E.U16 desc[UR10][R22.64], R0 ;  /* 0x0000000016002986 */ /* 0x0007e2000c10150a */
[----:B0-----:R-:W-:Y:S02]  /*22f80*/  ISETP.LT.AND P2, PT, R14, R6, !P1 ;  /* 0x000000060e00720c */ /* 0x001fe40004f41270 */
[----:B------:R-:W-:-:S04]  /*22f90*/  ISETP.LE.AND P1, PT, R3, UR6, PT ;  /* 0x0000000603007c0c */ /* 0x000fc8000bf23270 */
[----:B-1----:R-:W-:Y:S01]  /*22fa0*/  ISETP.LT.AND P3, PT, R14, R8, !P1 ;  /* 0x000000080e00720c */ /* 0x002fe20004f61270 */
[----:B------:R-:W-:Y:S01]  /*22fb0*/  IMAD.IADD R2, R4, 0x1, R29 ;  /* 0x0000000104027824 */ /* 0x000fe200078e021d */
[----:B------:R-:W2:Y:S01]  /*22fc0*/  LDL.LU R8, [R1+0x50] ;  /* 0x0000500001087983 */ /* 0x000ea20000300800 */
[----:B------:R-:W-:Y:S01]  /*22fd0*/  ISETP.GT.AND P5, PT, R7, UR6, !P0 ;  /* 0x0000000607007c0c */ /* 0x000fe2000c7a4270 */
[----:B---3--:R-:W0:Y:S01]  /*22fe0*/  LDC.64 R20, c[0x0][0x398] ;  /* 0x0000e600ff147b82 */ /* 0x008e220000000a00 */
[----:B------:R-:W-:-:S07]  /*22ff0*/  ISETP.GT.AND P4, PT, R11, UR4, !P0 ;  /* 0x000000040b007c0c */ /* 0x000fce000c784270 */
[----:B------:R-:W1:Y:S01]  /*23000*/  LDC.64 R6, c[0x0][0x398] ;  /* 0x0000e600ff067b82 */ /* 0x000e620000000a00 */
[----:B------:R-:W-:Y:S01]  /*23010*/  UIADD3 UR4, UPT, UPT, UR5, 0x2b, URZ ;  /* 0x0000002b05047890 */ /* 0x000fe2000fffe0ff */
[----:B------:R-:W-:-:S06]  /*23020*/  IMAD.WIDE R4, R2, 0x2, R16 ;  /* 0x0000000202047825 */ /* 0x000fcc00078e0210 */
[----:B------:R-:W3:Y:S01]  /*23030*/  LDC.64 R10, c[0x0][0x398] ;  /* 0x0000e600ff0a7b82 */ /* 0x000ee20000000a00 */
[C---:B------:R-:W-:Y:S02]  /*23040*/  IMAD.IADD R0, R2.reuse, 0x1, R29 ;  /* 0x0000000102007824 */ /* 0x040fe400078e021d */
[----:B------:R-:W-:Y:S01]  /*23050*/  IMAD.WIDE R22, R2, 0x2, R18 ;  /* 0x0000000202167825 */ /* 0x000fe200078e0212 */
[----:B------:R-:W-:Y:S01]  /*23060*/  ISETP.GT.AND P6, PT, R9, UR4, !P0 ;  /* 0x0000000409007c0c */ /* 0x000fe2000c7c4270 */
[----:B------:R-:W-:Y:S01]  /*23070*/  UIADD3 UR6, UPT, UPT, UR5, 0x2c, URZ ;  /* 0x0000002c05067890 */ /* 0x000fe2000fffe0ff */
[----:B------:R-:W-:Y:S01]  /*23080*/  ISETP.LE.AND P1, PT, R3, UR4, PT ;  /* 0x0000000403007c0c */ /* 0x000fe2000bf23270 */
[----:B------:R-:W-:-:S03]  /*23090*/  UIADD3 UR4, UPT, UPT, UR5, 0x2d, URZ ;  /* 0x0000002d05047890 */ /* 0x000fc6000fffe0ff */
[----:B-1----:R-:W-:Y:S02]  /*230a0*/  ISETP.LT.AND P1, PT, R14, R6, !P1 ;  /* 0x000000060e00720c */ /* 0x002fe40004f21270 */
[----:B--2---:R-:W-:Y:S01]  /*230b0*/  PRMT R2, R8, 0x7632, R2 ;  /* 0x0000763208027816 */ /* 0x004fe20000000002 */
[----:B------:R1:W-:Y:S04]  /*230c0*/  @P4 STG.E.U16 desc[UR10][R4.64], R8 ;  /* 0x0000000804004986 */ /* 0x0003e8000c10150a */
[----:B------:R2:W-:Y:S01]  /*230d0*/  @P2 STG.E.U16 desc[UR10][R22.64], R2 ;  /* 0x0000000216002986 */ /* 0x0005e2000c10150a */
[----:B-1----:R-:W-:-:S04]  /*230e0*/  IMAD.WIDE R4, R0, 0x2, R16 ;  /* 0x0000000200047825 */ /* 0x002fc800078e0210 */
[C---:B------:R-:W-:Y:S02]  /*230f0*/  IMAD.IADD R8, R0.reuse, 0x1, R29 ;  /* 0x0000000100087824 */ /* 0x040fe400078e021d */
[----:B--2---:R-:W-:Y:S01]  /*23100*/  IMAD.WIDE R22, R0, 0x2, R18 ;  /* 0x0000000200167825 */ /* 0x004fe200078e0212 */
[----:B------:R-:W-:Y:S01]  /*23110*/  PRMT R0, R24, 0x7632, R0 ;  /* 0x0000763218007816 */ /* 0x000fe20000000000 */
[----:B------:R1:W-:Y:S01]  /*23120*/  @P5 STG.E.U16 desc[UR10][R4.64], R24 ;  /* 0x0000001804005986 */ /* 0x0003e2000c10150a */
[----:B------:R-:W-:Y:S02]  /*23130*/  ISETP.LE.AND P2, PT, R3, UR6, PT ;  /* 0x0000000603007c0c */ /* 0x000fe4000bf43270 */
[----:B------:R-:W-:Y:S01]  /*23140*/  ISETP.GT.AND P4, PT, R7, UR6, !P0 ;  /* 0x0000000607007c0c */ /* 0x000fe2000c784270 */
[----:B------:R2:W-:Y:S01]  /*23150*/  @P3 STG.E.U16 desc[UR10][R22.64], R0 ;  /* 0x0000000016003986 */ /* 0x0005e2000c10150a */
[----:B------:R-:W-:Y:S01]  /*23160*/  ISETP.LE.AND P3, PT, R3, UR4, PT ;  /* 0x0000000403007c0c */ /* 0x000fe2000bf63270 */
[----:B------:R-:W4:Y:S01]  /*23170*/  LDC.64 R6, c[0x0][0x398] ;  /* 0x0000e600ff067b82 */ /* 0x000f220000000a00 */
[----:B-1----:R-:W-:Y:S01]  /*23180*/  IMAD.WIDE R4, R8, 0x2, R16 ;  /* 0x0000000208047825 */ /* 0x002fe200078e0210 */
[----:B---3--:R-:W-:-:S03]  /*23190*/  ISETP.GT.AND P5, PT, R11, UR4, !P0 ;  /* 0x000000040b007c0c */ /* 0x008fc6000c7a4270 */
[----:B--2---:R-:W-:Y:S01]  /*231a0*/  IMAD.IADD R0, R8, 0x1, R29 ;  /* 0x0000000108007824 */ /* 0x004fe200078e021d */
[----:B------:R1:W-:Y:S01]  /*231b0*/  @P6 STG.E.U16 desc[UR10][R4.64], R25 ;  /* 0x0000001904006986 */ /* 0x0003e2000c10150a */
[----:B------:R-:W-:Y:S01]  /*231c0*/  ISETP.LT.AND P6, PT, R14, R10, !P2 ;  /* 0x0000000a0e00720c */ /* 0x000fe200057c1270 */
[----:B------:R-:W-:Y:S01]  /*231d0*/  IMAD.WIDE R8, R8, 0x2, R18 ;  /* 0x0000000208087825 */ /* 0x000fe200078e0212 */
[----:B0-----:R-:W-:Y:S02]  /*231e0*/  ISETP.LT.AND P2, PT, R14, R20, !P3 ;  /* 0x000000140e00720c */ /* 0x001fe40005f41270 */
[----:B------:R-:W-:Y:S01]  /*231f0*/  PRMT R2, R25, 0x7632, R2 ;  /* 0x0000763219027816 */ /* 0x000fe20000000002 */
[----:B------:R-:W-:Y:S01]  /*23200*/  IMAD.WIDE R10, R0, 0x2, R16 ;  /* 0x00000002000a7825 */ /* 0x000fe200078e0210 */
[----:B------:R-:W-:-:S03]  /*23210*/  UIADD3 UR4, UPT, UPT, UR5, 0x2e, URZ ;  /* 0x0000002e05047890 */ /* 0x000fc6000fffe0ff */
[----:B------:R-:W-:Y:S01]  /*23220*/  IMAD.WIDE R22, R0, 0x2, R18 ;  /* 0x0000000200167825 */ /* 0x000fe200078e0212 */
[----:B------:R-:W-:Y:S01]  /*23230*/  PRMT R20, R26, 0x7632, R20 ;  /* 0x000076321a147816 */ /* 0x000fe20000000014 */
[----:B-1----:R-:W0:Y:S02]  /*23240*/  LDC.64 R4, c[0x0][0x398] ;  /* 0x0000e600ff047b82 */ /* 0x002e240000000a00 */
[----:B------:R-:W-:Y:S01]  /*23250*/  IMAD.IADD R0, R0, 0x1, R29 ;  /* 0x0000000100007824 */ /* 0x000fe200078e021d */
[----:B------:R1:W-:Y:S04]  /*23260*/  @P1 STG.E.U16 desc[UR10][R8.64], R2 ;  /* 0x0000000208001986 */ /* 0x0003e8000c10150a */
[----:B------:R2:W-:Y:S01]  /*23270*/  @P4 STG.E.U16 desc[UR10][R10.64], R26 ;  /* 0x0000001a0a004986 */ /* 0x0005e2000c10150a */
[----:B------:R-:W-:-:S03]  /*23280*/  ISETP.GT.AND P4, PT, R21, UR4, !P0 ;  /* 0x0000000415007c0c */ /* 0x000fc6000c784270 */
[----:B------:R-:W-:Y:S01]  /*23290*/  @P6 STG.E.U16 desc[UR10][R22.64], R20 ;  /* 0x0000001416006986 */ /* 0x000fe2000c10150a */
[----:B-1----:R-:W-:Y:S01]  /*232a0*/  IMAD.WIDE R8, R0, 0x2, R16 ;  /* 0x0000000200087825 */ /* 0x002fe200078e0210 */
[----:B------:R-:W-:-:S03]  /*232b0*/  PRMT R2, R27, 0x7632, R2 ;  /* 0x000076321b027816 */ /* 0x000fc60000000002 */
[C---:B--2---:R-:W-:Y:S01]  /*232c0*/  IMAD.WIDE R10, R0.reuse, 0x2, R18 ;  /* 0x00000002000a7825 */ /* 0x044fe200078e0212 */
[----:B------:R1:W-:Y:S04]  /*232d0*/  @P5 STG.E.U16 desc[UR10][R8.64], R27 ;  /* 0x0000001b08005986 */ /* 0x0003e8000c10150a */
[----:B------:R2:W-:Y:S01]  /*232e0*/  @P2 STG.E.U16 desc[UR10][R10.64], R2 ;  /* 0x000000020a002986 */ /* 0x0005e2000c10150a */
[----:B------:R-:W-:Y:S01]  /*232f0*/  UIADD3 UR6, UPT, UPT, UR5, 0x2f, URZ ;  /* 0x0000002f05067890 */ /* 0x000fe2000fffe0ff */
[----:B------:R-:W-:Y:S01]  /*23300*/  ISETP.LE.AND P1, PT, R3, UR4, PT ;  /* 0x0000000403007c0c */ /* 0x000fe2000bf23270 */
[----:B-1----:R-:W1:Y:S01]  /*23310*/  LDC.64 R8, c[0x0][0x398] ;  /* 0x0000e600ff087b82 */ /* 0x002e620000000a00 */
[----:B--2---:R-:W-:-:S04]  /*23320*/  IMAD.IADD R2, R0, 0x1, R29 ;  /* 0x0000000100027824 */ /* 0x004fc800078e021d */
[----:B------:R-:W-:-:S03]  /*23330*/  IMAD.WIDE R20, R2, 0x2, R16 ;  /* 0x0000000202147825 */ /* 0x000fc600078e0210 */
[----:B------:R-:W2:Y:S02]  /*23340*/  LDC.64 R10, c[0x0][0x398] ;  /* 0x0000e600ff0a7b82 */ /* 0x000ea40000000a00 */
[----:B----4-:R3:W-:Y:S01]  /*23350*/  @P4 STG.E.U16 desc[UR10][R20.64], R28 ;  /* 0x0000001c14004986 */ /* 0x0107e2000c10150a */
[----:B------:R-:W-:-:S03]  /*23360*/  IMAD.IADD R0, R2, 0x1, R29 ;  /* 0x0000000102007824 */ /* 0x000fc600078e021d */
[----:B---3--:R-:W3:Y:S01]  /*23370*/  LDL.LU R21, [R1+0x70] ;  /* 0x0000700001157983 */ /* 0x008ee20000300800 */
[----:B------:R-:W-:Y:S01]  /*23380*/  IMAD.WIDE R22, R2, 0x2, R18 ;  /* 0x0000000202167825 */ /* 0x000fe200078e0212 */
[----:B------:R-:W-:Y:S02]  /*23390*/  PRMT R2, R28, 0x7632, R2 ;  /* 0x000076321c027816 */ /* 0x000fe40000000002 */
[----:B------:R-:W4:Y:S04]  /*233a0*/  LDL.LU R28, [R1+0x60] ;  /* 0x00006000011c7983 */ /* 0x000f280000300800 */
[----:B------:R-:W2:Y:S04]  /*233b0*/  LDL.LU R24, [R1+0x74] ;  /* 0x0000740001187983 */ /* 0x000ea80000300800 */
[----:B------:R-:W2:Y:S01]  /*233c0*/  LDL.LU R25, [R1+0x64] ;  /* 0x0000640001197983 */ /* 0x000ea20000300800 */
[----:B0-----:R-:W-:-:S03]  /*233d0*/  ISETP.LT.AND P2, PT, R14, R4, !P1 ;  /* 0x000000040e00720c */ /* 0x001fc60004f41270 */
[----:B------:R-:W4:Y:S01]  /*233e0*/  LDL.LU R26, [R1+0x78] ;  /* 0x00007800011a7983 */ /* 0x000f220000300800 */
[----:B------:R-:W-:Y:S01]  /*233f0*/  ISETP.GT.AND P5, PT, R5, UR6, !P0 ;  /* 0x0000000605007c0c */ /* 0x000fe2000c7a4270 */
[----:B------:R-:W-:Y:S01]  /*23400*/  UIADD3 UR4, UPT, UPT, UR5, 0x30, URZ ;  /* 0x0000003005047890 */ /* 0x000fe2000fffe0ff */
[----:B------:R-:W-:Y:S01]  /*23410*/  ISETP.LE.AND P1, PT, R3, UR6, PT ;  /* 0x0000000603007c0c */ /* 0x000fe2000bf23270 */
[----:B------:R-:W4:Y:S01]  /*23420*/  LDL.LU R27, [R1+0x68] ;  /* 0x00006800011b7983 */ /* 0x000f220000300800 */
[----:B------:R-:W-:Y:S01]  /*23430*/  IMAD.IADD R20, R0, 0x1, R29 ;  /* 0x0000000100147824 */ /* 0x000fe200078e021d */
[----:B------:R-:W0:Y:S01]  /*23440*/  LDC.64 R4, c[0x0][0x398] ;  /* 0x0000e600ff047b82 */ /* 0x000e220000000a00 */
[----:B------:R-:W-:Y:S02]  /*23450*/  ISETP.LT.AND P3, PT, R14, R6, !P1 ;  /* 0x000000060e00720c */ /* 0x000fe40004f61270 */
[----:B------:R-:W-:Y:S01]  /*23460*/  ISETP.GT.AND P6, PT, R7, UR4, !P0 ;  /* 0x0000000407007c0c */ /* 0x000fe2000c7c4270 */
[C---:B------:R-:W-:Y:S01]  /*23470*/  IMAD.WIDE R6, R0.reuse, 0x2, R16 ;  /* 0x0000000200067825 */ /* 0x040fe200078e0210 */
[----:B------:R1:W-:Y:S04]  /*23480*/  @P2 STG.E.U16 desc[UR10][R22.64], R2 ;  /* 0x0000000216002986 */ /* 0x0003e8000c10150a */
[----:B------:R1:W-:Y:S02]  /*23490*/  @P5 STG.E.U16 desc[UR10][R6.64], R15 ;  /* 0x0000000f06005986 */ /* 0x0003e4000c10150a */
[----:B-1----:R-:W-:Y:S01]  /*234a0*/  IMAD.WIDE R22, R0, 0x2, R18 ;  /* 0x0000000200167825 */ /* 0x002fe200078e0212 */
[----:B------:R-:W-:-:S02]  /*234b0*/  PRMT R0, R15, 0x7632, R0 ;  /* 0x000076320f007816 */ /* 0x000fc40000000000 */
[----:B------:R-:W4:Y:S01]  /*234c0*/  LDL.LU R15, [R1+0x7c] ;  /* 0x00007c00010f7983 */ /* 0x000f220000300800 */
[----:B------:R-:W-:Y:S01]  /*234d0*/  IMAD.WIDE R6, R20, 0x2, R16 ;  /* 0x0000000214067825 */ /* 0x000fe200078e0210 */
[----:B------:R-:W-:Y:S01]  /*234e0*/  UIADD3 UR6, UPT, UPT, UR5, 0x31, URZ ;  /* 0x0000003105067890 */ /* 0x000fe2000fffe0ff */
[----:B------:R-:W-:Y:S01]  /*234f0*/  ISETP.LE.AND P1, PT, R3, UR4, PT ;  /* 0x0000000403007c0c */ /* 0x000fe2000bf23270 */
[----:B------:R1:W-:Y:S01]  /*23500*/  @P3 STG.E.U16 desc[UR10][R22.64], R0 ;  /* 0x0000000016003986 */ /* 0x0003e2000c10150a */
[----:B------:R-:W-:-:S03]  /*23510*/  UIADD3 UR4, UPT, UPT, UR5, 0x32, URZ ;  /* 0x0000003205047890 */ /* 0x000fc6000fffe0ff */
[----:B------:R-:W-:Y:S02]  /*23520*/  ISETP.LE.AND P2, PT, R3, UR6, PT ;  /* 0x0000000603007c0c */ /* 0x000fe4000bf43270 */
[----:B0-----:R-:W-:Y:S02]  /*23530*/  ISETP.LT.AND P1, PT, R14, R4, !P1 ;  /* 0x000000040e00720c */ /* 0x001fe40004f21270 */
[----:B------:R-:W-:Y:S02]  /*23540*/  ISETP.GT.AND P4, PT, R5, UR6, !P0 ;  /* 0x0000000605007c0c */ /* 0x000fe4000c784270 */
[----:B------:R-:W-:Y:S01]  /*23550*/  ISETP.LE.AND P3, PT, R3, UR4, PT ;  /* 0x0000000403007c0c */ /* 0x000fe2000bf63270 */
[----:B------:R-:W0:Y:S01]  /*23560*/  LDC.64 R4, c[0x0][0x398] ;  /* 0x0000e600ff047b82 */ /* 0x000e220000000a00 */
[----:B-1----:R-:W-:Y:S01]  /*23570*/  IMAD.IADD R0, R20, 0x1, R29 ;  /* 0x0000000114007824 */ /* 0x002fe200078e021d */
[----:B------:R-:W-:Y:S01]  /*23580*/  ISETP.GT.AND P5, PT, R9, UR4, !P0 ;  /* 0x0000000409007c0c */ /* 0x000fe2000c7a4270 */
[----:B------:R-:W-:-:S02]  /*23590*/  UIADD3 UR4, UPT, UPT, UR5, 0x33, URZ ;  /* 0x0000003305047890 */ /* 0x000fc4000fffe0ff */
[--C-:B------:R-:W-:Y:S01]  /*235a0*/  IMAD.WIDE R22, R0, 0x2, R18.reuse ;  /* 0x0000000200167825 */ /* 0x100fe200078e0212 */
[----:B------:R-:W-:Y:S02]  /*235b0*/  UIADD3 UR6, UPT, UPT, UR5, 0x34, URZ ;  /* 0x0000003405067890 */ /* 0x000fe4000fffe0ff */
[----:B------:R-:W-:Y:S01]  /*235c0*/  UIADD3 UR7, UPT, UPT, UR5, 0x37, URZ ;  /* 0x0000003705077890 */ /* 0x000fe2000fffe0ff */
[----:B---3--:R1:W-:Y:S01]  /*235d0*/  @P6 STG.E.U16 desc[UR10][R6.64], R21 ;  /* 0x0000001506006986 */ /* 0x0083e2000c10150a */
[----:B------:R-:W-:Y:S01]  /*235e0*/  ISETP.LT.AND P6, PT, R14, R8, !P2 ;  /* 0x000000080e00720c */ /* 0x000fe200057c1270 */
[----:B------:R-:W-:Y:S01]  /*235f0*/  IMAD.WIDE R8, R20, 0x2, R18 ;  /* 0x0000000214087825 */ /* 0x000fe200078e0212 */
[----:B-1----:R-:W1:Y:S01]  /*23600*/  LDC.64 R6, c[0x0][0x398] ;  /* 0x0000e600ff067b82 */ /* 0x002e620000000a00 */
[----:B--2---:R-:W-:Y:S02]  /*23610*/  ISETP.LT.AND P2, PT, R14, R10, !P3 ;  /* 0x0000000a0e00720c */ /* 0x004fe40005f41270 */
[----:B------:R-:W-:Y:S01]  /*23620*/  PRMT R2, R21, 0x7632, R2 ;  /* 0x0000763215027816 */ /* 0x000fe20000000002 */
[----:B------:R-:W-:Y:S01]  /*23630*/  IMAD.WIDE R20, R0, 0x2, R16 ;  /* 0x0000000200147825 */ /* 0x000fe200078e0210 */
[----:B----4-:R-:W-:-:S03]  /*23640*/  PRMT R10, R28, 0x7632, R10 ;  /* 0x000076321c0a7816 */ /* 0x010fc6000000000a */
[----:B------:R-:W-:Y:S01]  /*23650*/  IMAD.IADD R0, R0, 0x1, R29 ;  /* 0x0000000100007824 */ /* 0x000fe200078e021d */
[----:B------:R2:W-:Y:S04]  /*23660*/  @P1 STG.E.U16 desc[UR10][R8.64], R2 ;  /* 0x0000000208001986 */ /* 0x0005e8000c10150a */
[----:B------:R3:W-:Y:S01]  /*23670*/  @P4 STG.E.U16 desc[UR10][R20.64], R28 ;  /* 0x0000001c14004986 */ /* 0x0007e2000c10150a */
[----:B------:R-:W-:-:S03]  /*23680*/  ISETP.GT.AND P4, PT, R11, UR4, !P0 ;  /* 0x000000040b007c0c */ /* 0x000fc6000c784270 */
[----:B------:R4:W-:Y:S01]  /*23690*/  @P6 STG.E.U16 desc[UR10][R22.64], R10 ;  /* 0x0000000a16006986 */ /* 0x0009e2000c10150a */
[----:B------:R-:W-:Y:S01]  /*236a0*/  ISETP.LE.AND P1, PT, R3, UR4, PT ;  /* 0x0000000403007c0c */ /* 0x000fe2000bf23270 */
[----:B--2---:R-:W-:-:S04]  /*236b0*/  IMAD.WIDE R8, R0, 0x2, R16 ;  /* 0x0000000200087825 */ /* 0x004fc800078e0210 */
[----:B---3--:R-:W-:Y:S01]  /*236c0*/  IMAD.WIDE R20, R0, 0x2, R18 ;  /* 0x0000000200147825 */ /* 0x008fe200078e0212 */
[----:B------:R-:W-:Y:S01]  /*236d0*/  PRMT R2, R25, 0x7632, R2 ;  /* 0x0000763219027816 */ /* 0x000fe20000000002 */
[----:B------:R-:W2:Y:S01]  /*236e0*/  LDL.LU R28, [R1+0xa58] ;  /* 0x000a5800011c7983 */ /* 0x000ea20000300800 */
[----:B----4-:R-:W-:Y:S01]  /*236f0*/  PRMT R23, R24, 0x7632, R23 ;  /* 0x0000763218177816 */ /* 0x010fe20000000017 */
[----:B------:R-:W3:Y:S02]  /*23700*/  LDC.64 R10, c[0x0][0x398] ;  /* 0x0000e600ff0a7b82 */ /* 0x000ee40000000a00 */
[----:B------:R4:W-:Y:S04]  /*23710*/  @P5 STG.E.U16 desc[UR10][R8.64], R24 ;  /* 0x0000001808005986 */ /* 0x0009e8000c10150a */
[----:B------:R0:W-:Y:S01]  /*23720*/  @P2 STG.E.U16 desc[UR10][R20.64], R23 ;  /* 0x0000001714002986 */ /* 0x0001e2000c10150a */
[----:B-1----:R-:W-:Y:S01]  /*23730*/  ISETP.LT.AND P2, PT, R14, R6, !P1 ;  /* 0x000000060e00720c */ /* 0x002fe20004f41270 */
[----:B------:R-:W-:Y:S01]  /*23740*/  IMAD.IADD R0, R0, 0x1, R29 ;  /* 0x0000000100007824 */ /* 0x000fe200078e021d */
[----:B------:R-:W-:Y:S01]  /*23750*/  ISETP.LE.AND P1, PT, R3, UR6, PT ;  /* 0x0000000603007c0c */ /* 0x000fe2000bf23270 */
[----:B----4-:R-:W1:Y:S01]  /*23760*/  LDC.64 R8, c[0x0][0x398] ;  /* 0x0000e600ff087b82 */ /* 0x010e620000000a00 */
[----:B------:R-:W-:Y:S01]  /*23770*/  ISETP.GT.AND P5, PT, R7, UR6, !P0 ;  /* 0x0000000607007c0c */ /* 0x000fe2000c7a4270 */
[----:B------:R-:W-:Y:S01]  /*23780*/  UIADD3 UR4, UPT, UPT, UR5, 0x35, URZ ;  /* 0x0000003505047890 */ /* 0x000fe2000fffe0ff */
[----:B0-----:R-:W-:Y:S01]  /*23790*/  ISETP.LT.AND P3, PT, R14, R4, !P1 ;  /* 0x000000040e00720c */ /* 0x001fe20004f61270 */
[----:B------:R-:W-:-:S04]  /*237a0*/  IMAD.WIDE R20, R0, 0x2, R16 ;  /* 0x0000000200147825 */ /* 0x000fc800078e0210 */
[----:B------:R-:W0:Y:S01]  /*237b0*/  LDC.64 R6, c[0x0][0x398] ;  /* 0x0000e600ff067b82 */ /* 0x000e220000000a00 */
[C---:B------:R-:W-:Y:S01]  /*237c0*/  IMAD.WIDE R22, R0.reuse, 0x2, R18 ;  /* 0x0000000200167825 */ /* 0x040fe200078e0212 */
[----:B------:R4:W-:Y:S03]  /*237d0*/  @P4 STG.E.U16 desc[UR10][R20.64], R25 ;  /* 0x0000001914004986 */ /* 0x0009e6000c10150a */
[----:B------:R-:W-:Y:S01]  /*237e0*/  IMAD.IADD R0, R0, 0x1, R29 ;  /* 0x0000000100007824 */ /* 0x000fe200078e021d */
[----:B------:R-:W-:Y:S01]  /*237f0*/  ISETP.GT.AND P6, PT, R5, UR4, !P0 ;  /* 0x0000000405007c0c */ /* 0x000fe2000c7c4270 */
[----:B------:R3:W-:Y:S01]  /*23800*/  @P2 STG.E.U16 desc[UR10][R22.64], R2 ;  /* 0x0000000216002986 */ /* 0x0007e2000c10150a */
[----:B------:R-:W-:Y:S01]  /*23810*/  UIADD3 UR6, UPT, UPT, UR5, 0x36, URZ ;  /* 0x0000003605067890 */ /* 0x000fe2000fffe0ff */
[----:B------:R-:W-:Y:S01]  /*23820*/  IMAD.WIDE R4, R0, 0x2, R16 ;  /* 0x0000000200047825 */ /* 0x000fe200078e0210 */
[----:B------:R-:W-:-:S03]  /*23830*/  ISETP.LE.AND P1, PT, R3, UR4, PT ;  /* 0x0000000403007c0c */ /* 0x000fc6000bf23270 */
[----:B----4-:R-:W-:Y:S01]  /*23840*/  IMAD.WIDE R20, R0, 0x2, R18 ;  /* 0x0000000200147825 */ /* 0x010fe200078e0212 */
[----:B---3--:R-:W-:-:S03]  /*23850*/  ISETP.LT.AND P1, PT, R14, R10, !P1 ;  /* 0x0000000a0e00720c */ /* 0x008fc60004f21270 */
[----:B------:R-:W-:Y:S01]  /*23860*/  IMAD.IADD R22, R0, 0x1, R29 ;  /* 0x0000000100167824 */ /* 0x000fe200078e021d */
[----:B------:R-:W-:Y:S01]  /*23870*/  PRMT R0, R26, 0x7632, R0 ;  /* 0x000076321a007816 */ /* 0x000fe20000000000 */
[----:B------:R3:W-:Y:S01]  /*23880*/  @P5 STG.E.U16 desc[UR10][R4.64], R26 ;  /* 0x0000001a04005986 */ /* 0x0007e2000c10150a */
[----:B------:R-:W-:Y:S01]  /*23890*/  ISETP.GT.AND P4, PT, R11, UR6, !P0 ;  /* 0x000000060b007c0c */ /* 0x000fe2000c784270 */
[----:B------:R-:W-:Y:S01]  /*238a0*/  IMAD.WIDE R24, R22, 0x2, R16 ;  /* 0x0000000216187825 */ /* 0x000fe200078e0210 */
[C---:B------:R-:W-:Y:S01]  /*238b0*/  ISETP.LE.AND P2, PT, R3.reuse, UR6, PT ;  /* 0x0000000603007c0c */ /* 0x040fe2000bf43270 */
[----:B------:R4:W-:Y:S01]  /*238c0*/  @P3 STG.E.U16 desc[UR10][R20.64], R0 ;  /* 0x0000000014003986 */ /* 0x0009e2000c10150a */
[----:B------:R-:W-:Y:S02]  /*238d0*/  ISETP.LE.AND P3, PT, R3, UR7, PT ;  /* 0x0000000703007c0c */ /* 0x000fe4000bf63270 */
[----:B------:R-:W-:Y:S01]  /*238e0*/  PRMT R2, R15, 0x7632, R2 ;  /* 0x000076320f027816 */ /* 0x000fe20000000002 */
[----:B------:R-:W-:Y:S01]  /*238f0*/  UIADD3 UR4, UPT, UPT, UR5, 0x38, URZ ;  /* 0x0000003805047890 */ /* 0x000fe2000fffe0ff */
[----:B-1----:R-:W-:Y:S01]  /*23900*/  ISETP.LT.AND P3, PT, R14, R8, !P3 ;  /* 0x000000080e00720c */ /* 0x002fe20005f61270 */
[C---:B---3--:R-:W-:Y:S01]  /*23910*/  IMAD.IADD R26, R22.reuse, 0x1, R29 ;  /* 0x00000001161a7824 */ /* 0x048fe200078e021d */
[----:B------:R-:W-:Y:S01]  /*23920*/  PRMT R8, R27, 0x7632, R8 ;  /* 0x000076321b087816 */ /* 0x000fe20000000008 */
[----:B------:R-:W-:Y:S01]  /*23930*/  IMAD.WIDE R22, R22, 0x2, R18 ;  /* 0x0000000216167825 */ /* 0x000fe200078e0212 */
[----:B------:R1:W-:Y:S01]  /*23940*/  @P6 STG.E.U16 desc[UR10][R24.64], R27 ;  /* 0x0000001b18006986 */ /* 0x0003e2000c10150a */
[----:B0-----:R-:W-:Y:S01]  /*23950*/  ISETP.LT.AND P2, PT, R14, R6, !P2 ;  /* 0x000000060e00720c */ /* 0x001fe20005741270 */
[----:B----4-:R-:W0:Y:S02]  /*23960*/  LDC.64 R20, c[0x0][0x398] ;  /* 0x0000e600ff147b82 */ /* 0x010e240000000a00 */
[----:B------:R3:W-:Y:S01]  /*23970*/  @P1 STG.E.U16 desc[UR10][R22.64], R8 ;  /* 0x0000000816001986 */ /* 0x0007e2000c10150a */
[----:B------:R-:W-:-:S05]  /*23980*/  ISETP.GT.AND P5, PT, R7, UR7, !P0 ;  /* 0x0000000707007c0c */ /* 0x000fca000c7a4270 */
[----:B------:R-:W4:Y:S01]  /*23990*/  LDC.64 R10, c[0x0][0x398] ;  /* 0x0000e600ff0a7b82 */ /* 0x000f220000000a00 */
[----:B-1----:R-:W-:-:S04]  /*239a0*/  IMAD.WIDE R24, R26, 0x2, R16 ;  /* 0x000000021a187825 */ /* 0x002fc800078e0210 */
[----:B---3--:R-:W-:Y:S01]  /*239b0*/  IMAD.MOV.U32 R23, RZ, RZ, R14 ;  /* 0x000000ffff177224 */ /* 0x008fe200078e000e */
[----:B------:R1:W-:Y:S04]  /*239c0*/  @P4 STG.E.U16 desc[UR10][R24.64], R15 ;  /* 0x0000000f18004986 */ /* 0x0003e8000c10150a */
[----:B------:R-:W3:Y:S04]  /*239d0*/  LDL.LU R14, [R1+0xa54] ;  /* 0x000a5400010e7983 */ /* 0x000ee80000300800 */
[----:B-1----:R-:W3:Y:S04]  /*239e0*/  LDL.LU R15, [R1+0xa50] ;  /* 0x000a5000010f7983 */ /* 0x002ee80000300800 */
[----:B------:R-:W3:Y:S01]  /*239f0*/  LDL.LU R25, [R1+0x6c] ;  /* 0x00006c0001197983 */ /* 0x000ee20000300800 */
[----:B------:R-:W-:-:S02]  /*23a00*/  IMAD.IADD R0, R26, 0x1, R29 ;  /* 0x000000011a007824 */ /* 0x000fc400078e021d */
[----:B------:R-:W-:Y:S01]  /*23a10*/  IMAD.WIDE R26, R26, 0x2, R18 ;  /* 0x000000021a1a7825 */ /* 0x000fe200078e0212 */
[----:B------:R-:W-:-:S04]  /*23a20*/  ISETP.GT.AND P4, PT, R9, UR4, !P0 ;  /* 0x0000000409007c0c */ /* 0x000fc8000c784270 */
[----:B------:R1:W-:Y:S01]  /*23a30*/  @P2 STG.E.U16 desc[UR10][R26.64], R2 ;  /* 0x000000021a002986 */ /* 0x0003e2000c10150a */
[C---:B------:R-:W-:Y:S01]  /*23a40*/  IMAD.WIDE R8, R0.reuse, 0x2, R16 ;  /* 0x0000000200087825 */ /* 0x040fe200078e0210 */
[----:B------:R-:W-:Y:S01]  /*23a50*/  UIADD3 UR6, UPT, UPT, UR5, 0x39, URZ ;  /* 0x0000003905067890 */ /* 0x000fe2000fffe0ff */
[C---:B------:R-:W-:Y:S02]  /*23a60*/  ISETP.LE.AND P1, PT, R3.reuse, UR4, PT ;  /* 0x0000000403007c0c */ /* 0x040fe4000bf23270 */
[----:B-1----:R-:W-:Y:S02]  /*23a70*/  IMAD.MOV.U32 R27, RZ, RZ, R23 ;  /* 0x000000ffff1b7224 */ /* 0x002fe400078e0017 */
[C---:B------:R-:W-:Y:S02]  /*23a80*/  IMAD.IADD R2, R0.reuse, 0x1, R29 ;  /* 0x0000000100027824 */ /* 0x040fe400078e021d */
[----:B------:R-:W-:Y:S01]  /*23a90*/  IMAD.WIDE R22, R0, 0x2, R18 ;  /* 0x0000000200167825 */ /* 0x000fe200078e0212 */
[----:B------:R-:W-:Y:S01]  /*23aa0*/  UIADD3 UR4, UPT, UPT, UR5, 0x3a, URZ ;  /* 0x0000003a05047890 */ /* 0x000fe2000fffe0ff */
[----:B------:R-:W-:Y:S01]  /*23ab0*/  ISETP.LE.AND P2, PT, R3, UR6, PT ;  /* 0x0000000603007c0c */ /* 0x000fe2000bf43270 */
[----:B------:R-:W-:-:S02]  /*23ac0*/  UIADD3 UR7, UPT, UPT, UR5, 0x3c, URZ ;  /* 0x0000003c05077890 */ /* 0x000fc4000fffe0ff */
[----:B------:R-:W-:Y:S01]  /*23ad0*/  UIADD3 UR8, UPT, UPT, UR5, 0x3d, URZ ;  /* 0x0000003d05087890 */ /* 0x000fe2000fffe0ff */
[----:B--2---:R1:W2:Y:S02]  /*23ae0*/  LDS.128 R4, [R28] ;  /* 0x000000001c047984 */ /* 0x0042a40000000c00 */
[----:B-1----:R-:W-:Y:S02]  /*23af0*/  PRMT R28, R12, 0x7632, R28 ;  /* 0x000076320c1c7816 */ /* 0x002fe4000000001c */
[----:B---3--:R-:W-:Y:S01]  /*23b00*/  PRMT R0, R25, 0x7632, R0 ;  /* 0x0000763219007816 */ /* 0x008fe20000000000 */
[----:B------:R1:W-:Y:S04]  /*23b10*/  @P5 STG.E.U16 desc[UR10][R8.64], R25 ;  /* 0x0000001908005986 */ /* 0x0003e8000c10150a */
[----:B------:R3:W-:Y:S01]  /*23b20*/  @P3 STG.E.U16 desc[UR10][R22.64], R0 ;  /* 0x0000000016003986 */ /* 0x0007e2000c10150a */
[----:B-1----:R-:W-:Y:S01]  /*23b30*/  IMAD.WIDE R24, R2, 0x2, R16 ;  /* 0x0000000202187825 */ /* 0x002fe200078e0210 */
[----:B------:R-:W1:Y:S03]  /*23b40*/  LDC.64 R8, c[0x0][0x398] ;  /* 0x0000e600ff087b82 */ /* 0x000e660000000a00 */
[----:B---3--:R-:W-:Y:S01]  /*23b50*/  IMAD.MOV.U32 R0, RZ, RZ, R27 ;  /* 0x000000ffff007224 */ /* 0x008fe200078e001b */
[----:B------:R3:W-:Y:S01]  /*23b60*/  @P4 STG.E.U16 desc[UR10][R24.64], R12 ;  /* 0x0000000c18004986 */ /* 0x0007e2000c10150a */
[----:B0-----:R-:W-:-:S03]  /*23b70*/  ISETP.GT.AND P4, PT, R21, UR6, !P0 ;  /* 0x0000000615007c0c */ /* 0x001fc6000c784270 */
[----:B------:R-:W-:Y:S01]  /*23b80*/  ISETP.LT.AND P3, PT, R0, R20, !P1 ;  /* 0x000000140000720c */ /* 0x000fe20004f61270 */
[C---:B------:R-:W-:Y:S02]  /*23b90*/  IMAD.IADD R27, R2.reuse, 0x1, R29 ;  /* 0x00000001021b7824 */ /* 0x040fe400078e021d */
[----:B------:R-:W-:-:S04]  /*23ba0*/  IMAD.WIDE R20, R2, 0x2, R18 ;  /* 0x0000000202147825 */ /* 0x000fc800078e0212 */
[----:B------:R-:W-:Y:S01]  /*23bb0*/  IMAD.WIDE R22, R27, 0x2, R16 ;  /* 0x000000021b167825 */ /* 0x000fe200078e0210 */
[----:B----4-:R-:W-:Y:S02]  /*23bc0*/  ISETP.LT.AND P2, PT, R0, R10, !P2 ;  /* 0x0000000a0000720c */ /* 0x010fe40005741270 */
[----:B------:R-:W-:Y:S02]  /*23bd0*/  ISETP.GT.AND P5, PT, R11, UR4, !P0 ;  /* 0x000000040b007c0c */ /* 0x000fe4000c7a4270 */
[----:B------:R-:W0:Y:S01]  /*23be0*/  LDC.64 R10, c[0x0][0x398] ;  /* 0x0000e600ff0a7b82 */ /* 0x000e220000000a00 */
[----:B------:R4:W-:Y:S01]  /*23bf0*/  @P3 STG.E.U16 desc[UR10][R20.64], R28 ;  /* 0x0000001c14003986 */ /* 0x0009e2000c10150a */
[----:B--2---:R-:W-:-:S03]  /*23c00*/  PRMT R2, R4, 0x7632, R2 ;  /* 0x0000763204027816 */ /* 0x004fc60000000002 */
[----:B------:R2:W-:Y:S01]  /*23c10*/  @P4 STG.E.U16 desc[UR10][R22.64], R4 ;  /* 0x0000000416004986 */ /* 0x0005e2000c10150a */
[C---:B------:R-:W-:Y:S02]  /*23c20*/  IMAD.IADD R29, R27.reuse, 0x1, R29 ;  /* 0x000000011b1d7824 */ /* 0x040fe400078e021d */
[----:B---3--:R-:W-:Y:S01]  /*23c30*/  IMAD.WIDE R24, R27, 0x2, R18 ;  /* 0x000000021b187825 */ /* 0x008fe200078e0212 */
[----:B------:R-:W-:Y:S01]  /*23c40*/  UIADD3 UR6, UPT, UPT, UR5, 0x3b, URZ ;  /* 0x0000003b05067890 */ /* 0x000fe2000fffe0ff */
[----:B------:R-:W-:Y:S01]  /*23c50*/  ISETP.LE.AND P1, PT, R3, UR4, PT ;  /* 0x0000000403007c0c */ /* 0x000fe2000bf23270 */
[----:B------:R-:W3:Y:S01]  /*23c60*/  LDCU UR4, c[0x0][0x398] ;  /* 0x00007300ff0477ac */ /* 0x000ee20008000800 */
[----:B----4-:R-:W4:Y:S08]  /*23c70*/  LDC.64 R20, c[0x0][0x398] ;  /* 0x0000e600ff147b82 */ /* 0x010f300000000a00 */
[----:B--2---:R-:W2:Y:S01]  /*23c80*/  LDC R4, c[0x0][0x3b8] ;  /* 0x0000ee00ff047b82 */ /* 0x004ea20000000800 */
[----:B------:R-:W-:Y:S01]  /*23c90*/  IMAD.WIDE R26, R29, 0x2, R16 ;  /* 0x000000021d1a7825 */ /* 0x000fe200078e0210 */
[----:B------:R3:W-:Y:S01]  /*23ca0*/  @P2 STG.E.U16 desc[UR10][R24.64], R2 ;  /* 0x0000000218002986 */ /* 0x0007e2000c10150a */
[----:B-1----:R-:W-:-:S03]  /*23cb0*/  ISETP.LT.AND P2, PT, R0, R8, !P1 ;  /* 0x000000080000720c */ /* 0x002fc60004f41270 */
[----:B------:R1:W-:Y:S01]  /*23cc0*/  @P5 STG.E.U16 desc[UR10][R26.64], R13 ;  /* 0x0000000d1a005986 */ /* 0x0003e2000c10150a */
[----:B------:R-:W-:Y:S02]  /*23cd0*/  ISETP.GT.AND P3, PT, R9, UR6, !P0 ;  /* 0x0000000609007c0c */ /* 0x000fe4000c764270 */
[----:B------:R-:W4:Y:S01]  /*23ce0*/  LDC.64 R8, c[0x0][0x398] ;  /* 0x0000e600ff087b82 */ /* 0x000f220000000a00 */
[----:B---3--:R-:W-:-:S07]  /*23cf0*/  PRMT R25, R13, 0x7632, R25 ;  /* 0x000076320d197816 */ /* 0x008fce0000000019 */
[----:B-1----:R-:W1:Y:S01]  /*23d00*/  LDC.64 R12, c[0x0][0x398] ;  /* 0x0000e600ff0c7b82 */ /* 0x002e620000000a00 */
[----:B------:R-:W-:Y:S01]  /*23d10*/  IMAD.MOV.U32 R26, RZ, RZ, R0 ;  /* 0x000000ffff1a7224 */ /* 0x000fe200078e0000 */
[----:B------:R-:W-:Y:S02]  /*23d20*/  ISETP.LE.AND P1, PT, R3, UR6, PT ;  /* 0x0000000603007c0c */ /* 0x000fe4000bf23270 */
[----:B0-----:R-:W-:Y:S02]  /*23d30*/  ISETP.GT.AND P6, PT, R11, UR7, !P0 ;  /* 0x000000070b007c0c */ /* 0x001fe4000c7c4270 */
[----:B------:R-:W-:Y:S01]  /*23d40*/  ISETP.LT.AND P1, PT, R26, R10, !P1 ;  /* 0x0000000a1a00720c */ /* 0x000fe20004f21270 */
[C---:B--2---:R-:W-:Y:S02]  /*23d50*/  IMAD.IADD R0, R29.reuse, 0x1, R4 ;  /* 0x000000011d007824 */ /* 0x044fe400078e0204 */
[----:B------:R-:W-:Y:S01]  /*23d60*/  IMAD.WIDE R28, R29, 0x2, R18 ;  /* 0x000000021d1c7825 */ /* 0x000fe200078e0212 */
[----:B------:R-:W-:-:S03]  /*23d70*/  PRMT R2, R5, 0x7632, R2 ;  /* 0x0000763205027816 */ /* 0x000fc60000000002 */
[C---:B------:R-:W-:Y:S01]  /*23d80*/  IMAD.IADD R27, R0.reuse, 0x1, R4 ;  /* 0x00000001001b7824 */ /* 0x040fe200078e0204 */
[----:B------:R0:W-:Y:S01]  /*23d90*/  @P2 STG.E.U16 desc[UR10][R28.64], R25 ;  /* 0x000000191c002986 */ /* 0x0001e2000c10150a */
[----:B------:R-:W-:Y:S01]  /*23da0*/  IMAD.WIDE R22, R0, 0x2, R16 ;  /* 0x0000000200167825 */ /* 0x000fe200078e0210 */
[----:B------:R-:W-:-:S03]  /*23db0*/  UIADD3 UR6, UPT, UPT, UR5, 0x3e, URZ ;  /* 0x0000003e05067890 */ /* 0x000fc6000fffe0ff */
[----:B------:R-:W-:Y:S01]  /*23dc0*/  IMAD.WIDE R10, R0, 0x2, R18 ;  /* 0x00000002000a7825 */ /* 0x000fe200078e0212 */
[----:B------:R2:W-:Y:S01]  /*23dd0*/  @P3 STG.E.U16 desc[UR10][R22.64], R5 ;  /* 0x0000000516003986 */ /* 0x0005e2000c10150a */
[----:B------:R-:W-:Y:S01]  /*23de0*/  UIADD3 UR5, UPT, UPT, UR5, 0x3f, URZ ;  /* 0x0000003f05057890 */ /* 0x000fe2000fffe0ff */
[----:B------:R-:W-:Y:S01]  /*23df0*/  ISETP.LE.AND P5, PT, R3, UR7, PT ;  /* 0x0000000703007c0c */ /* 0x000fe2000bfa3270 */
[----:B0-----:R-:W-:Y:S01]  /*23e00*/  IMAD.WIDE R24, R27, 0x2, R16 ;  /* 0x000000021b187825 */ /* 0x001fe200078e0210 */
[----:B------:R0:W-:Y:S01]  /*23e10*/  @P1 STG.E.U16 desc[UR10][R10.64], R2 ;  /* 0x000000020a001986 */ /* 0x0001e2000c10150a */
[----:B------:R-:W-:-:S03]  /*23e20*/  ISETP.LE.AND P2, PT, R3, UR8, PT ;  /* 0x0000000803007c0c */ /* 0x000fc6000bf43270 */
[----:B------:R3:W-:Y:S01]  /*23e30*/  @P6 STG.E.U16 desc[UR10][R24.64], R14 ;  /* 0x0000000e18006986 */ /* 0x0007e2000c10150a */
[----:B-1----:R-:W-:Y:S01]  /*23e40*/  ISETP.GT.AND P6, PT, R13, UR8, !P0 ;  /* 0x000000080d007c0c */ /* 0x002fe2000c7c4270 */
[--C-:B------:R-:W-:Y:S01]  /*23e50*/  IMAD.IADD R13, R27, 0x1, R4.reuse ;  /* 0x000000011b0d7824 */ /* 0x100fe200078e0204 */
[C---:B------:R-:W-:Y:S02]  /*23e60*/  ISETP.LE.AND P3, PT, R3.reuse, UR6, PT ;  /* 0x0000000603007c0c */ /* 0x040fe4000bf63270 */
[C---:B------:R-:W-:Y:S02]  /*23e70*/  ISETP.LT.AND P1, PT, R26.reuse, R12, !P5 ;  /* 0x0000000c1a00720c */ /* 0x040fe40006f21270 */
[----:B------:R-:W-:Y:S02]  /*23e80*/  ISETP.LE.AND P4, PT, R3, UR5, PT ;  /* 0x0000000503007c0c */ /* 0x000fe4000bf83270 */
[----:B----4-:R-:W-:Y:S01]  /*23e90*/  ISETP.LT.AND P2, PT, R26, R8, !P2 ;  /* 0x000000081a00720c */ /* 0x010fe20005741270 */
[----:B--2---:R-:W-:Y:S01]  /*23ea0*/  IMAD.IADD R23, R13, 0x1, R4 ;  /* 0x000000010d177824 */ /* 0x004fe200078e0204 */
[----:B------:R-:W-:-:S02]  /*23eb0*/  ISETP.GT.AND P5, PT, R9, UR6, !P0 ;  /* 0x0000000609007c0c */ /* 0x000fc4000c7a4270 */
[C---:B------:R-:W-:Y:S02]  /*23ec0*/  ISETP.LT.AND P3, PT, R26.reuse, R20, !P3 ;  /* 0x000000141a00720c */ /* 0x040fe40005f61270 */
[----:B------:R-:W-:Y:S02]  /*23ed0*/  ISETP.GT.AND P0, PT, R21, UR5, !P0 ;  /* 0x0000000515007c0c */ /* 0x000fe4000c704270 */
[----:B------:R-:W-:Y:S01]  /*23ee0*/  ISETP.LT.AND P4, PT, R26, UR4, !P4 ;  /* 0x000000041a007c0c */ /* 0x000fe2000e781270 */
[----:B0-----:R-:W-:Y:S01]  /*23ef0*/  IMAD.WIDE R2, R27, 0x2, R18 ;  /* 0x000000021b027825 */ /* 0x001fe200078e0212 */
[----:B------:R-:W-:-:S03]  /*23f00*/  PRMT R0, R14, 0x7632, R0 ;  /* 0x000076320e007816 */ /* 0x000fc60000000000 */
[----:B------:R-:W-:Y:S01]  /*23f10*/  IMAD.IADD R21, R23, 0x1, R4 ;  /* 0x0000000117157824 */ /* 0x000fe200078e0204 */
[----:B---3--:R-:W-:Y:S01]  /*23f20*/  PRMT R14, R6, 0x7632, R14 ;  /* 0x00007632060e7816 */ /* 0x008fe2000000000e */
[----:B------:R-:W-:Y:S01]  /*23f30*/  IMAD.WIDE R4, R13, 0x2, R16 ;  /* 0x000000020d047825 */ /* 0x000fe200078e0210 */
[----:B------:R-:W-:-:S03]  /*23f40*/  PRMT R20, R15, 0x7632, R20 ;  /* 0x000076320f147816 */ /* 0x000fc60000000014 */
[----:B------:R-:W-:Y:S01]  /*23f50*/  IMAD.WIDE R10, R13, 0x2, R18 ;  /* 0x000000020d0a7825 */ /* 0x000fe200078e0212 */
[----:B------:R0:W-:Y:S03]  /*23f60*/  @P1 STG.E.U16 desc[UR10][R2.64], R0 ;  /* 0x0000000002001986 */ /* 0x0001e6000c10150a */
[C---:B------:R-:W-:Y:S01]  /*23f70*/  IMAD.WIDE R8, R23.reuse, 0x2, R16 ;  /* 0x0000000217087825 */ /* 0x040fe200078e0210 */
[----:B------:R0:W-:Y:S03]  /*23f80*/  @P6 STG.E.U16 desc[UR10][R4.64], R6 ;  /* 0x0000000604006986 */ /* 0x0001e6000c10150a */
[----:B------:R-:W-:Y:S01]  /*23f90*/  IMAD.WIDE R12, R23, 0x2, R18 ;  /* 0x00000002170c7825 */ /* 0x000fe200078e0212 */
[----:B------:R0:W-:Y:S03]  /*23fa0*/  @P2 STG.E.U16 desc[UR10][R10.64], R14 ;  /* 0x0000000e0a002986 */ /* 0x0001e6000c10150a */
[C---:B------:R-:W-:Y:S01]  /*23fb0*/  IMAD.WIDE R16, R21.reuse, 0x2, R16 ;  /* 0x0000000215107825 */ /* 0x040fe200078e0210 */
[----:B------:R0:W-:Y:S04]  /*23fc0*/  @P5 STG.E.U16 desc[UR10][R8.64], R15 ;  /* 0x0000000f08005986 */ /* 0x0001e8000c10150a */
[----:B------:R0:W-:Y:S01]  /*23fd0*/  @P3 STG.E.U16 desc[UR10][R12.64], R20 ;  /* 0x000000140c003986 */ /* 0x0001e2000c10150a */
[----:B------:R-:W-:-:S03]  /*23fe0*/  IMAD.WIDE R18, R21, 0x2, R18 ;  /* 0x0000000215127825 */ /* 0x000fc600078e0212 */
[----:B------:R0:W-:Y:S01]  /*23ff0*/  @P0 STG.E.U16 desc[UR10][R16.64], R7 ;  /* 0x0000000710000986 */ /* 0x0001e2000c10150a */
[----:B------:R-:W-:Y:S05]  /*24000*/  @!P4 EXIT ;  /* 0x000000000000c94d */ /* 0x000fea0003800000 */
[----:B0-----:R-:W-:-:S05]  /*24010*/  PRMT R9, R7, 0x7632, R9 ;  /* 0x0000763207097816 */ /* 0x001fca0000000009 */
[----:B------:R-:W-:Y:S01]  /*24020*/  STG.E.U16 desc[UR10][R18.64], R9 ;  /* 0x0000000912007986 */ /* 0x000fe2000c10150a */
[----:B------:R-:W-:Y:S05]  /*24030*/  EXIT ;  /* 0x000000000000794d */ /* 0x000fea0003800000 */
.L_x_2:
[----:B------:R-:W-:-:S00]  /*24040*/  BRA `(.L_x_2) ;  /* 0xfffffffc00fc7947 */ /* 0x000fc0000383ffff */
[----:B------:R-:W-:-:S00]  /*24050*/  NOP ;  /* 0x0000000000007918 */ /* 0x000fc00000000000 */
        /* <DEDUP_REMOVED lines=10> */
.L_x_3:


//--------------------- .nv.shared.matmul_kernel  --------------------------
	.section	.nv.shared.matmul_kernel,"aw",@nobits
	.sectionflags	@""
	.align	16
	.zero		1024


//--------------------- .nv.shared.reserved.0     --------------------------
	.section	.nv.shared.reserved.0,"aw",@nobits
	.weak		__nv_reservedSMEM_offset_0_alias
	.size		__nv_reservedSMEM_offset_0_alias, 0, 64
	.other		__nv_reservedSMEM_offset_0_alias,@"STO_CUDA_RESERVED_SHARED STV_DEFAULT"
__nv_reservedSMEM_offset_0_alias:
	.zero		0
	.zero		64


//--------------------- .nv.constant0.matmul_kernel --------------------------
	.section	.nv.constant0.matmul_kernel,"a",@progbits
	.sectionflags	@""
	.align	4
.nv.constant0.matmul_kernel:
	.zero		976


//--------------------- SYMBOLS --------------------------

	.type		.nv.reservedSmem.offset0,@object
	.size		.nv.reservedSmem.offset0,0x4
	.type		.nv.reservedSmem.cap,@object
	.size		.nv.reservedSmem.cap,0x4
